	.target	sm_103a

	.elftype	@"ET_EXEC"


//--------------------- .note.nv.tkinfo           --------------------------
	.section	.note.nv.tkinfo,"",@"SHT_NOTE"
	.sectionflags	@"SHF_NOTE_NV_TKINFO"
	.tkinfo
        /*0018*/ 	.word	0x00000002
        /*0030*/ 	.string	""
        /*0030*/ 	.string	"ptxas"
        /*0030*/ 	.string	"Cuda compilation tools, release 13.0, V13.0.88"
        /*0030*/ 	.string	"Build cuda_13.0.r13.0/compiler.36424714_0"
        /*0030*/ 	.string	"-arch sm_103a -m 64 "



//--------------------- .note.nv.cuinfo           --------------------------
	.section	.note.nv.cuinfo,"",@"SHT_NOTE"
	.sectionflags	@"SHF_NOTE_NV_CUINFO"
        /*0018*/ 	.short	0x0002
        /*001a*/ 	.short	0x0067
        /*001c*/ 	.short	0x0082
	.zero		2


//--------------------- .nv.info                  --------------------------
	.section	.nv.info,"",@"SHT_CUDA_INFO"
	.align	4


	//----- nvinfo : EIATTR_REGCOUNT
	.align		4
        /*0000*/ 	.byte	0x04, 0x2f
        /*0002*/ 	.short	(.L_29 - .L_28)
	.align		4
.L_28:
        /*0004*/ 	.word	index@(_ZN2at6native54_GLOBAL__N__3d75cb98_21_fused_adagrad_impl_cu_7510a93525multi_tensor_apply_kernelINS1_32FusedOptimizerTensorListMetadataILi3EEENS1_23FusedAdagradMathFunctorIdEEJPKfddddbS8_S8_EEEvT_T0_DpT1_)
        /*0008*/ 	.word	0x00000040


	//----- nvinfo : EIATTR_FRAME_SIZE
	.align		4
.L_29:
        /*000c*/ 	.byte	0x04, 0x11
        /*000e*/ 	.short	(.L_31 - .L_30)
	.align		4
.L_30:
        /*0010*/ 	.word	index@($__internal_4_$__cuda_sm20_dsqrt_rn_f64_mediumpath_v1)
        /*0014*/ 	.word	0x00000000


	//----- nvinfo : EIATTR_FRAME_SIZE
	.align		4
.L_31:
        /*0018*/ 	.byte	0x04, 0x11
        /*001a*/ 	.short	(.L_33 - .L_32)
	.align		4
.L_32:
        /*001c*/ 	.word	index@($__internal_3_$__cuda_sm20_div_rn_f64_full)
        /*0020*/ 	.word	0x00000000


	//----- nvinfo : EIATTR_FRAME_SIZE
	.align		4
.L_33:
        /*0024*/ 	.byte	0x04, 0x11
        /*0026*/ 	.short	(.L_35 - .L_34)
	.align		4
.L_34:
        /*0028*/ 	.word	index@(_ZN2at6native54_GLOBAL__N__3d75cb98_21_fused_adagrad_impl_cu_7510a93525multi_tensor_apply_kernelINS1_32FusedOptimizerTensorListMetadataILi3EEENS1_23FusedAdagradMathFunctorIdEEJPKfddddbS8_S8_EEEvT_T0_DpT1_)
        /*002c*/ 	.word	0x00000000


	//----- nvinfo : EIATTR_REGCOUNT
	.align		4
.L_35:
        /*0030*/ 	.byte	0x04, 0x2f
        /*0032*/ 	.short	(.L_37 - .L_36)
	.align		4
.L_36:
        /*0034*/ 	.word	index@(_ZN2at6native54_GLOBAL__N__3d75cb98_21_fused_adagrad_impl_cu_7510a93525multi_tensor_apply_kernelINS1_32FusedOptimizerTensorListMetadataILi3EEENS1_23FusedAdagradMathFunctorIfEEJPKfddddbS8_S8_EEEvT_T0_DpT1_)
        /*0038*/ 	.word	0x0000003e


	//----- nvinfo : EIATTR_FRAME_SIZE
	.align		4
.L_37:
        /*003c*/ 	.byte	0x04, 0x11
        /*003e*/ 	.short	(.L_39 - .L_38)
	.align		4
.L_38:
        /*0040*/ 	.word	index@($__internal_2_$__cuda_sm20_div_rn_f64_full)
        /*0044*/ 	.word	0x00000000


	//----- nvinfo : EIATTR_FRAME_SIZE
	.align		4
.L_39:
        /*0048*/ 	.byte	0x04, 0x11
        /*004a*/ 	.short	(.L_41 - .L_40)
	.align		4
.L_40:
        /*004c*/ 	.word	index@(_ZN2at6native54_GLOBAL__N__3d75cb98_21_fused_adagrad_impl_cu_7510a93525multi_tensor_apply_kernelINS1_32FusedOptimizerTensorListMetadataILi3EEENS1_23FusedAdagradMathFunctorIfEEJPKfddddbS8_S8_EEEvT_T0_DpT1_)
        /*0050*/ 	.word	0x00000000


	//----- nvinfo : EIATTR_REGCOUNT
	.align		4
.L_41:
        /*0054*/ 	.byte	0x04, 0x2f
        /*0056*/ 	.short	(.L_43 - .L_42)
	.align		4
.L_42:
        /*0058*/ 	.word	index@(_ZN2at6native54_GLOBAL__N__3d75cb98_21_fused_adagrad_impl_cu_7510a93525multi_tensor_apply_kernelINS1_32FusedOptimizerTensorListMetadataILi3EEENS1_23FusedAdagradMathFunctorIN3c104HalfEEEJPKfddddbSA_SA_EEEvT_T0_DpT1_)
        /*005c*/ 	.word	0x0000003a


	//----- nvinfo : EIATTR_FRAME_SIZE
	.align		4
.L_43:
        /*0060*/ 	.byte	0x04, 0x11
        /*0062*/ 	.short	(.L_45 - .L_44)
	.align		4
.L_44:
        /*0064*/ 	.word	index@($__internal_1_$__cuda_sm20_div_rn_f64_full)
        /*0068*/ 	.word	0x00000000


	//----- nvinfo : EIATTR_FRAME_SIZE
	.align		4
.L_45:
        /*006c*/ 	.byte	0x04, 0x11
        /*006e*/ 	.short	(.L_47 - .L_46)
	.align		4
.L_46:
        /*0070*/ 	.word	index@(_ZN2at6native54_GLOBAL__N__3d75cb98_21_fused_adagrad_impl_cu_7510a93525multi_tensor_apply_kernelINS1_32FusedOptimizerTensorListMetadataILi3EEENS1_23FusedAdagradMathFunctorIN3c104HalfEEEJPKfddddbSA_SA_EEEvT_T0_DpT1_)
        /*0074*/ 	.word	0x00000000


	//----- nvinfo : EIATTR_REGCOUNT
	.align		4
.L_47:
        /*0078*/ 	.byte	0x04, 0x2f
        /*007a*/ 	.short	(.L_49 - .L_48)
	.align		4
.L_48:
        /*007c*/ 	.word	index@(_ZN2at6native54_GLOBAL__N__3d75cb98_21_fused_adagrad_impl_cu_7510a93525multi_tensor_apply_kernelINS1_32FusedOptimizerTensorListMetadataILi3EEENS1_23FusedAdagradMathFunctorIN3c108BFloat16EEEJPKfddddbSA_SA_EEEvT_T0_DpT1_)
        /*0080*/ 	.word	0x00000038


	//----- nvinfo : EIATTR_FRAME_SIZE
	.align		4
.L_49:
        /*0084*/ 	.byte	0x04, 0x11
        /*0086*/ 	.short	(.L_51 - .L_50)
	.align		4
.L_50:
        /*0088*/ 	.word	index@($__internal_0_$__cuda_sm20_div_rn_f64_full)
        /*008c*/ 	.word	0x00000000


	//----- nvinfo : EIATTR_FRAME_SIZE
	.align		4
.L_51:
        /*0090*/ 	.byte	0x04, 0x11
        /*0092*/ 	.short	(.L_53 - .L_52)
	.align		4
.L_52:
        /*0094*/ 	.word	index@(_ZN2at6native54_GLOBAL__N__3d75cb98_21_fused_adagrad_impl_cu_7510a93525multi_tensor_apply_kernelINS1_32FusedOptimizerTensorListMetadataILi3EEENS1_23FusedAdagradMathFunctorIN3c108BFloat16EEEJPKfddddbSA_SA_EEEvT_T0_DpT1_)
        /*0098*/ 	.word	0x00000000


	//----- nvinfo : EIATTR_MIN_STACK_SIZE
	.align		4
.L_53:
        /*009c*/ 	.byte	0x04, 0x12
        /*009e*/ 	.short	(.L_55 - .L_54)
	.align		4
.L_54:
        /*00a0*/ 	.word	index@(_ZN2at6native54_GLOBAL__N__3d75cb98_21_fused_adagrad_impl_cu_7510a93525multi_tensor_apply_kernelINS1_32FusedOptimizerTensorListMetadataILi3EEENS1_23FusedAdagradMathFunctorIN3c108BFloat16EEEJPKfddddbSA_SA_EEEvT_T0_DpT1_)
        /*00a4*/ 	.word	0x00000000


	//----- nvinfo : EIATTR_MIN_STACK_SIZE
	.align		4
.L_55:
        /*00a8*/ 	.byte	0x04, 0x12
        /*00aa*/ 	.short	(.L_57 - .L_56)
	.align		4
.L_56:
        /*00ac*/ 	.word	index@(_ZN2at6native54_GLOBAL__N__3d75cb98_21_fused_adagrad_impl_cu_7510a93525multi_tensor_apply_kernelINS1_32FusedOptimizerTensorListMetadataILi3EEENS1_23FusedAdagradMathFunctorIN3c104HalfEEEJPKfddddbSA_SA_EEEvT_T0_DpT1_)
        /*00b0*/ 	.word	0x00000000


	//----- nvinfo : EIATTR_MIN_STACK_SIZE
	.align		4
.L_57:
        /*00b4*/ 	.byte	0x04, 0x12
        /*00b6*/ 	.short	(.L_59 - .L_58)
	.align		4
.L_58:
        /*00b8*/ 	.word	index@(_ZN2at6native54_GLOBAL__N__3d75cb98_21_fused_adagrad_impl_cu_7510a93525multi_tensor_apply_kernelINS1_32FusedOptimizerTensorListMetadataILi3EEENS1_23FusedAdagradMathFunctorIfEEJPKfddddbS8_S8_EEEvT_T0_DpT1_)
        /*00bc*/ 	.word	0x00000000


	//----- nvinfo : EIATTR_MIN_STACK_SIZE
	.align		4
.L_59:
        /*00c0*/ 	.byte	0x04, 0x12
        /*00c2*/ 	.short	(.L_61 - .L_60)
	.align		4
.L_60:
        /*00c4*/ 	.word	index@(_ZN2at6native54_GLOBAL__N__3d75cb98_21_fused_adagrad_impl_cu_7510a93525multi_tensor_apply_kernelINS1_32FusedOptimizerTensorListMetadataILi3EEENS1_23FusedAdagradMathFunctorIdEEJPKfddddbS8_S8_EEEvT_T0_DpT1_)
        /*00c8*/ 	.word	0x00000000
.L_61:


//--------------------- .nv.compat                --------------------------
	.section	.nv.compat,"",@"SHT_CUDA_COMPAT_INFO"
	.align	4
        /*0000*/ 	.byte	0x02, 0x09, 0x01, 0x00, 0x02, 0x02, 0x01, 0x00, 0x02, 0x05, 0x05, 0x00, 0x03, 0x07, 0x01, 0x01
        /*0010*/ 	.byte	0x02, 0x03, 0x00, 0x00, 0x02, 0x06, 0x01, 0x00, 0x04, 0x0b, 0x08, 0x00, 0x00, 0x00, 0x00, 0x00
        /*0020*/ 	.byte	0x00, 0x00, 0x00, 0x00


//--------------------- .nv.info._ZN2at6native54_GLOBAL__N__3d75cb98_21_fused_adagrad_impl_cu_7510a93525multi_tensor_apply_kernelINS1_32FusedOptimizerTensorListMetadataILi3EEENS1_23FusedAdagradMathFunctorIN3c108BFloat16EEEJPKfddddbSA_SA_EEEvT_T0_DpT1_ --------------------------
	.section	.nv.info._ZN2at6native54_GLOBAL__N__3d75cb98_21_fused_adagrad_impl_cu_7510a93525multi_tensor_apply_kernelINS1_32FusedOptimizerTensorListMetadataILi3EEENS1_23FusedAdagradMathFunctorIN3c108BFloat16EEEJPKfddddbSA_SA_EEEvT_T0_DpT1_,"",@"SHT_CUDA_INFO"
	.sectionflags	@""
	.align	4


	//----- nvinfo : EIATTR_CUDA_API_VERSION
	.align		4
        /*0000*/ 	.byte	0x04, 0x37
        /*0002*/ 	.short	(.L_63 - .L_62)
.L_62:
        /*0004*/ 	.word	0x00000082


	//----- nvinfo : EIATTR_KPARAM_INFO
	.align		4
.L_63:
        /*0008*/ 	.byte	0x04, 0x17
        /*000a*/ 	.short	(.L_65 - .L_64)
.L_64:
        /*000c*/ 	.word	0x00000000
        /*0010*/ 	.short	0x0009
        /*0012*/ 	.short	0x0e08
        /*0014*/ 	.byte	0x00, 0xf5, 0x21, 0x00


	//----- nvinfo : EIATTR_KPARAM_INFO
	.align		4
.L_65:
        /*0018*/ 	.byte	0x04, 0x17
        /*001a*/ 	.short	(.L_67 - .L_66)
.L_66:
        /*001c*/ 	.word	0x00000000
        /*0020*/ 	.short	0x0008
        /*0022*/ 	.short	0x0e00
        /*0024*/ 	.byte	0x00, 0xf5, 0x21, 0x00


	//----- nvinfo : EIATTR_KPARAM_INFO
	.align		4
.L_67:
        /*0028*/ 	.byte	0x04, 0x17
        /*002a*/ 	.short	(.L_69 - .L_68)
.L_68:
        /*002c*/ 	.word	0x00000000
        /*0030*/ 	.short	0x0007
        /*0032*/ 	.short	0x0df8
        /*0034*/ 	.byte	0x00, 0xf0, 0x05, 0x00


	//----- nvinfo : EIATTR_KPARAM_INFO
	.align		4
.L_69:
        /*0038*/ 	.byte	0x04, 0x17
        /*003a*/ 	.short	(.L_71 - .L_70)
.L_70:
        /*003c*/ 	.word	0x00000000
        /*0040*/ 	.short	0x0006
        /*0042*/ 	.short	0x0df0
        /*0044*/ 	.byte	0x00, 0xf0, 0x21, 0x00


	//----- nvinfo : EIATTR_KPARAM_INFO
	.align		4
.L_71:
        /*0048*/ 	.byte	0x04, 0x17
        /*004a*/ 	.short	(.L_73 - .L_72)
.L_72:
        /*004c*/ 	.word	0x00000000
        /*0050*/ 	.short	0x0005
        /*0052*/ 	.short	0x0de8
        /*0054*/ 	.byte	0x00, 0xf0, 0x21, 0x00


	//----- nvinfo : EIATTR_KPARAM_INFO
	.align		4
.L_73:
        /*0058*/ 	.byte	0x04, 0x17
        /*005a*/ 	.short	(.L_75 - .L_74)
.L_74:
        /*005c*/ 	.word	0x00000000
        /*0060*/ 	.short	0x0004
        /*0062*/ 	.short	0x0de0
        /*0064*/ 	.byte	0x00, 0xf0, 0x21, 0x00


	//----- nvinfo : EIATTR_KPARAM_INFO
	.align		4
.L_75:
        /*0068*/ 	.byte	0x04, 0x17
        /*006a*/ 	.short	(.L_77 - .L_76)
.L_76:
        /*006c*/ 	.word	0x00000000
        /*0070*/ 	.short	0x0003
        /*0072*/ 	.short	0x0dd8
        /*0074*/ 	.byte	0x00, 0xf0, 0x21, 0x00


	//----- nvinfo : EIATTR_KPARAM_INFO
	.align		4
.L_77:
        /*0078*/ 	.byte	0x04, 0x17
        /*007a*/ 	.short	(.L_79 - .L_78)
.L_78:
        /*007c*/ 	.word	0x00000000
        /*0080*/ 	.short	0x0002
        /*0082*/ 	.short	0x0dd0
        /*0084*/ 	.byte	0x00, 0xf5, 0x21, 0x00


	//----- nvinfo : EIATTR_KPARAM_INFO
	.align		4
.L_79:
        /*0088*/ 	.byte	0x04, 0x17
        /*008a*/ 	.short	(.L_81 - .L_80)
.L_80:
        /*008c*/ 	.word	0x00000000
        /*0090*/ 	.short	0x0001
        /*0092*/ 	.short	0x0dc8
        /*0094*/ 	.byte	0x00, 0xf0, 0x05, 0x00


	//----- nvinfo : EIATTR_KPARAM_INFO
	.align		4
.L_81:
        /*0098*/ 	.byte	0x04, 0x17
        /*009a*/ 	.short	(.L_83 - .L_82)
.L_82:
        /*009c*/ 	.word	0x00000000
        /*00a0*/ 	.short	0x0000
        /*00a2*/ 	.short	0x0000
        /*00a4*/ 	.byte	0x00, 0xf0, 0x21, 0x37


	//----- nvinfo : EIATTR_SPARSE_MMA_MASK
	.align		4
.L_83:
        /*00a8*/ 	.byte	0x03, 0x50
        /*00aa*/ 	.short	0x0000


	//----- nvinfo : EIATTR_MAXREG_COUNT
	.align		4
        /*00ac*/ 	.byte	0x03, 0x1b
        /*00ae*/ 	.short	0x0080


	//----- nvinfo : EIATTR_MERCURY_ISA_VERSION
	.align		4
        /*00b0*/ 	.byte	0x03, 0x5f
        /*00b2*/ 	.short	0x0101


	//----- nvinfo : EIATTR_VRC_CTA_INIT_COUNT
	.align		4
        /*00b4*/ 	.byte	0x02, 0x4a
	.zero		1
	.zero		1


	//----- nvinfo : EIATTR_EXIT_INSTR_OFFSETS
	.align		4
        /*00b8*/ 	.byte	0x04, 0x1c
        /*00ba*/ 	.short	(.L_85 - .L_84)


	//   ....[0]....
.L_84:
        /*00bc*/ 	.word	0x000000d0


	//   ....[1]....
        /*00c0*/ 	.word	0x000006e0


	//   ....[2]....
        /*00c4*/ 	.word	0x00004680


	//   ....[3]....
        /*00c8*/ 	.word	0x00008050


	//   ....[4]....
        /*00cc*/ 	.word	0x0000b370


	//   ....[5]....
        /*00d0*/ 	.word	0x0000b3c0


	//   ....[6]....
        /*00d4*/ 	.word	0x0000edb0


	//   ....[7]....
        /*00d8*/ 	.word	0x00011970


	//   ....[8]....
        /*00dc*/ 	.word	0x00014a10


	//----- nvinfo : EIATTR_MAX_THREADS
	.align		4
.L_85:
        /*00e0*/ 	.byte	0x04, 0x05
        /*00e2*/ 	.short	(.L_87 - .L_86)
.L_86:
        /*00e4*/ 	.word	0x00000200
        /*00e8*/ 	.word	0x00000001
        /*00ec*/ 	.word	0x00000001


	//----- nvinfo : EIATTR_CRS_STACK_SIZE
	.align		4
.L_87:
        /*00f0*/ 	.byte	0x04, 0x1e
        /*00f2*/ 	.short	(.L_89 - .L_88)
.L_88:
        /*00f4*/ 	.word	0x00000000


	//----- nvinfo : EIATTR_CBANK_PARAM_SIZE
	.align		4
.L_89:
        /*00f8*/ 	.byte	0x03, 0x19
        /*00fa*/ 	.short	0x0e10


	//----- nvinfo : EIATTR_PARAM_CBANK
	.align		4
        /*00fc*/ 	.byte	0x04, 0x0a
        /*00fe*/ 	.short	(.L_91 - .L_90)
	.align		4
.L_90:
        /*0100*/ 	.word	index@(.nv.constant0._ZN2at6native54_GLOBAL__N__3d75cb98_21_fused_adagrad_impl_cu_7510a93525multi_tensor_apply_kernelINS1_32FusedOptimizerTensorListMetadataILi3EEENS1_23FusedAdagradMathFunctorIN3c108BFloat16EEEJPKfddddbSA_SA_EEEvT_T0_DpT1_)
        /*0104*/ 	.short	0x0380
        /*0106*/ 	.short	0x0e10


	//----- nvinfo : EIATTR_SW_WAR
	.align		4
.L_91:
        /*0108*/ 	.byte	0x04, 0x36
        /*010a*/ 	.short	(.L_93 - .L_92)
.L_92:
        /*010c*/ 	.word	0x00000008
.L_93:


//--------------------- .nv.info._ZN2at6native54_GLOBAL__N__3d75cb98_21_fused_adagrad_impl_cu_7510a93525multi_tensor_apply_kernelINS1_32FusedOptimizerTensorListMetadataILi3EEENS1_23FusedAdagradMathFunctorIN3c104HalfEEEJPKfddddbSA_SA_EEEvT_T0_DpT1_ --------------------------
	.section	.nv.info._ZN2at6native54_GLOBAL__N__3d75cb98_21_fused_adagrad_impl_cu_7510a93525multi_tensor_apply_kernelINS1_32FusedOptimizerTensorListMetadataILi3EEENS1_23FusedAdagradMathFunctorIN3c104HalfEEEJPKfddddbSA_SA_EEEvT_T0_DpT1_,"",@"SHT_CUDA_INFO"
	.sectionflags	@""
	.align	4


	//----- nvinfo : EIATTR_CUDA_API_VERSION
	.align		4
        /*0000*/ 	.byte	0x04, 0x37
        /*0002*/ 	.short	(.L_95 - .L_94)
.L_94:
        /*0004*/ 	.word	0x00000082


	//----- nvinfo : EIATTR_KPARAM_INFO
	.align		4
.L_95:
        /*0008*/ 	.byte	0x04, 0x17
        /*000a*/ 	.short	(.L_97 - .L_96)
.L_96:
        /*000c*/ 	.word	0x00000000
        /*0010*/ 	.short	0x0009
        /*0012*/ 	.short	0x0e08
        /*0014*/ 	.byte	0x00, 0xf5, 0x21, 0x00


	//----- nvinfo : EIATTR_KPARAM_INFO
	.align		4
.L_97:
        /*0018*/ 	.byte	0x04, 0x17
        /*001a*/ 	.short	(.L_99 - .L_98)
.L_98:
        /*001c*/ 	.word	0x00000000
        /*0020*/ 	.short	0x0008
        /*0022*/ 	.short	0x0e00
        /*0024*/ 	.byte	0x00, 0xf5, 0x21, 0x00


	//----- nvinfo : EIATTR_KPARAM_INFO
	.align		4
.L_99:
        /*0028*/ 	.byte	0x04, 0x17
        /*002a*/ 	.short	(.L_101 - .L_100)
.L_100:
        /*002c*/ 	.word	0x00000000
        /*0030*/ 	.short	0x0007
        /*0032*/ 	.short	0x0df8
        /*0034*/ 	.byte	0x00, 0xf0, 0x05, 0x00


	//----- nvinfo : EIATTR_KPARAM_INFO
	.align		4
.L_101:
        /*0038*/ 	.byte	0x04, 0x17
        /*003a*/ 	.short	(.L_103 - .L_102)
.L_102:
        /*003c*/ 	.word	0x00000000
        /*0040*/ 	.short	0x0006
        /*0042*/ 	.short	0x0df0
        /*0044*/ 	.byte	0x00, 0xf0, 0x21, 0x00


	//----- nvinfo : EIATTR_KPARAM_INFO
	.align		4
.L_103:
        /*0048*/ 	.byte	0x04, 0x17
        /*004a*/ 	.short	(.L_105 - .L_104)
.L_104:
        /*004c*/ 	.word	0x00000000
        /*0050*/ 	.short	0x0005
        /*0052*/ 	.short	0x0de8
        /*0054*/ 	.byte	0x00, 0xf0, 0x21, 0x00


	//----- nvinfo : EIATTR_KPARAM_INFO
	.align		4
.L_105:
        /*0058*/ 	.byte	0x04, 0x17
        /*005a*/ 	.short	(.L_107 - .L_106)
.L_106:
        /*005c*/ 	.word	0x00000000
        /*0060*/ 	.short	0x0004
        /*0062*/ 	.short	0x0de0
        /*0064*/ 	.byte	0x00, 0xf0, 0x21, 0x00


	//----- nvinfo : EIATTR_KPARAM_INFO
	.align		4
.L_107:
        /*0068*/ 	.byte	0x04, 0x17
        /*006a*/ 	.short	(.L_109 - .L_108)
.L_108:
        /*006c*/ 	.word	0x00000000
        /*0070*/ 	.short	0x0003
        /*0072*/ 	.short	0x0dd8
        /*0074*/ 	.byte	0x00, 0xf0, 0x21, 0x00


	//----- nvinfo : EIATTR_KPARAM_INFO
	.align		4
.L_109:
        /*0078*/ 	.byte	0x04, 0x17
        /*007a*/ 	.short	(.L_111 - .L_110)
.L_110:
        /*007c*/ 	.word	0x00000000
        /*0080*/ 	.short	0x0002
        /*0082*/ 	.short	0x0dd0
        /*0084*/ 	.byte	0x00, 0xf5, 0x21, 0x00


	//----- nvinfo : EIATTR_KPARAM_INFO
	.align		4
.L_111:
        /*0088*/ 	.byte	0x04, 0x17
        /*008a*/ 	.short	(.L_113 - .L_112)
.L_112:
        /*008c*/ 	.word	0x00000000
        /*0090*/ 	.short	0x0001
        /*0092*/ 	.short	0x0dc8
        /*0094*/ 	.byte	0x00, 0xf0, 0x05, 0x00


	//----- nvinfo : EIATTR_KPARAM_INFO
	.align		4
.L_113:
        /*0098*/ 	.byte	0x04, 0x17
        /*009a*/ 	.short	(.L_115 - .L_114)
.L_114:
        /*009c*/ 	.word	0x00000000
        /*00a0*/ 	.short	0x0000
        /*00a2*/ 	.short	0x0000
        /*00a4*/ 	.byte	0x00, 0xf0, 0x21, 0x37


	//----- nvinfo : EIATTR_SPARSE_MMA_MASK
	.align		4
.L_115:
        /*00a8*/ 	.byte	0x03, 0x50
        /*00aa*/ 	.short	0x0000


	//----- nvinfo : EIATTR_MAXREG_COUNT
	.align		4
        /*00ac*/ 	.byte	0x03, 0x1b
        /*00ae*/ 	.short	0x0080


	//----- nvinfo : EIATTR_MERCURY_ISA_VERSION
	.align		4
        /*00b0*/ 	.byte	0x03, 0x5f
        /*00b2*/ 	.short	0x0101


	//----- nvinfo : EIATTR_VRC_CTA_INIT_COUNT
	.align		4
        /*00b4*/ 	.byte	0x02, 0x4a
	.zero		1
	.zero		1


	//----- nvinfo : EIATTR_EXIT_INSTR_OFFSETS
	.align		4
        /*00b8*/ 	.byte	0x04, 0x1c
        /*00ba*/ 	.short	(.L_117 - .L_116)


	//   ....[0]....
.L_116:
        /*00bc*/ 	.word	0x000000d0


	//   ....[1]....
        /*00c0*/ 	.word	0x000006d0


	//   ....[2]....
        /*00c4*/ 	.word	0x00004650


	//   ....[3]....
        /*00c8*/ 	.word	0x00008060


	//   ....[4]....
        /*00cc*/ 	.word	0x0000b410


	//   ....[5]....
        /*00d0*/ 	.word	0x0000b460


	//   ....[6]....
        /*00d4*/ 	.word	0x0000eda0


	//   ....[7]....
        /*00d8*/ 	.word	0x00011960


	//   ....[8]....
        /*00dc*/ 	.word	0x000149e0


	//----- nvinfo : EIATTR_MAX_THREADS
	.align		4
.L_117:
        /*00e0*/ 	.byte	0x04, 0x05
        /*00e2*/ 	.short	(.L_119 - .L_118)
.L_118:
        /*00e4*/ 	.word	0x00000200
        /*00e8*/ 	.word	0x00000001
        /*00ec*/ 	.word	0x00000001


	//----- nvinfo : EIATTR_CRS_STACK_SIZE
	.align		4
.L_119:
        /*00f0*/ 	.byte	0x04, 0x1e
        /*00f2*/ 	.short	(.L_121 - .L_120)
.L_120:
        /*00f4*/ 	.word	0x00000000


	//----- nvinfo : EIATTR_CBANK_PARAM_SIZE
	.align		4
.L_121:
        /*00f8*/ 	.byte	0x03, 0x19
        /*00fa*/ 	.short	0x0e10


	//----- nvinfo : EIATTR_PARAM_CBANK
	.align		4
        /*00fc*/ 	.byte	0x04, 0x0a
        /*00fe*/ 	.short	(.L_123 - .L_122)
	.align		4
.L_122:
        /*0100*/ 	.word	index@(.nv.constant0._ZN2at6native54_GLOBAL__N__3d75cb98_21_fused_adagrad_impl_cu_7510a93525multi_tensor_apply_kernelINS1_32FusedOptimizerTensorListMetadataILi3EEENS1_23FusedAdagradMathFunctorIN3c104HalfEEEJPKfddddbSA_SA_EEEvT_T0_DpT1_)
        /*0104*/ 	.short	0x0380
        /*0106*/ 	.short	0x0e10


	//----- nvinfo : EIATTR_SW_WAR
	.align		4
.L_123:
        /*0108*/ 	.byte	0x04, 0x36
        /*010a*/ 	.short	(.L_125 - .L_124)
.L_124:
        /*010c*/ 	.word	0x00000008
.L_125:


//--------------------- .nv.info._ZN2at6native54_GLOBAL__N__3d75cb98_21_fused_adagrad_impl_cu_7510a93525multi_tensor_apply_kernelINS1_32FusedOptimizerTensorListMetadataILi3EEENS1_23FusedAdagradMathFunctorIfEEJPKfddddbS8_S8_EEEvT_T0_DpT1_ --------------------------
	.section	.nv.info._ZN2at6native54_GLOBAL__N__3d75cb98_21_fused_adagrad_impl_cu_7510a93525multi_tensor_apply_kernelINS1_32FusedOptimizerTensorListMetadataILi3EEENS1_23FusedAdagradMathFunctorIfEEJPKfddddbS8_S8_EEEvT_T0_DpT1_,"",@"SHT_CUDA_INFO"
	.sectionflags	@""
	.align	4


	//----- nvinfo : EIATTR_CUDA_API_VERSION
	.align		4
        /*0000*/ 	.byte	0x04, 0x37
        /*0002*/ 	.short	(.L_127 - .L_126)
.L_126:
        /*0004*/ 	.word	0x00000082


	//----- nvinfo : EIATTR_KPARAM_INFO
	.align		4
.L_127:
        /*0008*/ 	.byte	0x04, 0x17
        /*000a*/ 	.short	(.L_129 - .L_128)
.L_128:
        /*000c*/ 	.word	0x00000000
        /*0010*/ 	.short	0x0009
        /*0012*/ 	.short	0x0e08
        /*0014*/ 	.byte	0x00, 0xf5, 0x21, 0x00


	//----- nvinfo : EIATTR_KPARAM_INFO
	.align		4
.L_129:
        /*0018*/ 	.byte	0x04, 0x17
        /*001a*/ 	.short	(.L_131 - .L_130)
.L_130:
        /*001c*/ 	.word	0x00000000
        /*0020*/ 	.short	0x0008
        /*0022*/ 	.short	0x0e00
        /*0024*/ 	.byte	0x00, 0xf5, 0x21, 0x00


	//----- nvinfo : EIATTR_KPARAM_INFO
	.align		4
.L_131:
        /*0028*/ 	.byte	0x04, 0x17
        /*002a*/ 	.short	(.L_133 - .L_132)
.L_132:
        /*002c*/ 	.word	0x00000000
        /*0030*/ 	.short	0x0007
        /*0032*/ 	.short	0x0df8
        /*0034*/ 	.byte	0x00, 0xf0, 0x05, 0x00


	//----- nvinfo : EIATTR_KPARAM_INFO
	.align		4
.L_133:
        /*0038*/ 	.byte	0x04, 0x17
        /*003a*/ 	.short	(.L_135 - .L_134)
.L_134:
        /*003c*/ 	.word	0x00000000
        /*0040*/ 	.short	0x0006
        /*0042*/ 	.short	0x0df0
        /*0044*/ 	.byte	0x00, 0xf0, 0x21, 0x00


	//----- nvinfo : EIATTR_KPARAM_INFO
	.align		4
.L_135:
        /*0048*/ 	.byte	0x04, 0x17
        /*004a*/ 	.short	(.L_137 - .L_136)
.L_136:
        /*004c*/ 	.word	0x00000000
        /*0050*/ 	.short	0x0005
        /*0052*/ 	.short	0x0de8
        /*0054*/ 	.byte	0x00, 0xf0, 0x21, 0x00


	//----- nvinfo : EIATTR_KPARAM_INFO
	.align		4
.L_137:
        /*0058*/ 	.byte	0x04, 0x17
        /*005a*/ 	.short	(.L_139 - .L_138)
.L_138:
        /*005c*/ 	.word	0x00000000
        /*0060*/ 	.short	0x0004
        /*0062*/ 	.short	0x0de0
        /*0064*/ 	.byte	0x00, 0xf0, 0x21, 0x00


	//----- nvinfo : EIATTR_KPARAM_INFO
	.align		4
.L_139:
        /*0068*/ 	.byte	0x04, 0x17
        /*006a*/ 	.short	(.L_141 - .L_140)
.L_140:
        /*006c*/ 	.word	0x00000000
        /*0070*/ 	.short	0x0003
        /*0072*/ 	.short	0x0dd8
        /*0074*/ 	.byte	0x00, 0xf0, 0x21, 0x00


	//----- nvinfo : EIATTR_KPARAM_INFO
	.align		4
.L_141:
        /*0078*/ 	.byte	0x04, 0x17
        /*007a*/ 	.short	(.L_143 - .L_142)
.L_142:
        /*007c*/ 	.word	0x00000000
        /*0080*/ 	.short	0x0002
        /*0082*/ 	.short	0x0dd0
        /*0084*/ 	.byte	0x00, 0xf5, 0x21, 0x00


	//----- nvinfo : EIATTR_KPARAM_INFO
	.align		4
.L_143:
        /*0088*/ 	.byte	0x04, 0x17
        /*008a*/ 	.short	(.L_145 - .L_144)
.L_144:
        /*008c*/ 	.word	0x00000000
        /*0090*/ 	.short	0x0001
        /*0092*/ 	.short	0x0dc8
        /*0094*/ 	.byte	0x00, 0xf0, 0x05, 0x00


	//----- nvinfo : EIATTR_KPARAM_INFO
	.align		4
.L_145:
        /*0098*/ 	.byte	0x04, 0x17
        /*009a*/ 	.short	(.L_147 - .L_146)
.L_146:
        /*009c*/ 	.word	0x00000000
        /*00a0*/ 	.short	0x0000
        /*00a2*/ 	.short	0x0000
        /*00a4*/ 	.byte	0x00, 0xf0, 0x21, 0x37


	//----- nvinfo : EIATTR_SPARSE_MMA_MASK
	.align		4
.L_147:
        /*00a8*/ 	.byte	0x03, 0x50
        /*00aa*/ 	.short	0x0000


	//----- nvinfo : EIATTR_MAXREG_COUNT
	.align		4
        /*00ac*/ 	.byte	0x03, 0x1b
        /*00ae*/ 	.short	0x0080


	//----- nvinfo : EIATTR_MERCURY_ISA_VERSION
	.align		4
        /*00b0*/ 	.byte	0x03, 0x5f
        /*00b2*/ 	.short	0x0101


	//----- nvinfo : EIATTR_VRC_CTA_INIT_COUNT
	.align		4
        /*00b4*/ 	.byte	0x02, 0x4a
	.zero		1
	.zero		1


	//----- nvinfo : EIATTR_EXIT_INSTR_OFFSETS
	.align		4
        /*00b8*/ 	.byte	0x04, 0x1c
        /*00ba*/ 	.short	(.L_149 - .L_148)


	//   ....[0]....
.L_148:
        /*00bc*/ 	.word	0x000000d0


	//   ....[1]....
        /*00c0*/ 	.word	0x000006f0


	//   ....[2]....
        /*00c4*/ 	.word	0x000041e0


	//   ....[3]....
        /*00c8*/ 	.word	0x00007c70


	//   ....[4]....
        /*00cc*/ 	.word	0x0000b060


	//   ....[5]....
        /*00d0*/ 	.word	0x0000b0b0


	//   ....[6]....
        /*00d4*/ 	.word	0x0000e600


	//   ....[7]....
        /*00d8*/ 	.word	0x00011180


	//   ....[8]....
        /*00dc*/ 	.word	0x000141d0


	//----- nvinfo : EIATTR_MAX_THREADS
	.align		4
.L_149:
        /*00e0*/ 	.byte	0x04, 0x05
        /*00e2*/ 	.short	(.L_151 - .L_150)
.L_150:
        /*00e4*/ 	.word	0x00000200
        /*00e8*/ 	.word	0x00000001
        /*00ec*/ 	.word	0x00000001


	//----- nvinfo : EIATTR_CRS_STACK_SIZE
	.align		4
.L_151:
        /*00f0*/ 	.byte	0x04, 0x1e
        /*00f2*/ 	.short	(.L_153 - .L_152)
.L_152:
        /*00f4*/ 	.word	0x00000000


	//----- nvinfo : EIATTR_CBANK_PARAM_SIZE
	.align		4
.L_153:
        /*00f8*/ 	.byte	0x03, 0x19
        /*00fa*/ 	.short	0x0e10


	//----- nvinfo : EIATTR_PARAM_CBANK
	.align		4
        /*00fc*/ 	.byte	0x04, 0x0a
        /*00fe*/ 	.short	(.L_155 - .L_154)
	.align		4
.L_154:
        /*0100*/ 	.word	index@(.nv.constant0._ZN2at6native54_GLOBAL__N__3d75cb98_21_fused_adagrad_impl_cu_7510a93525multi_tensor_apply_kernelINS1_32FusedOptimizerTensorListMetadataILi3EEENS1_23FusedAdagradMathFunctorIfEEJPKfddddbS8_S8_EEEvT_T0_DpT1_)
        /*0104*/ 	.short	0x0380
        /*0106*/ 	.short	0x0e10


	//----- nvinfo : EIATTR_SW_WAR
	.align		4
.L_155:
        /*0108*/ 	.byte	0x04, 0x36
        /*010a*/ 	.short	(.L_157 - .L_156)
.L_156:
        /*010c*/ 	.word	0x00000008
.L_157:


//--------------------- .nv.info._ZN2at6native54_GLOBAL__N__3d75cb98_21_fused_adagrad_impl_cu_7510a93525multi_tensor_apply_kernelINS1_32FusedOptimizerTensorListMetadataILi3EEENS1_23FusedAdagradMathFunctorIdEEJPKfddddbS8_S8_EEEvT_T0_DpT1_ --------------------------
	.section	.nv.info._ZN2at6native54_GLOBAL__N__3d75cb98_21_fused_adagrad_impl_cu_7510a93525multi_tensor_apply_kernelINS1_32FusedOptimizerTensorListMetadataILi3EEENS1_23FusedAdagradMathFunctorIdEEJPKfddddbS8_S8_EEEvT_T0_DpT1_,"",@"SHT_CUDA_INFO"
	.sectionflags	@""
	.align	4


	//----- nvinfo : EIATTR_CUDA_API_VERSION
	.align		4
        /*0000*/ 	.byte	0x04, 0x37
        /*0002*/ 	.short	(.L_159 - .L_158)
.L_158:
        /*0004*/ 	.word	0x00000082


	//----- nvinfo : EIATTR_KPARAM_INFO
	.align		4
.L_159:
        /*0008*/ 	.byte	0x04, 0x17
        /*000a*/ 	.short	(.L_161 - .L_160)
.L_160:
        /*000c*/ 	.word	0x00000000
        /*0010*/ 	.short	0x0009
        /*0012*/ 	.short	0x0e08
        /*0014*/ 	.byte	0x00, 0xf5, 0x21, 0x00


	//----- nvinfo : EIATTR_KPARAM_INFO
	.align		4
.L_161:
        /*0018*/ 	.byte	0x04, 0x17
        /*001a*/ 	.short	(.L_163 - .L_162)
.L_162:
        /*001c*/ 	.word	0x00000000
        /*0020*/ 	.short	0x0008
        /*0022*/ 	.short	0x0e00
        /*0024*/ 	.byte	0x00, 0xf5, 0x21, 0x00


	//----- nvinfo : EIATTR_KPARAM_INFO
	.align		4
.L_163:
        /*0028*/ 	.byte	0x04, 0x17
        /*002a*/ 	.short	(.L_165 - .L_164)
.L_164:
        /*002c*/ 	.word	0x00000000
        /*0030*/ 	.short	0x0007
        /*0032*/ 	.short	0x0df8
        /*0034*/ 	.byte	0x00, 0xf0, 0x05, 0x00


	//----- nvinfo : EIATTR_KPARAM_INFO
	.align		4
.L_165:
        /*0038*/ 	.byte	0x04, 0x17
        /*003a*/ 	.short	(.L_167 - .L_166)
.L_166:
        /*003c*/ 	.word	0x00000000
        /*0040*/ 	.short	0x0006
        /*0042*/ 	.short	0x0df0
        /*0044*/ 	.byte	0x00, 0xf0, 0x21, 0x00


	//----- nvinfo : EIATTR_KPARAM_INFO
	.align		4
.L_167:
        /*0048*/ 	.byte	0x04, 0x17
        /*004a*/ 	.short	(.L_169 - .L_168)
.L_168:
        /*004c*/ 	.word	0x00000000
        /*0050*/ 	.short	0x0005
        /*0052*/ 	.short	0x0de8
        /*0054*/ 	.byte	0x00, 0xf0, 0x21, 0x00


	//----- nvinfo : EIATTR_KPARAM_INFO
	.align		4
.L_169:
        /*0058*/ 	.byte	0x04, 0x17
        /*005a*/ 	.short	(.L_171 - .L_170)
.L_170:
        /*005c*/ 	.word	0x00000000
        /*0060*/ 	.short	0x0004
        /*0062*/ 	.short	0x0de0
        /*0064*/ 	.byte	0x00, 0xf0, 0x21, 0x00


	//----- nvinfo : EIATTR_KPARAM_INFO
	.align		4
.L_171:
        /*0068*/ 	.byte	0x04, 0x17
        /*006a*/ 	.short	(.L_173 - .L_172)
.L_172:
        /*006c*/ 	.word	0x00000000
        /*0070*/ 	.short	0x0003
        /*0072*/ 	.short	0x0dd8
        /*0074*/ 	.byte	0x00, 0xf0, 0x21, 0x00


	//----- nvinfo : EIATTR_KPARAM_INFO
	.align		4
.L_173:
        /*0078*/ 	.byte	0x04, 0x17
        /*007a*/ 	.short	(.L_175 - .L_174)
.L_174:
        /*007c*/ 	.word	0x00000000
        /*0080*/ 	.short	0x0002
        /*0082*/ 	.short	0x0dd0
        /*0084*/ 	.byte	0x00, 0xf5, 0x21, 0x00


	//----- nvinfo : EIATTR_KPARAM_INFO
	.align		4
.L_175:
        /*0088*/ 	.byte	0x04, 0x17
        /*008a*/ 	.short	(.L_177 - .L_176)
.L_176:
        /*008c*/ 	.word	0x00000000
        /*0090*/ 	.short	0x0001
        /*0092*/ 	.short	0x0dc8
        /*0094*/ 	.byte	0x00, 0xf0, 0x05, 0x00


	//----- nvinfo : EIATTR_KPARAM_INFO
	.align		4
.L_177:
        /*0098*/ 	.byte	0x04, 0x17
        /*009a*/ 	.short	(.L_179 - .L_178)
.L_178:
        /*009c*/ 	.word	0x00000000
        /*00a0*/ 	.short	0x0000
        /*00a2*/ 	.short	0x0000
        /*00a4*/ 	.byte	0x00, 0xf0, 0x21, 0x37


	//----- nvinfo : EIATTR_SPARSE_MMA_MASK
	.align		4
.L_179:
        /*00a8*/ 	.byte	0x03, 0x50
        /*00aa*/ 	.short	0x0000


	//----- nvinfo : EIATTR_MAXREG_COUNT
	.align		4
        /*00ac*/ 	.byte	0x03, 0x1b
        /*00ae*/ 	.short	0x0080


	//----- nvinfo : EIATTR_MERCURY_ISA_VERSION
	.align		4
        /*00b0*/ 	.byte	0x03, 0x5f
        /*00b2*/ 	.short	0x0101


	//----- nvinfo : EIATTR_VRC_CTA_INIT_COUNT
	.align		4
        /*00b4*/ 	.byte	0x02, 0x4a
	.zero		1
	.zero		1


	//----- nvinfo : EIATTR_EXIT_INSTR_OFFSETS
	.align		4
        /*00b8*/ 	.byte	0x04, 0x1c
        /*00ba*/ 	.short	(.L_181 - .L_180)


	//   ....[0]....
.L_180:
        /*00bc*/ 	.word	0x000000d0


	//   ....[1]....
        /*00c0*/ 	.word	0x000006d0


	//   ....[2]....
        /*00c4*/ 	.word	0x00004520


	//   ....[3]....
        /*00c8*/ 	.word	0x00007110


	//   ....[4]....
        /*00cc*/ 	.word	0x00007160


	//   ....[5]....
        /*00d0*/ 	.word	0x0000a290


	//   ....[6]....
        /*00d4*/ 	.word	0x0000c5c0


	//----- nvinfo : EIATTR_MAX_THREADS
	.align		4
.L_181:
        /*00d8*/ 	.byte	0x04, 0x05
        /*00da*/ 	.short	(.L_183 - .L_182)
.L_182:
        /*00dc*/ 	.word	0x00000200
        /*00e0*/ 	.word	0x00000001
        /*00e4*/ 	.word	0x00000001


	//----- nvinfo : EIATTR_CRS_STACK_SIZE
	.align		4
.L_183:
        /*00e8*/ 	.byte	0x04, 0x1e
        /*00ea*/ 	.short	(.L_185 - .L_184)
.L_184:
        /*00ec*/ 	.word	0x00000000


	//----- nvinfo : EIATTR_CBANK_PARAM_SIZE
	.align		4
.L_185:
        /*00f0*/ 	.byte	0x03, 0x19
        /*00f2*/ 	.short	0x0e10


	//----- nvinfo : EIATTR_PARAM_CBANK
	.align		4
        /*00f4*/ 	.byte	0x04, 0x0a
        /*00f6*/ 	.short	(.L_187 - .L_186)
	.align		4
.L_186:
        /*00f8*/ 	.word	index@(.nv.constant0._ZN2at6native54_GLOBAL__N__3d75cb98_21_fused_adagrad_impl_cu_7510a93525multi_tensor_apply_kernelINS1_32FusedOptimizerTensorListMetadataILi3EEENS1_23FusedAdagradMathFunctorIdEEJPKfddddbS8_S8_EEEvT_T0_DpT1_)
        /*00fc*/ 	.short	0x0380
        /*00fe*/ 	.short	0x0e10


	//----- nvinfo : EIATTR_SW_WAR
	.align		4
.L_187:
        /*0100*/ 	.byte	0x04, 0x36
        /*0102*/ 	.short	(.L_189 - .L_188)
.L_188:
        /*0104*/ 	.word	0x00000008
.L_189:


//--------------------- .nv.callgraph             --------------------------
	.section	.nv.callgraph,"",@"SHT_CUDA_CALLGRAPH"
	.align	4
	.sectionentsize	8
	.align		4
        /*0000*/ 	.word	0x00000000
	.align		4
        /*0004*/ 	.word	0xffffffff
	.align		4
        /*0008*/ 	.word	0x00000000
	.align		4
        /*000c*/ 	.word	0xfffffffe
	.align		4
        /*0010*/ 	.word	0x00000000
	.align		4
        /*0014*/ 	.word	0xfffffffd
	.align		4
        /*0018*/ 	.word	0x00000000
	.align		4
        /*001c*/ 	.word	0xfffffffc


//--------------------- .nv.constant4             --------------------------
	.section	.nv.constant4,"a",@progbits
	.align	8
	.align		8
.nv.constant4:
        /*0000*/ 	.dword	_ZN52_INTERNAL_3d75cb98_21_fused_adagrad_impl_cu_7510a9354cuda3std3__45__cpo5beginE
	.align		8
        /*0008*/ 	.dword	_ZN52_INTERNAL_3d75cb98_21_fused_adagrad_impl_cu_7510a9354cuda3std3__45__cpo3endE
	.align		8
        /*0010*/ 	.dword	_ZN52_INTERNAL_3d75cb98_21_fused_adagrad_impl_cu_7510a9354cuda3std3__45__cpo6cbeginE
	.align		8
        /*0018*/ 	.dword	_ZN52_INTERNAL_3d75cb98_21_fused_adagrad_impl_cu_7510a9354cuda3std3__45__cpo4cendE
	.align		8
        /*0020*/ 	.dword	_ZN52_INTERNAL_3d75cb98_21_fused_adagrad_impl_cu_7510a9354cuda3std3__45__cpo6rbeginE
	.align		8
        /*0028*/ 	.dword	_ZN52_INTERNAL_3d75cb98_21_fused_adagrad_impl_cu_7510a9354cuda3std3__45__cpo4rendE
	.align		8
        /*0030*/ 	.dword	_ZN52_INTERNAL_3d75cb98_21_fused_adagrad_impl_cu_7510a9354cuda3std3__45__cpo7crbeginE
	.align		8
        /*0038*/ 	.dword	_ZN52_INTERNAL_3d75cb98_21_fused_adagrad_impl_cu_7510a9354cuda3std3__45__cpo5crendE
	.align		8
        /*0040*/ 	.dword	_ZN52_INTERNAL_3d75cb98_21_fused_adagrad_impl_cu_7510a9354cuda3std3__454_GLOBAL__N__3d75cb98_21_fused_adagrad_impl_cu_7510a9356ignoreE
	.align		8
        /*0048*/ 	.dword	_ZN52_INTERNAL_3d75cb98_21_fused_adagrad_impl_cu_7510a9354cuda3std3__419piecewise_constructE
	.align		8
        /*0050*/ 	.dword	_ZN52_INTERNAL_3d75cb98_21_fused_adagrad_impl_cu_7510a9354cuda3std3__48in_placeE
	.align		8
        /*0058*/ 	.dword	_ZN52_INTERNAL_3d75cb98_21_fused_adagrad_impl_cu_7510a9354cuda3std3__420unreachable_sentinelE
	.align		8
        /*0060*/ 	.dword	_ZN52_INTERNAL_3d75cb98_21_fused_adagrad_impl_cu_7510a9354cuda3std6ranges3__45__cpo4swapE
	.align		8
        /*0068*/ 	.dword	_ZN52_INTERNAL_3d75cb98_21_fused_adagrad_impl_cu_7510a9354cuda3std6ranges3__45__cpo9iter_moveE
	.align		8
        /*0070*/ 	.dword	_ZN52_INTERNAL_3d75cb98_21_fused_adagrad_impl_cu_7510a9354cuda3std6ranges3__45__cpo5beginE
	.align		8
        /*0078*/ 	.dword	_ZN52_INTERNAL_3d75cb98_21_fused_adagrad_impl_cu_7510a9354cuda3std6ranges3__45__cpo3endE
	.align		8
        /*0080*/ 	.dword	_ZN52_INTERNAL_3d75cb98_21_fused_adagrad_impl_cu_7510a9354cuda3std6ranges3__45__cpo6cbeginE
	.align		8
        /*0088*/ 	.dword	_ZN52_INTERNAL_3d75cb98_21_fused_adagrad_impl_cu_7510a9354cuda3std6ranges3__45__cpo4cendE
	.align		8
        /*0090*/ 	.dword	_ZN52_INTERNAL_3d75cb98_21_fused_adagrad_impl_cu_7510a9354cuda3std6ranges3__45__cpo7advanceE
	.align		8
        /*0098*/ 	.dword	_ZN52_INTERNAL_3d75cb98_21_fused_adagrad_impl_cu_7510a9354cuda3std6ranges3__45__cpo9iter_swapE
	.align		8
        /*00a0*/ 	.dword	_ZN52_INTERNAL_3d75cb98_21_fused_adagrad_impl_cu_7510a9354cuda3std6ranges3__45__cpo4nextE
	.align		8
        /*00a8*/ 	.dword	_ZN52_INTERNAL_3d75cb98_21_fused_adagrad_impl_cu_7510a9354cuda3std6ranges3__45__cpo4prevE
	.align		8
        /*00b0*/ 	.dword	_ZN52_INTERNAL_3d75cb98_21_fused_adagrad_impl_cu_7510a9354cuda3std6ranges3__45__cpo4dataE
	.align		8
        /*00b8*/ 	.dword	_ZN52_INTERNAL_3d75cb98_21_fused_adagrad_impl_cu_7510a9354cuda3std6ranges3__45__cpo5cdataE
	.align		8
        /*00c0*/ 	.dword	_ZN52_INTERNAL_3d75cb98_21_fused_adagrad_impl_cu_7510a9354cuda3std6ranges3__45__cpo4sizeE
	.align		8
        /*00c8*/ 	.dword	_ZN52_INTERNAL_3d75cb98_21_fused_adagrad_impl_cu_7510a9354cuda3std6ranges3__45__cpo5ssizeE
	.align		8
        /*00d0*/ 	.dword	_ZN52_INTERNAL_3d75cb98_21_fused_adagrad_impl_cu_7510a9354cuda3std6ranges3__45__cpo8distanceE
	.align		8
        /*00d8*/ 	.dword	_ZN52_INTERNAL_3d75cb98_21_fused_adagrad_impl_cu_7510a9356thrust24THRUST_300001_SM_1030_NS6system6detail10sequential3seqE


//--------------------- .text._ZN2at6native54_GLOBAL__N__3d75cb98_21_fused_adagrad_impl_cu_7510a93525multi_tensor_apply_kernelINS1_32FusedOptimizerTensorListMetadataILi3EEENS1_23FusedAdagradMathFunctorIN3c108BFloat16EEEJPKfddddbSA_SA_EEEvT_T0_DpT1_ --------------------------
	.section	.text._ZN2at6native54_GLOBAL__N__3d75cb98_21_fused_adagrad_impl_cu_7510a93525multi_tensor_apply_kernelINS1_32FusedOptimizerTensorListMetadataILi3EEENS1_23FusedAdagradMathFunctorIN3c108BFloat16EEEJPKfddddbSA_SA_EEEvT_T0_DpT1_,"ax",@progbits
	.align	128
.text._ZN2at6native54_GLOBAL__N__3d75cb98_21_fused_adagrad_impl_cu_7510a93525multi_tensor_apply_kernelINS1_32FusedOptimizerTensorListMetadataILi3EEENS1_23FusedAdagradMathFunctorIN3c108BFloat16EEEJPKfddddbSA_SA_EEEvT_T0_DpT1_:
        .type           _ZN2at6native54_GLOBAL__N__3d75cb98_21_fused_adagrad_impl_cu_7510a93525multi_tensor_apply_kernelINS1_32FusedOptimizerTensorListMetadataILi3EEENS1_23FusedAdagradMathFunctorIN3c108BFloat16EEEJPKfddddbSA_SA_EEEvT_T0_DpT1_,@function
        .size           _ZN2at6native54_GLOBAL__N__3d75cb98_21_fused_adagrad_impl_cu_7510a93525multi_tensor_apply_kernelINS1_32FusedOptimizerTensorListMetadataILi3EEENS1_23FusedAdagradMathFunctorIN3c108BFloat16EEEJPKfddddbSA_SA_EEEvT_T0_DpT1_,(.L_x_511 - _ZN2at6native54_GLOBAL__N__3d75cb98_21_fused_adagrad_impl_cu_7510a93525multi_tensor_apply_kernelINS1_32FusedOptimizerTensorListMetadataILi3EEENS1_23FusedAdagradMathFunctorIN3c108BFloat16EEEJPKfddddbSA_SA_EEEvT_T0_DpT1_)
        .other          _ZN2at6native54_GLOBAL__N__3d75cb98_21_fused_adagrad_impl_cu_7510a93525multi_tensor_apply_kernelINS1_32FusedOptimizerTensorListMetadataILi3EEENS1_23FusedAdagradMathFunctorIN3c108BFloat16EEEJPKfddddbSA_SA_EEEvT_T0_DpT1_,@"STO_CUDA_ENTRY STV_DEFAULT"
_ZN2at6native54_GLOBAL__N__3d75cb98_21_fused_adagrad_impl_cu_7510a93525multi_tensor_apply_kernelINS1_32FusedOptimizerTensorListMetadataILi3EEENS1_23FusedAdagradMathFunctorIN3c108BFloat16EEEJPKfddddbSA_SA_EEEvT_T0_DpT1_:
[----:B------:R-:W-:Y:S08]  /*0000*/  LDC R1, c[0x0][0x37c] ;  /* 0x0000df00ff017b82 */ /* 0x000ff00000000800 */
[----:B------:R-:W0:Y:S01]  /*0010*/  S2UR UR5, SR_CTAID.X ;  /* 0x00000000000579c3 */ /* 0x000e220000002500 */
[----:B------:R-:W1:Y:S01]  /*0020*/  LDCU.64 UR6, c[0x0][0x1188] ;  /* 0x00023100ff0677ac */ /* 0x000e620008000a00 */
[----:B------:R-:W2:Y:S01]  /*0030*/  LDCU.64 UR16, c[0x0][0x358] ;  /* 0x00006b00ff1077ac */ /* 0x000ea20008000a00 */
[----:B-1----:R-:W-:-:S04]  /*0040*/  UISETP.NE.U32.AND UP0, UPT, UR6, URZ, UPT ;  /* 0x000000ff0600728c */ /* 0x002fc8000bf05070 */
[----:B------:R-:W-:Y:S01]  /*0050*/  UISETP.NE.AND.EX UP0, UPT, UR7, URZ, UPT, UP0 ;  /* 0x000000ff0700728c */ /* 0x000fe2000bf05300 */
[----:B0-----:R-:W0:Y:S01]  /*0060*/  LDCU.U8 UR4, c[0x0][UR5+0xb00] ;  /* 0x00016000050477ac */ /* 0x001e220008000000 */
[----:B------:R-:W-:-:S12]  /*0070*/  UIMAD UR5, UR5, 0x3, UR5 ;  /* 0x00000003050578a4 */ /* 0x000fd8000f8e0205 */
[----:B------:R-:W1:Y:S01]  /*0080*/  LDCU UR12, c[0x0][UR5+0xc40] ;  /* 0x00018800050c77ac */ /* 0x000e620008000800 */
[----:B--2---:R-:W-:Y:S05]  /*0090*/  BRA.U !UP0, `(.L_x_0) ;  /* 0x0000000108107547 */ /* 0x004fea000b800000 */
[----:B------:R-:W2:Y:S02]  /*00a0*/  LDC.64 R2, c[0x0][0x1188] ;  /* 0x00046200ff027b82 */ /* 0x000ea40000000a00 */
[----:B--2---:R-:W2:Y:S02]  /*00b0*/  LDG.E R2, desc[UR16][R2.64] ;  /* 0x0000001002027981 */ /* 0x004ea4000c1e1900 */
[----:B--2---:R-:W-:-:S13]  /*00c0*/  FSETP.NEU.FTZ.AND P0, PT, R2, 1, PT ;  /* 0x3f8000000200780b */ /* 0x004fda0003f1d000 */
[----:B01----:R-:W-:Y:S05]  /*00d0*/  @!P0 EXIT ;  /* 0x000000000000894d */ /* 0x003fea0003800000 */
.L_x_0:
[----:B0-----:R-:W-:Y:S01]  /*00e0*/  USHF.L.U32 UR10, UR4, 0x3, URZ ;  /* 0x00000003040a7899 */ /* 0x001fe200080006ff */
[----:B------:R-:W0:Y:S01]  /*00f0*/  LDC.64 R34, c[0x0][0x1160] ;  /* 0x00045800ff227b82 */ /* 0x000e220000000a00 */
[----:B------:R-:W2:Y:S10]  /*0100*/  LDCU.64 UR6, c[0x0][0x1150] ;  /* 0x00022a00ff0677ac */ /* 0x000eb40008000a00 */
[----:B------:R-:W3:Y:S01]  /*0110*/  LDCU.64 UR4, c[0x0][UR10+0x980] ;  /* 0x000130000a0477ac */ /* 0x000ee20008000a00 */
[----:B--2---:R-:W-:-:S04]  /*0120*/  ISETP.NE.U32.AND P0, PT, RZ, UR6, PT ;  /* 0x00000006ff007c0c */ /* 0x004fc8000bf05070 */
[----:B------:R-:W-:Y:S01]  /*0130*/  ISETP.NE.AND.EX P0, PT, RZ, UR7, PT, P0 ;  /* 0x00000007ff007c0c */ /* 0x000fe2000bf05300 */
[----:B---3--:R-:W-:Y:S02]  /*0140*/  IMAD.U32 R6, RZ, RZ, UR4 ;  /* 0x00000004ff067e24 */ /* 0x008fe4000f8e00ff */
[----:B------:R-:W-:-:S05]  /*0150*/  IMAD.U32 R7, RZ, RZ, UR5 ;  /* 0x00000005ff077e24 */ /* 0x000fca000f8e00ff */
[----:B------:R-:W2:Y:S05]  /*0160*/  LDG.E R6, desc[UR16][R6.64] ;  /* 0x0000001006067981 */ /* 0x000eaa000c1e1900 */
[----:B------:R-:W3:Y:S02]  /*0170*/  @P0 LDC.64 R2, c[0x0][0x1150] ;  /* 0x00045400ff020b82 */ /* 0x000ee40000000a00 */
[----:B---3--:R-:W3:Y:S06]  /*0180*/  @P0 LDG.E R0, desc[UR16][R2.64] ;  /* 0x0000001002000981 */ /* 0x008eec000c1e1900 */
[----:B------:R-:W4:Y:S01]  /*0190*/  LDC.64 R32, c[0x0][0x1158] ;  /* 0x00045600ff207b82 */ /* 0x000f220000000a00 */
[----:B--2---:R-:W-:-:S04]  /*01a0*/  FADD.FTZ R4, R6, -1 ;  /* 0xbf80000006047421 */ /* 0x004fc80000010000 */
[----:B------:R-:W-:-:S04]  /*01b0*/  FMUL.FTZ R8, R4, 1 ;  /* 0x3f80000004087820 */ /* 0x000fc80000410000 */
[----:B------:R-:W0:-:S15]  /*01c0*/  F2F.F64.F32 R4, R8 ;  /* 0x0000000800047310 */ /* 0x000e1e0000201800 */
[----:B------:R-:W-:-:S15]  /*01d0*/  NOP ;  /* 0x0000000000007918 */ /* 0x000fde0000000000 */
[----:B------:R-:W-:-:S15]  /*01e0*/  NOP ;  /* 0x0000000000007918 */ /* 0x000fde0000000000 */
[----:B------:R-:W-:-:S15]  /*01f0*/  NOP ;  /* 0x0000000000007918 */ /* 0x000fde0000000000 */
[----:B------:R-:W-:-:S04]  /*0200*/  NOP ;  /* 0x0000000000007918 */ /* 0x000fc80000000000 */
[----:B0-----:R0:W2:Y:S02]  /*0210*/  DFMA R34, R4, R34, 1 ;  /* 0x3ff000000422742b */ /* 0x0010a40000000022 */
[----:B0-----:R-:W-:Y:S02]  /*0220*/  IMAD.MOV.U32 R4, RZ, RZ, 0x1 ;  /* 0x00000001ff047424 */ /* 0x001fe400078e00ff */
[----:B---3--:R-:W-:Y:S01]  /*0230*/  @P0 FMUL.FTZ R0, R0, 1 ;  /* 0x3f80000000000820 */ /* 0x008fe20000410000 */
[----:B--2---:R-:W0:-:S15]  /*0240*/  MUFU.RCP64H R5, R35 ;  /* 0x0000002300057308 */ /* 0x004e1e0000001800 */
[----:B------:R-:W-:-:S15]  /*0250*/  NOP ;  /* 0x0000000000007918 */ /* 0x000fde0000000000 */
[----:B------:R-:W-:-:S15]  /*0260*/  NOP ;  /* 0x0000000000007918 */ /* 0x000fde0000000000 */
[----:B------:R-:W-:-:S14]  /*0270*/  NOP ;  /* 0x0000000000007918 */ /* 0x000fdc0000000000 */
[----:B----4-:R-:W2:Y:S02]  /*0280*/  @P0 F2F.F64.F32 R32, R0 ;  /* 0x0000000000200310 */ /* 0x010ea40000201800 */
[----:B--2---:R-:W-:-:S15]  /*0290*/  FSETP.GEU.AND P1, PT, |R33|, 6.5827683646048100446e-37, PT ;  /* 0x036000002100780b */ /* 0x004fde0003f2e200 */
[----:B------:R-:W-:-:S15]  /*02a0*/  NOP ;  /* 0x0000000000007918 */ /* 0x000fde0000000000 */
[----:B------:R-:W-:-:S15]  /*02b0*/  NOP ;  /* 0x0000000000007918 */ /* 0x000fde0000000000 */
[----:B------:R-:W-:-:S15]  /*02c0*/  NOP ;  /* 0x0000000000007918 */ /* 0x000fde0000000000 */
[----:B------:R-:W-:-:S02]  /*02d0*/  NOP ;  /* 0x0000000000007918 */ /* 0x000fc40000000000 */
[----:B0-----:R-:W0:-:S15]  /*02e0*/  DFMA R6, -R34, R4, 1 ;  /* 0x3ff000002206742b */ /* 0x001e1e0000000104 */
[----:B------:R-:W-:-:S15]  /*02f0*/  NOP ;  /* 0x0000000000007918 */ /* 0x000fde0000000000 */
[----:B------:R-:W-:-:S15]  /*0300*/  NOP ;  /* 0x0000000000007918 */ /* 0x000fde0000000000 */
[----:B------:R-:W-:-:S15]  /*0310*/  NOP ;  /* 0x0000000000007918 */ /* 0x000fde0000000000 */
[----:B------:R-:W-:-:S04]  /*0320*/  NOP ;  /* 0x0000000000007918 */ /* 0x000fc80000000000 */
[----:B0-----:R-:W0:-:S15]  /*0330*/  DFMA R6, R6, R6, R6 ;  /* 0x000000060606722b */ /* 0x001e1e0000000006 */
        /* <DEDUP_REMOVED lines=19> */
[----:B0-----:R-:W0:-:S15]  /*0470*/  DMUL R4, R2, R32 ;  /* 0x0000002002047228 */ /* 0x001e1e0000000000 */
[----:B------:R-:W-:-:S15]  /*0480*/  NOP ;  /* 0x0000000000007918 */ /* 0x000fde0000000000 */
[----:B------:R-:W-:-:S15]  /*0490*/  NOP ;  /* 0x0000000000007918 */ /* 0x000fde0000000000 */
[----:B------:R-:W-:-:S15]  /*04a0*/  NOP ;  /* 0x0000000000007918 */ /* 0x000fde0000000000 */
[----:B------:R-:W-:-:S04]  /*04b0*/  NOP ;  /* 0x0000000000007918 */ /* 0x000fc80000000000 */
[----:B0-----:R-:W0:-:S15]  /*04c0*/  DFMA R6, -R34, R4, R32 ;  /* 0x000000042206722b */ /* 0x001e1e0000000120 */
[----:B------:R-:W-:-:S15]  /*04d0*/  NOP ;  /* 0x0000000000007918 */ /* 0x000fde0000000000 */
[----:B------:R-:W-:-:S15]  /*04e0*/  NOP ;  /* 0x0000000000007918 */ /* 0x000fde0000000000 */
[----:B------:R-:W-:-:S15]  /*04f0*/  NOP ;  /* 0x0000000000007918 */ /* 0x000fde0000000000 */
[----:B------:R-:W-:-:S04]  /*0500*/  NOP ;  /* 0x0000000000007918 */ /* 0x000fc80000000000 */
[----:B0-----:R-:W0:Y:S02]  /*0510*/  DFMA R2, R2, R6, R4 ;  /* 0x000000060202722b */ /* 0x001e240000000004 */
[----:B0-----:R-:W-:-:S05]  /*0520*/  FFMA R4, RZ, R35, R3 ;  /* 0x00000023ff047223 */ /* 0x001fca0000000003 */
[----:B------:R-:W-:-:S13]  /*0530*/  FSETP.GT.AND P0, PT, |R4|, 1.469367938527859385e-39, PT ;  /* 0x001000000400780b */ /* 0x000fda0003f04200 */
[----:B------:R-:W-:Y:S05]  /*0540*/  @P0 BRA P1, `(.L_x_1) ;  /* 0x0000000000140947 */ /* 0x000fea0000800000 */
[----:B------:R-:W-:Y:S01]  /*0550*/  IMAD.MOV.U32 R38, RZ, RZ, R34 ;  /* 0x000000ffff267224 */ /* 0x000fe200078e0022 */
[----:B------:R-:W-:-:S07]  /*0560*/  MOV R14, 0x580 ;  /* 0x00000580000e7802 */ /* 0x000fce0000000f00 */
[----:B-1----:R-:W-:Y:S05]  /*0570*/  CALL.REL.NOINC `($__internal_0_$__cuda_sm20_div_rn_f64_full) ;  /* 0x0000014400287944 */ /* 0x002fea0003c00000 */
[----:B------:R-:W-:Y:S02]  /*0580*/  IMAD.MOV.U32 R2, RZ, RZ, R40 ;  /* 0x000000ffff027224 */ /* 0x000fe400078e0028 */
[----:B------:R-:W-:-:S07]  /*0590*/  IMAD.MOV.U32 R3, RZ, RZ, R41 ;  /* 0x000000ffff037224 */ /* 0x000fce00078e0029 */
.L_x_1:
[----:B------:R-:W0:Y:S01]  /*05a0*/  LDCU.64 UR4, c[0x0][UR10+0x800] ;  /* 0x000100000a0477ac */ /* 0x000e220008000a00 */
[----:B------:R-:W2:Y:S01]  /*05b0*/  LDCU.64 UR6, c[0x0][UR10+0x680] ;  /* 0x0000d0000a0677ac */ /* 0x000ea20008000a00 */
[----:B------:R-:W3:Y:S01]  /*05c0*/  LDCU.64 UR8, c[0x0][UR10+0x500] ;  /* 0x0000a0000a0877ac */ /* 0x000ee20008000a00 */
[----:B------:R-:W4:Y:S01]  /*05d0*/  LDCU.64 UR10, c[0x0][UR10+0x380] ;  /* 0x000070000a0a77ac */ /* 0x000f220008000a00 */
[----:B-1----:R-:W-:Y:S02]  /*05e0*/  USHF.L.U32 UR13, UR12, 0x10, URZ ;  /* 0x000000100c0d7899 */ /* 0x002fe400080006ff */
[----:B0-----:R-:W-:Y:S02]  /*05f0*/  ULOP3.LUT UR14, UR4, 0x3, URZ, 0xc0, !UPT ;  /* 0x00000003040e7892 */ /* 0x001fe4000f8ec0ff */
[----:B------:R-:W-:Y:S02]  /*0600*/  UIADD3 UR4, UP1, UPT, UR4, -UR13, URZ ;  /* 0x8000000d04047290 */ /* 0x000fe4000ff3e0ff */
[----:B--2---:R-:W-:-:S02]  /*0610*/  UIMAD.WIDE UR6, UR12, 0x20000, UR6 ;  /* 0x000200000c0678a5 */ /* 0x004fc4000f8e0206 */
[----:B---3--:R-:W-:Y:S02]  /*0620*/  UIMAD.WIDE UR8, UR12, 0x20000, UR8 ;  /* 0x000200000c0878a5 */ /* 0x008fe4000f8e0208 */
[----:B------:R-:W-:Y:S02]  /*0630*/  ULOP3.LUT UR14, UR14, 0x7, UR6, 0xf8, !UPT ;  /* 0x000000070e0e7892 */ /* 0x000fe4000f8ef806 */
[----:B----4-:R-:W-:Y:S02]  /*0640*/  UIMAD.WIDE UR10, UR12, 0x20000, UR10 ;  /* 0x000200000c0a78a5 */ /* 0x010fe4000f8e020a */
[----:B------:R-:W-:Y:S02]  /*0650*/  ULOP3.LUT UR14, UR14, 0x7, UR8, 0xf8, !UPT ;  /* 0x000000070e0e7892 */ /* 0x000fe4000f8ef808 */
[----:B------:R-:W-:Y:S02]  /*0660*/  USHF.R.S32.HI UR12, URZ, 0x1f, UR13 ;  /* 0x0000001fff0c7899 */ /* 0x000fe4000801140d */
[----:B------:R-:W-:-:S02]  /*0670*/  ULOP3.LUT UP0, URZ, UR14, 0x7, UR10, 0xf8, !UPT ;  /* 0x000000070eff7892 */ /* 0x000fc4000f80f80a */
[----:B------:R-:W-:Y:S02]  /*0680*/  UIADD3.X UR5, UPT, UPT, UR5, ~UR12, URZ, UP1, !UPT ;  /* 0x8000000c05057290 */ /* 0x000fe40008ffe4ff */
[----:B------:R-:W-:-:S09]  /*0690*/  ULOP3.LUT UP0, URZ, URZ, URZ, URZ, 0xfc, UP0 ;  /* 0x000000ffffff7292 */ /* 0x000fd2000800fcff */
[----:B------:R-:W-:Y:S05]  /*06a0*/  BRA.U !UP0, `(.L_x_2) ;  /* 0x000000ad08347547 */ /* 0x000fea000b800000 */
[----:B------:R-:W-:-:S04]  /*06b0*/  UISETP.GE.U32.AND UP0, UPT, UR4, 0x1, UPT ;  /* 0x000000010400788c */ /* 0x000fc8000bf06070 */
[----:B------:R-:W-:-:S06]  /*06c0*/  UISETP.GE.AND.EX UP0, UPT, UR5, URZ, UPT, UP0 ;  /* 0x000000ff0500728c */ /* 0x000fcc000bf06300 */
[----:B------:R-:W-:-:S13]  /*06d0*/  PLOP3.LUT P0, PT, PT, PT, UP0, 0x80, 0x8 ;  /* 0x000000000008781c */ /* 0x000fda0003f0f008 */
[----:B------:R-:W-:Y:S05]  /*06e0*/  @!P0 EXIT ;  /* 0x000000000000894d */ /* 0x000fea0003800000 */
[----:B------:R-:W0:Y:S01]  /*06f0*/  LDCU.64 UR18, c[0x0][0x1180] ;  /* 0x00023000ff1277ac */ /* 0x000e220008000a00 */
[----:B------:R-:W1:Y:S01]  /*0700*/  S2R R12, SR_TID.X ;  /* 0x00000000000c7919 */ /* 0x000e620000002100 */
[----:B------:R-:W-:Y:S01]  /*0710*/  UISETP.LT.U32.AND UP0, UPT, UR4, 0x10000, UPT ;  /* 0x000100000400788c */ /* 0x000fe2000bf01070 */
[----:B------:R-:W2:Y:S03]  /*0720*/  LDCU UR13, c[0x0][0x360] ;  /* 0x00006c00ff0d77ac */ /* 0x000ea60008000800 */
[----:B------:R-:W-:-:S04]  /*0730*/  UISETP.LT.U32.AND.EX UP0, UPT, UR5, URZ, UPT, UP0 ;  /* 0x000000ff0500728c */ /* 0x000fc8000bf01100 */
[----:B------:R-:W-:Y:S02]  /*0740*/  USEL UR15, UR4, 0x10000, UP0 ;  /* 0x00010000040f7887 */ /* 0x000fe40008000000 */
[----:B0-----:R-:W-:Y:S02]  /*0750*/  UISETP.NE.U32.AND UP1, UPT, UR18, URZ, UPT ;  /* 0x000000ff1200728c */ /* 0x001fe4000bf25070 */
[----:B------:R-:W-:Y:S02]  /*0760*/  USEL UR18, UR5, URZ, UP0 ;  /* 0x000000ff05127287 */ /* 0x000fe40008000000 */
[----:B------:R-:W-:Y:S02]  /*0770*/  UISETP.NE.AND.EX UP0, UPT, UR19, URZ, UPT, UP1 ;  /* 0x000000ff1300728c */ /* 0x000fe4000bf05310 */
[----:B--2---:R-:W-:-:S07]  /*0780*/  USHF.L.U32 UR14, UR13, 0x2, URZ ;  /* 0x000000020d0e7899 */ /* 0x004fce00080006ff */
[----:B------:R-:W-:Y:S05]  /*0790*/  BRA.U UP0, `(.L_x_3) ;  /* 0x0000003d00bc7547 */ /* 0x000fea000b800000 */
[----:B------:R-:W0:Y:S01]  /*07a0*/  LDCU.64 UR22, c[0x0][0x1170] ;  /* 0x00022e00ff1677ac */ /* 0x000e220008000a00 */
[----:B------:R-:W2:Y:S01]  /*07b0*/  LDCU.64 UR20, c[0x0][0x1168] ;  /* 0x00022d00ff1477ac */ /* 0x000ea20008000a00 */
[----:B------:R-:W3:Y:S01]  /*07c0*/  LDCU.U8 UR19, c[0x0][0x1178] ;  /* 0x00022f00ff1377ac */ /* 0x000ee20008000000 */
[----:B------:R-:W-:Y:S01]  /*07d0*/  UMOV UR4, URZ ;  /* 0x000000ff00047c82 */ /* 0x000fe20008000000 */
[----:B------:R-:W-:-:S05]  /*07e0*/  UMOV UR5, URZ ;  /* 0x000000ff00057c82 */ /* 0x000fca0008000000 */
.L_x_24:
[----:B-1----:R-:W-:Y:S01]  /*07f0*/  IADD3 R20, P1, PT, R12, UR4, RZ ;  /* 0x000000040c147c10 */ /* 0x002fe2000ff3e0ff */
[----:B------:R-:W-:Y:S01]  /*0800*/  IMAD.U32 R15, RZ, RZ, UR13 ;  /* 0x0000000dff0f7e24 */ /* 0x000fe2000f8e00ff */
[----:B----4-:R-:W-:Y:S01]  /*0810*/  MOV R7, UR13 ;  /* 0x0000000d00077c02 */ /* 0x010fe20008000f00 */
[----:B------:R-:W-:Y:S01]  /*0820*/  IMAD.U32 R31, RZ, RZ, UR13 ;  /* 0x0000000dff1f7e24 */ /* 0x000fe2000f8e00ff */
[C---:B------:R-:W-:Y:S01]  /*0830*/  IADD3 R10, P3, PT, R20.reuse, UR13, RZ ;  /* 0x0000000d140a7c10 */ /* 0x040fe2000ff7e0ff */
[----:B------:R-:W-:Y:S01]  /*0840*/  IMAD.X R11, RZ, RZ, UR5, P1 ;  /* 0x00000005ff0b7e24 */ /* 0x000fe200088e06ff */
[C---:B------:R-:W-:Y:S01]  /*0850*/  ISETP.GE.U32.AND P0, PT, R20.reuse, UR15, PT ;  /* 0x0000000f14007c0c */ /* 0x040fe2000bf06070 */
[----:B------:R-:W-:Y:S01]  /*0860*/  IMAD.SHL.U32 R6, R20, 0x2, RZ ;  /* 0x0000000214067824 */ /* 0x000fe200078e00ff */
[----:B------:R-:W-:Y:S01]  /*0870*/  ISETP.GE.U32.AND P1, PT, R10, UR15, PT ;  /* 0x0000000f0a007c0c */ /* 0x000fe2000bf26070 */
[----:B------:R-:W-:Y:S01]  /*0880*/  IMAD.X R19, RZ, RZ, R11, P3 ;  /* 0x000000ffff137224 */ /* 0x000fe200018e060b */
[----:B------:R-:W-:Y:S01]  /*0890*/  ISETP.GE.U32.AND.EX P0, PT, R11, UR18, PT, P0 ;  /* 0x000000120b007c0c */ /* 0x000fe2000bf06100 */
[----:B------:R-:W-:Y:S01]  /*08a0*/  IMAD.U32 R17, RZ, RZ, UR13 ;  /* 0x0000000dff117e24 */ /* 0x000fe2000f8e00ff */
[----:B------:R-:W-:-:S02]  /*08b0*/  IADD3 R4, P2, PT, R6, UR10, RZ ;  /* 0x0000000a06047c10 */ /* 0x000fc4000ff5e0ff */
[----:B------:R-:W-:Y:S02]  /*08c0*/  ISETP.GE.U32.AND.EX P1, PT, R19, UR18, PT, P1 ;  /* 0x0000001213007c0c */ /* 0x000fe4000bf26110 */
[----:B------:R-:W-:Y:S02]  /*08d0*/  SHF.L.U64.HI R22, R20, 0x1, R11 ;  /* 0x0000000114167819 */ /* 0x000fe4000001020b */
[----:B------:R-:W-:Y:S02]  /*08e0*/  IADD3 R8, P3, PT, R6, UR6, RZ ;  /* 0x0000000606087c10 */ /* 0x000fe4000ff7e0ff */
[----:B------:R-:W-:Y:S02]  /*08f0*/  LEA R14, P4, R15, R4, 0x1 ;  /* 0x000000040f0e7211 */ /* 0x000fe400078808ff */
[----:B------:R-:W-:Y:S02]  /*0900*/  IADD3.X R5, PT, PT, R22, UR11, RZ, P2, !PT ;  /* 0x0000000b16057c10 */ /* 0x000fe400097fe4ff */
[----:B------:R-:W-:-:S02]  /*0910*/  LEA R30, P2, R31, R8, 0x1 ;  /* 0x000000081f1e7211 */ /* 0x000fc400078408ff */
[----:B------:R-:W-:Y:S02]  /*0920*/  IADD3.X R9, PT, PT, R22, UR7, RZ, P3, !PT ;  /* 0x0000000716097c10 */ /* 0x000fe40009ffe4ff */
[----:B------:R-:W-:Y:S02]  /*0930*/  LEA.HI.X R15, R7, R5, RZ, 0x1, P4 ;  /* 0x00000005070f7211 */ /* 0x000fe400020f0cff */
[----:B------:R-:W-:Y:S02]  /*0940*/  PRMT R0, RZ, 0x7610, R0 ;  /* 0x00007610ff007816 */ /* 0x000fe40000000000 */
[C---:B------:R-:W-:Y:S01]  /*0950*/  IADD3 R21, P4, PT, R10.reuse, UR13, RZ ;  /* 0x0000000d0a157c10 */ /* 0x040fe2000ff9e0ff */
[----:B------:R-:W-:Y:S01]  /*0960*/  IMAD.U32 R29, RZ, RZ, UR13 ;  /* 0x0000000dff1d7e24 */ /* 0x000fe2000f8e00ff */
[----:B------:R-:W-:Y:S02]  /*0970*/  LEA.HI.X R31, R17, R9, RZ, 0x1, P2 ;  /* 0x00000009111f7211 */ /* 0x000fe400010f0cff */
[----:B------:R-:W-:Y:S01]  /*0980*/  @!P1 LEA R16, P3, R10, UR8, 0x1 ;  /* 0x000000080a109c11 */ /* 0x000fe2000f8608ff */
[----:B------:R1:W5:Y:S01]  /*0990*/  @!P0 LDG.E.U16 R0, desc[UR16][R8.64] ;  /* 0x0000001008008981 */ /* 0x000362000c1e1500 */
[----:B------:R-:W-:Y:S01]  /*09a0*/  @!P0 IADD3 R6, P2, PT, R6, UR8, RZ ;  /* 0x0000000806068c10 */ /* 0x000fe2000ff5e0ff */
[--C-:B------:R-:W-:Y:S01]  /*09b0*/  IMAD.X R24, RZ, RZ, R19.reuse, P4 ;  /* 0x000000ffff187224 */ /* 0x100fe200020e0613 */
[----:B------:R-:W-:-:S02]  /*09c0*/  @!P1 LEA.HI.X R17, R10, UR9, R19, 0x1, P3 ;  /* 0x000000090a119c11 */ /* 0x000fc400098f0c13 */
[----:B------:R-:W-:Y:S02]  /*09d0*/  @!P0 IADD3.X R7, PT, PT, R22, UR9, RZ, P2, !PT ;  /* 0x0000000916078c10 */ /* 0x000fe400097fe4ff */
[----:B------:R-:W-:Y:S02]  /*09e0*/  ISETP.GE.U32.AND P3, PT, R21, UR15, PT ;  /* 0x0000000f15007c0c */ /* 0x000fe4000bf66070 */
[----:B------:R-:W-:Y:S02]  /*09f0*/  LEA R28, P2, R29, R14, 0x1 ;  /* 0x0000000e1d1c7211 */ /* 0x000fe400078408ff */
[----:B-1----:R-:W-:Y:S02]  /*0a00*/  MOV R9, UR13 ;  /* 0x0000000d00097c02 */ /* 0x002fe40008000f00 */
[----:B------:R-:W-:Y:S02]  /*0a10*/  IADD3 R10, P4, PT, R21, UR13, RZ ;  /* 0x0000000d150a7c10 */ /* 0x000fe4000ff9e0ff */
[----:B------:R-:W-:-:S02]  /*0a20*/  PRMT R13, RZ, 0x7610, R13 ;  /* 0x00007610ff0d7816 */ /* 0x000fc4000000000d */
[----:B------:R-:W-:Y:S02]  /*0a30*/  ISETP.GE.U32.AND.EX P3, PT, R24, UR18, PT, P3 ;  /* 0x0000001218007c0c */ /* 0x000fe4000bf66130 */
[----:B------:R-:W-:Y:S01]  /*0a40*/  LEA.HI.X R29, R9, R15, RZ, 0x1, P2 ;  /* 0x0000000f091d7211 */ /* 0x000fe200010f0cff */
[----:B------:R-:W-:Y:S01]  /*0a50*/  IMAD.X R9, RZ, RZ, R24, P4 ;  /* 0x000000ffff097224 */ /* 0x000fe200020e0618 */
[----:B------:R-:W-:Y:S01]  /*0a60*/  ISETP.GE.U32.AND P4, PT, R10, UR15, PT ;  /* 0x0000000f0a007c0c */ /* 0x000fe2000bf86070 */
[----:B------:R1:W5:Y:S01]  /*0a70*/  @!P0 LDG.E.U16 R13, desc[UR16][R4.64] ;  /* 0x00000010040d8981 */ /* 0x000362000c1e1500 */
[----:B------:R-:W-:Y:S02]  /*0a80*/  PRMT R18, RZ, 0x7610, R18 ;  /* 0x00007610ff127816 */ /* 0x000fe40000000012 */
[----:B------:R-:W-:Y:S01]  /*0a90*/  ISETP.GE.U32.AND.EX P4, PT, R9, UR18, PT, P4 ;  /* 0x0000001209007c0c */ /* 0x000fe2000bf86140 */
[----:B------:R-:W-:-:S03]  /*0aa0*/  IMAD.U32 R27, RZ, RZ, UR13 ;  /* 0x0000000dff1b7e24 */ /* 0x000fc6000f8e00ff */
[----:B------:R4:W5:Y:S01]  /*0ab0*/  @!P0 LDG.E.U16 R18, desc[UR16][R6.64] ;  /* 0x0000001006128981 */ /* 0x000962000c1e1500 */
[----:B-1----:R-:W-:Y:S02]  /*0ac0*/  PRMT R4, RZ, 0x7610, R4 ;  /* 0x00007610ff047816 */ /* 0x002fe40000000004 */
[----:B------:R-:W-:Y:S01]  /*0ad0*/  @!P3 LEA R32, P2, R21, UR8, 0x1 ;  /* 0x000000081520bc11 */ /* 0x000fe2000f8408ff */
[----:B------:R-:W-:-:S03]  /*0ae0*/  IMAD.U32 R25, RZ, RZ, UR13 ;  /* 0x0000000dff197e24 */ /* 0x000fc6000f8e00ff */
[----:B------:R1:W5:Y:S01]  /*0af0*/  @!P1 LDG.E.U16 R4, desc[UR16][R14.64] ;  /* 0x000000100e049981 */ /* 0x000362000c1e1500 */
[----:B----4-:R-:W-:Y:S01]  /*0b00*/  IMAD.U32 R7, RZ, RZ, UR13 ;  /* 0x0000000dff077e24 */ /* 0x010fe2000f8e00ff */
[----:B------:R-:W-:Y:S02]  /*0b10*/  LEA R26, P5, R27, R30, 0x1 ;  /* 0x0000001e1b1a7211 */ /* 0x000fe400078a08ff */
[----:B------:R-:W-:Y:S02]  /*0b20*/  PRMT R22, RZ, 0x7610, R22 ;  /* 0x00007610ff167816 */ /* 0x000fe40000000016 */
[----:B------:R-:W-:Y:S01]  /*0b30*/  @!P3 LEA.HI.X R33, R21, UR9, R24, 0x1, P2 ;  /* 0x000000091521bc11 */ /* 0x000fe200090f0c18 */
[----:B-1----:R-:W-:Y:S01]  /*0b40*/  IMAD.U32 R15, RZ, RZ, UR13 ;  /* 0x0000000dff0f7e24 */ /* 0x002fe2000f8e00ff */
[----:B------:R-:W-:Y:S01]  /*0b50*/  LEA.HI.X R27, R7, R31, RZ, 0x1, P5 ;  /* 0x0000001f071b7211 */ /* 0x000fe200028f0cff */
[----:B------:R-:W-:Y:S01]  /*0b60*/  IMAD.U32 R23, RZ, RZ, UR13 ;  /* 0x0000000dff177e24 */ /* 0x000fe2000f8e00ff */
[----:B------:R-:W-:Y:S01]  /*0b70*/  @!P4 LEA R34, P5, R10, UR8, 0x1 ;  /* 0x000000080a22cc11 */ /* 0x000fe2000f8a08ff */
[----:B------:R1:W5:Y:S01]  /*0b80*/  @!P1 LDG.E.U16 R22, desc[UR16][R16.64] ;  /* 0x0000001010169981 */ /* 0x000362000c1e1500 */
[----:B------:R-:W-:-:S02]  /*0b90*/  LEA R14, P2, R15, R28, 0x1 ;  /* 0x0000001c0f0e7211 */ /* 0x000fc400078408ff */
[----:B------:R-:W-:Y:S02]  /*0ba0*/  LEA R24, P6, R25, R26, 0x1 ;  /* 0x0000001a19187211 */ /* 0x000fe400078c08ff */
[----:B------:R-:W-:Y:S02]  /*0bb0*/  LEA.HI.X R15, R7, R29, RZ, 0x1, P2 ;  /* 0x0000001d070f7211 */ /* 0x000fe400010f0cff */
[----:B------:R-:W-:Y:S02]  /*0bc0*/  PRMT R5, RZ, 0x7610, R5 ;  /* 0x00007610ff057816 */ /* 0x000fe40000000005 */
[----:B------:R-:W-:Y:S02]  /*0bd0*/  PRMT R19, RZ, 0x7610, R19 ;  /* 0x00007610ff137816 */ /* 0x000fe40000000013 */
[----:B------:R-:W-:Y:S02]  /*0be0*/  PRMT R21, RZ, 0x7610, R21 ;  /* 0x00007610ff157816 */ /* 0x000fe40000000015 */
[----:B------:R-:W-:Y:S01]  /*0bf0*/  PRMT R6, RZ, 0x7610, R6 ;  /* 0x00007610ff067816 */ /* 0x000fe20000000006 */
[----:B------:R4:W5:Y:S01]  /*0c00*/  @!P1 LDG.E.U16 R5, desc[UR16][R30.64] ;  /* 0x000000101e059981 */ /* 0x000962000c1e1500 */
[----:B-1----:R-:W-:-:S02]  /*0c10*/  PRMT R17, RZ, 0x7610, R17 ;  /* 0x00007610ff117816 */ /* 0x002fc40000000011 */
[----:B------:R-:W-:Y:S01]  /*0c20*/  PRMT R8, RZ, 0x7610, R8 ;  /* 0x00007610ff087816 */ /* 0x000fe20000000008 */
[----:B------:R4:W5:Y:S01]  /*0c30*/  @!P3 LDG.E.U16 R21, desc[UR16][R28.64] ;  /* 0x000000101c15b981 */ /* 0x000962000c1e1500 */
[----:B------:R-:W-:Y:S02]  /*0c40*/  PRMT R7, RZ, 0x7610, R7 ;  /* 0x00007610ff077816 */ /* 0x000fe40000000007 */
[----:B------:R-:W-:Y:S01]  /*0c50*/  @!P4 LEA.HI.X R35, R10, UR9, R9, 0x1, P5 ;  /* 0x000000090a23cc11 */ /* 0x000fe2000a8f0c09 */
[----:B------:R4:W5:Y:S01]  /*0c60*/  @!P3 LDG.E.U16 R6, desc[UR16][R26.64] ;  /* 0x000000101a06b981 */ /* 0x000962000c1e1500 */
[----:B------:R-:W-:-:S03]  /*0c70*/  LEA.HI.X R25, R23, R27, RZ, 0x1, P6 ;  /* 0x0000001b17197211 */ /* 0x000fc600030f0cff */
[----:B------:R4:W5:Y:S04]  /*0c80*/  @!P3 LDG.E.U16 R19, desc[UR16][R32.64] ;  /* 0x000000102013b981 */ /* 0x000968000c1e1500 */
[----:B------:R4:W5:Y:S04]  /*0c90*/  @!P4 LDG.E.U16 R17, desc[UR16][R14.64] ;  /* 0x000000100e11c981 */ /* 0x000968000c1e1500 */
[----:B------:R4:W5:Y:S04]  /*0ca0*/  @!P4 LDG.E.U16 R8, desc[UR16][R34.64] ;  /* 0x000000102208c981 */ /* 0x000968000c1e1500 */
[----:B------:R4:W5:Y:S01]  /*0cb0*/  @!P4 LDG.E.U16 R7, desc[UR16][R24.64] ;  /* 0x000000101807c981 */ /* 0x000962000c1e1500 */
[----:B--2---:R-:W1:Y:S02]  /*0cc0*/  DSETP.NEU.AND P2, PT, RZ, UR20, PT ;  /* 0x00000014ff007e2a */ /* 0x004e64000bf4d000 */
[----:B-1----:R-:W-:Y:S05]  /*0cd0*/  @P2 BRA `(.L_x_4) ;  /* 0x0000001800342947 */ /* 0x002fea0003800000 */
[----:B---3--:R-:W-:Y:S01]  /*0ce0*/  UPRMT UR12, UR19, 0x8880, URZ ;  /* 0x00008880130c7896 */ /* 0x008fe200080000ff */
[----:B-----5:R-:W-:Y:S01]  /*0cf0*/  IMAD.U32 R18, R18, 0x10000, RZ ;  /* 0x0001000012127824 */ /* 0x020fe200078e00ff */
[----:B----4-:R-:W-:Y:S01]  /*0d00*/  SHF.L.U32 R15, R0, 0x10, RZ ;  /* 0x00000010000f7819 */ /* 0x010fe200000006ff */
[----:B------:R-:W-:Y:S01]  /*0d10*/  IMAD.U32 R13, R13, 0x10000, RZ ;  /* 0x000100000d0d7824 */ /* 0x000fe200078e00ff */
[----:B------:R-:W-:Y:S02]  /*0d20*/  BSSY.RECONVERGENT B1, `(.L_x_5) ;  /* 0x000004c000017945 */ /* 0x000fe40003800200 */
[----:B------:R-:W-:Y:S01]  /*0d30*/  ISETP.NE.AND P5, PT, RZ, UR12, PT ;  /* 0x0000000cff007c0c */ /* 0x000fe2000bfa5270 */
[----:B------:R-:W-:-:S04]  /*0d40*/  FMUL.FTZ R13, R13, 1 ;  /* 0x3f8000000d0d7820 */ /* 0x000fc80000410000 */
[----:B------:R-:W-:Y:S08]  /*0d50*/  F2F.F64.F32 R44, R13 ;  /* 0x0000000d002c7310 */ /* 0x000ff00000201800 */
[----:B------:R-:W-:-:S04]  /*0d60*/  @P5 FADD.FTZ R18, -R18, -RZ ;  /* 0x800000ff12125221 */ /* 0x000fc80000010100 */
[C---:B------:R-:W-:Y:S01]  /*0d70*/  FFMA.FTZ R0, R18.reuse, R18, R15 ;  /* 0x0000001212007223 */ /* 0x040fe2000001000f */
[----:B------:R-:W-:-:S03]  /*0d80*/  FMUL.FTZ R18, R18, 1 ;  /* 0x3f80000012127820 */ /* 0x000fc60000410000 */
[----:B------:R-:W1:-:S15]  /*0d90*/  MUFU.SQRT R14, R0 ;  /* 0x00000000000e7308 */ /* 0x000e5e0000002000 */
[----:B------:R-:W-:-:S15]  /*0da0*/  NOP ;  /* 0x0000000000007918 */ /* 0x000fde0000000000 */
[----:B------:R-:W-:-:S15]  /*0db0*/  NOP ;  /* 0x0000000000007918 */ /* 0x000fde0000000000 */
[----:B------:R-:W-:-:S03]  /*0dc0*/  NOP ;  /* 0x0000000000007918 */ /* 0x000fc60000000000 */
[----:B------:R-:W2:-:S15]  /*0dd0*/  F2F.F64.F32 R32, R18 ;  /* 0x0000001200207310 */ /* 0x000e9e0000201800 */
[----:B------:R-:W-:-:S15]  /*0de0*/  NOP ;  /* 0x0000000000007918 */ /* 0x000fde0000000000 */
[----:B------:R-:W-:-:S15]  /*0df0*/  NOP ;  /* 0x0000000000007918 */ /* 0x000fde0000000000 */
[----:B------:R-:W-:-:S15]  /*0e00*/  NOP ;  /* 0x0000000000007918 */ /* 0x000fde0000000000 */
[----:B------:R-:W-:-:S04]  /*0e10*/  NOP ;  /* 0x0000000000007918 */ /* 0x000fc80000000000 */
[----:B--2---:R-:W2:Y:S02]  /*0e20*/  DMUL R32, R32, R2 ;  /* 0x0000000220207228 */ /* 0x004ea40000000000 */
[----:B--2---:R-:W-:Y:S01]  /*0e30*/  FSETP.GEU.AND P6, PT, |R33|, 6.5827683646048100446e-37, PT ;  /* 0x036000002100780b */ /* 0x004fe20003fce200 */
[----:B-1----:R-:W-:Y:S01]  /*0e40*/  FMUL.FTZ R16, R14, 1 ;  /* 0x3f8000000e107820 */ /* 0x002fe20000410000 */
[----:B------:R-:W-:-:S15]  /*0e50*/  IMAD.MOV.U32 R14, RZ, RZ, 0x1 ;  /* 0x00000001ff0e7424 */ /* 0x000fde00078e00ff */
[----:B------:R-:W-:-:S15]  /*0e60*/  NOP ;  /* 0x0000000000007918 */ /* 0x000fde0000000000 */
[----:B------:R-:W-:-:S15]  /*0e70*/  NOP ;  /* 0x0000000000007918 */ /* 0x000fde0000000000 */
[----:B------:R-:W-:-:S15]  /*0e80*/  NOP ;  /* 0x0000000000007918 */ /* 0x000fde0000000000 */
[----:B------:R-:W0:-:S15]  /*0e90*/  F2F.F64.F32 R34, R16 ;  /* 0x0000001000227310 */ /* 0x000e1e0000201800 */
[----:B------:R-:W-:-:S15]  /*0ea0*/  NOP ;  /* 0x0000000000007918 */ /* 0x000fde0000000000 */
[----:B------:R-:W-:-:S15]  /*0eb0*/  NOP ;  /* 0x0000000000007918 */ /* 0x000fde0000000000 */
[----:B------:R-:W-:-:S15]  /*0ec0*/  NOP ;  /* 0x0000000000007918 */ /* 0x000fde0000000000 */
[----:B------:R-:W-:-:S04]  /*0ed0*/  NOP ;  /* 0x0000000000007918 */ /* 0x000fc80000000000 */
[----:B0-----:R-:W0:Y:S02]  /*0ee0*/  DADD R34, R34, UR22 ;  /* 0x0000001622227e29 */ /* 0x001e240008000000 */
[----:B0-----:R-:W0:-:S15]  /*0ef0*/  MUFU.RCP64H R15, R35 ;  /* 0x00000023000f7308 */ /* 0x001e1e0000001800 */
        /* <DEDUP_REMOVED lines=45> */
[----:B------:R-:W-:Y:S05]  /*11d0*/  CALL.REL.NOINC `($__internal_0_$__cuda_sm20_div_rn_f64_full) ;  /* 0x0000013800107944 */ /* 0x000fea0003c00000 */
.L_x_6:
[----:B------:R-:W-:Y:S05]  /*11e0*/  BSYNC.RECONVERGENT B1 ;  /* 0x0000000000017941 */ /* 0x000fea0003800200 */
.L_x_5:
[----:B------:R-:W-:Y:S01]  /*11f0*/  IMAD.U32 R22, R22, 0x10000, RZ ;  /* 0x0001000016167824 */ /* 0x000fe200078e00ff */
[----:B------:R-:W-:Y:S01]  /*1200*/  DADD R44, R44, -R40 ;  /* 0x000000002c2c7229 */ /* 0x000fe20000000828 */
[----:B------:R-:W-:Y:S01]  /*1210*/  IMAD.U32 R5, R5, 0x10000, RZ ;  /* 0x0001000005057824 */ /* 0x000fe200078e00ff */
[----:B------:R-:W-:Y:S01]  /*1220*/  UMOV UR24, 0xf0000000 ;  /* 0xf000000000187882 */ /* 0x000fe20000000000 */
[----:B------:R-:W-:Y:S01]  /*1230*/  @P5 FADD.FTZ R22, -R22, -RZ ;  /* 0x800000ff16165221 */ /* 0x000fe20000010100 */
[----:B------:R-:W-:Y:S01]  /*1240*/  IMAD.U32 R4, R4, 0x10000, RZ ;  /* 0x0001000004047824 */ /* 0x000fe200078e00ff */
[----:B------:R-:W-:Y:S01]  /*1250*/  UMOV UR25, 0x380fffff ;  /* 0x380fffff00197882 */ /* 0x000fe20000000000 */
[----:B------:R-:W-:Y:S01]  /*1260*/  BSSY.RECONVERGENT B1, `(.L_x_7) ;  /* 0x000005c000017945 */ /* 0x000fe20003800200 */
[C---:B------:R-:W-:Y:S01]  /*1270*/  FFMA.FTZ R5, R22.reuse, R22, R5 ;  /* 0x0000001616057223 */ /* 0x040fe20000010005 */
[----:B------:R-:W-:Y:S01]  /*1280*/  FMUL.FTZ R13, R22, 1 ;  /* 0x3f800000160d7820 */ /* 0x000fe20000410000 */
[----:B------:R-:W-:-:S02]  /*1290*/  F2FP.BF16.F32.PACK_AB R0, RZ, R0 ;  /* 0x00000000ff00723e */ /* 0x000fc400000010ff */
[----:B------:R-:W0:-:S15]  /*12a0*/  MUFU.SQRT R14, R5 ;  /* 0x00000005000e7308 */ /* 0x000e1e0000002000 */
[----:B------:R-:W-:-:S15]  /*12b0*/  NOP ;  /* 0x0000000000007918 */ /* 0x000fde0000000000 */
[----:B------:R-:W-:-:S15]  /*12c0*/  NOP ;  /* 0x0000000000007918 */ /* 0x000fde0000000000 */
[----:B------:R-:W-:-:S08]  /*12d0*/  NOP ;  /* 0x0000000000007918 */ /* 0x000fd00000000000 */
[----:B------:R-:W1:Y:S01]  /*12e0*/  F2F.F64.F32 R32, R13 ;  /* 0x0000000d00207310 */ /* 0x000e620000201800 */
[----:B0-----:R-:W-:Y:S01]  /*12f0*/  FMUL.FTZ R16, R14, 1 ;  /* 0x3f8000000e107820 */ /* 0x001fe20000410000 */
[----:B------:R-:W-:-:S15]  /*1300*/  IMAD.MOV.U32 R14, RZ, RZ, 0x1 ;  /* 0x00000001ff0e7424 */ /* 0x000fde00078e00ff */
[----:B------:R-:W-:-:S15]  /*1310*/  NOP ;  /* 0x0000000000007918 */ /* 0x000fde0000000000 */
[----:B------:R-:W-:-:S15]  /*1320*/  NOP ;  /* 0x0000000000007918 */ /* 0x000fde0000000000 */
[----:B------:R-:W-:-:S15]  /*1330*/  NOP ;  /* 0x0000000000007918 */ /* 0x000fde0000000000 */
[----:B------:R-:W-:-:S02]  /*1340*/  NOP ;  /* 0x0000000000007918 */ /* 0x000fc40000000000 */
[----:B-1----:R-:W0:Y:S02]  /*1350*/  DMUL R32, R32, R2 ;  /* 0x0000000220207228 */ /* 0x002e240000000000 */
[----:B0-----:R-:W-:-:S15]  /*1360*/  FSETP.GEU.AND P6, PT, |R33|, 6.5827683646048100446e-37, PT ;  /* 0x036000002100780b */ /* 0x001fde0003fce200 */
[----:B------:R-:W-:-:S15]  /*1370*/  NOP ;  /* 0x0000000000007918 */ /* 0x000fde0000000000 */
[----:B------:R-:W-:-:S15]  /*1380*/  NOP ;  /* 0x0000000000007918 */ /* 0x000fde0000000000 */
[----:B------:R-:W-:-:S15]  /*1390*/  NOP ;  /* 0x0000000000007918 */ /* 0x000fde0000000000 */
[----:B------:R-:W-:-:S02]  /*13a0*/  NOP ;  /* 0x0000000000007918 */ /* 0x000fc40000000000 */
        /* <DEDUP_REMOVED lines=11> */
[----:B------:R-:W1:-:S15]  /*1460*/  F2F.F32.F64 R13, R44 ;  /* 0x0000002c000d7310 */ /* 0x000e5e0000301000 */
        /* <DEDUP_REMOVED lines=40> */
[----:B0-----:R-:W-:Y:S01]  /*16f0*/  FFMA R14, RZ, R35, R41 ;  /* 0x00000023ff0e7223 */ /* 0x001fe20000000029 */
[----:B------:R-:W-:-:S15]  /*1700*/  FMUL.FTZ R22, R4, 1 ;  /* 0x3f80000004167820 */ /* 0x000fde0000410000 */
[----:B------:R-:W-:-:S15]  /*1710*/  NOP ;  /* 0x0000000000007918 */ /* 0x000fde0000000000 */
[----:B------:R-:W-:-:S15]  /*1720*/  NOP ;  /* 0x0000000000007918 */ /* 0x000fde0000000000 */
[----:B------:R-:W-:-:S15]  /*1730*/  NOP ;  /* 0x0000000000007918 */ /* 0x000fde0000000000 */
[----:B------:R-:W-:-:S01]  /*1740*/  NOP ;  /* 0x0000000000007918 */ /* 0x000fc20000000000 */
[----:B------:R-:W0:-:S15]  /*1750*/  F2F.F64.F32 R22, R22 ;  /* 0x0000001600167310 */ /* 0x000e1e0000201800 */
[----:B------:R-:W-:-:S15]  /*1760*/  NOP ;  /* 0x0000000000007918 */ /* 0x000fde0000000000 */
[----:B------:R-:W-:-:S15]  /*1770*/  NOP ;  /* 0x0000000000007918 */ /* 0x000fde0000000000 */
[----:B------:R-:W-:-:S15]  /*1780*/  NOP ;  /* 0x0000000000007918 */ /* 0x000fde0000000000 */
[----:B------:R-:W-:-:S04]  /*1790*/  NOP ;  /* 0x0000000000007918 */ /* 0x000fc80000000000 */
[----:B------:R-:W1:Y:S02]  /*17a0*/  DSETP.GEU.AND P2, PT, |R44|, UR24, PT ;  /* 0x000000182c007e2a */ /* 0x000e64000bf4e200 */
[----:B-1----:R-:W-:Y:S01]  /*17b0*/  @!P2 FMUL R13, R13, 1.175494350822287508e-38 ;  /* 0x008000000d0da820 */ /* 0x002fe20000400000 */
[----:B------:R-:W-:-:S04]  /*17c0*/  FSETP.GT.AND P2, PT, |R14|, 1.469367938527859385e-39, PT ;  /* 0x001000000e00780b */ /* 0x000fc80003f44200 */
[----:B------:R-:W-:-:S09]  /*17d0*/  F2FP.BF16.F32.PACK_AB R4, RZ, R13 ;  /* 0x0000000dff04723e */ /* 0x000fd200000010ff */
[----:B0-----:R-:W-:Y:S05]  /*17e0*/  @P2 BRA P6, `(.L_x_8) ;  /* 0x00000000000c2947 */ /* 0x001fea0003000000 */
[----:B------:R-:W-:Y:S02]  /*17f0*/  MOV R38, R34 ;  /* 0x0000002200267202 */ /* 0x000fe40000000f00 */
[----:B------:R-:W-:-:S07]  /*1800*/  MOV R14, 0x1820 ;  /* 0x00001820000e7802 */ /* 0x000fce0000000f00 */
[----:B------:R-:W-:Y:S05]  /*1810*/  CALL.REL.NOINC `($__internal_0_$__cuda_sm20_div_rn_f64_full) ;  /* 0x0000013000807944 */ /* 0x000fea0003c00000 */
.L_x_8:
[----:B------:R-:W-:Y:S05]  /*1820*/  BSYNC.RECONVERGENT B1 ;  /* 0x0000000000017941 */ /* 0x000fea0003800200 */
.L_x_7:
[----:B------:R-:W-:Y:S01]  /*1830*/  IMAD.U32 R13, R19, 0x10000, RZ ;  /* 0x00010000130d7824 */ /* 0x000fe200078e00ff */
[----:B------:R-:W-:Y:S01]  /*1840*/  DADD R22, R22, -R40 ;  /* 0x0000000016167229 */ /* 0x000fe20000000828 */
[----:B------:R-:W-:Y:S01]  /*1850*/  IMAD.U32 R6, R6, 0x10000, RZ ;  /* 0x0001000006067824 */ /* 0x000fe200078e00ff */
[----:B------:R-:W-:Y:S01]  /*1860*/  UMOV UR24, 0xf0000000 ;  /* 0xf000000000187882 */ /* 0x000fe20000000000 */
[----:B------:R-:W-:Y:S01]  /*1870*/  @P5 FADD.FTZ R13, -R13, -RZ ;  /* 0x800000ff0d0d5221 */ /* 0x000fe20000010100 */
[----:B------:R-:W-:Y:S01]  /*1880*/  IMAD.MOV.U32 R14, RZ, RZ, 0x1 ;  /* 0x00000001ff0e7424 */ /* 0x000fe200078e00ff */
[----:B------:R-:W-:Y:S01]  /*1890*/  UMOV UR25, 0x380fffff ;  /* 0x380fffff00197882 */ /* 0x000fe20000000000 */
[----:B------:R-:W-:Y:S02]  /*18a0*/  IMAD.U32 R21, R21, 0x10000, RZ ;  /* 0x0001000015157824 */ /* 0x000fe400078e00ff */
[C---:B------:R-:W-:Y:S01]  /*18b0*/  FFMA.FTZ R19, R13.reuse, R13, R6 ;  /* 0x0000000d0d137223 */ /* 0x040fe20000010006 */
[----:B------:R-:W-:Y:S01]  /*18c0*/  FMUL.FTZ R13, R13, 1 ;  /* 0x3f8000000d0d7820 */ /* 0x000fe20000410000 */
[----:B------:R-:W-:Y:S01]  /*18d0*/  BSSY.RECONVERGENT B1, `(.L_x_9) ;  /* 0x0000059000017945 */ /* 0x000fe20003800200 */
[----:B------:R-:W-:Y:S01]  /*18e0*/  FMUL.FTZ R21, R21, 1 ;  /* 0x3f80000015157820 */ /* 0x000fe20000410000 */
[----:B------:R-:W0:Y:S01]  /*18f0*/  MUFU.SQRT R6, R19 ;  /* 0x0000001300067308 */ /* 0x000e220000002000 */
[----:B------:R-:W-:-:S15]  /*1900*/  F2FP.BF16.F32.PACK_AB R5, RZ, R5 ;  /* 0x00000005ff05723e */ /* 0x000fde00000010ff */
[----:B------:R-:W-:-:S15]  /*1910*/  NOP ;  /* 0x0000000000007918 */ /* 0x000fde0000000000 */
[----:B------:R-:W-:-:S15]  /*1920*/  NOP ;  /* 0x0000000000007918 */ /* 0x000fde0000000000 */
[----:B------:R-:W-:-:S06]  /*1930*/  NOP ;  /* 0x0000000000007918 */ /* 0x000fcc0000000000 */
[----:B------:R-:W1:Y:S01]  /*1940*/  F2F.F64.F32 R32, R13 ;  /* 0x0000000d00207310 */ /* 0x000e620000201800 */
[----:B0-----:R-:W-:-:S15]  /*1950*/  FMUL.FTZ R6, R6, 1 ;  /* 0x3f80000006067820 */ /* 0x001fde0000410000 */
[----:B------:R-:W-:-:S15]  /*1960*/  NOP ;  /* 0x0000000000007918 */ /* 0x000fde0000000000 */
[----:B------:R-:W-:-:S15]  /*1970*/  NOP ;  /* 0x0000000000007918 */ /* 0x000fde0000000000 */
[----:B------:R-:W-:-:S15]  /*1980*/  NOP ;  /* 0x0000000000007918 */ /* 0x000fde0000000000 */
[----:B------:R-:W-:-:S03]  /*1990*/  NOP ;  /* 0x0000000000007918 */ /* 0x000fc60000000000 */
        /* <DEDUP_REMOVED lines=58> */
[----:B0-----:R-:W-:-:S15]  /*1d40*/  FFMA R13, RZ, R35, R41 ;  /* 0x00000023ff0d7223 */ /* 0x001fde0000000029 */
[----:B------:R-:W-:-:S15]  /*1d50*/  NOP ;  /* 0x0000000000007918 */ /* 0x000fde0000000000 */
[----:B------:R-:W-:-:S15]  /*1d60*/  NOP ;  /* 0x0000000000007918 */ /* 0x000fde0000000000 */
[----:B------:R-:W-:-:S15]  /*1d70*/  NOP ;  /* 0x0000000000007918 */ /* 0x000fde0000000000 */
[----:B------:R-:W-:-:S02]  /*1d80*/  NOP ;  /* 0x0000000000007918 */ /* 0x000fc40000000000 */
[----:B------:R-:W1:Y:S02]  /*1d90*/  DSETP.GEU.AND P2, PT, |R22|, UR24, PT ;  /* 0x0000001816007e2a */ /* 0x000e64000bf4e200 */
[----:B-1----:R-:W-:Y:S01]  /*1da0*/  @!P2 FMUL R6, R6, 1.175494350822287508e-38 ;  /* 0x008000000606a820 */ /* 0x002fe20000400000 */
[----:B------:R-:W-:-:S15]  /*1db0*/  FSETP.GT.AND P2, PT, |R13|, 1.469367938527859385e-39, PT ;  /* 0x001000000d00780b */ /* 0x000fde0003f44200 */
[----:B------:R-:W-:-:S15]  /*1dc0*/  NOP ;  /* 0x0000000000007918 */ /* 0x000fde0000000000 */
[----:B------:R-:W-:-:S15]  /*1dd0*/  NOP ;  /* 0x0000000000007918 */ /* 0x000fde0000000000 */
[----:B------:R-:W-:-:S15]  /*1de0*/  NOP ;  /* 0x0000000000007918 */ /* 0x000fde0000000000 */
[----:B------:R-:W-:-:S01]  /*1df0*/  NOP ;  /* 0x0000000000007918 */ /* 0x000fc20000000000 */
[----:B------:R0:W1:Y:S01]  /*1e00*/  F2F.F64.F32 R22, R21 ;  /* 0x0000001500167310 */ /* 0x0000620000201800 */
[----:B------:R-:W-:Y:S01]  /*1e10*/  F2FP.BF16.F32.PACK_AB R6, RZ, R6 ;  /* 0x00000006ff06723e */ /* 0x000fe200000010ff */
[----:B01----:R-:W-:Y:S06]  /*1e20*/  @P2 BRA P6, `(.L_x_10) ;  /* 0x00000000000c2947 */ /* 0x003fec0003000000 */
[----:B------:R-:W-:Y:S01]  /*1e30*/  IMAD.MOV.U32 R38, RZ, RZ, R34 ;  /* 0x000000ffff267224 */ /* 0x000fe200078e0022 */
[----:B------:R-:W-:-:S07]  /*1e40*/  MOV R14, 0x1e60 ;  /* 0x00001e60000e7802 */ /* 0x000fce0000000f00 */
[----:B------:R-:W-:Y:S05]  /*1e50*/  CALL.REL.NOINC `($__internal_0_$__cuda_sm20_div_rn_f64_full) ;  /* 0x0000012800f07944 */ /* 0x000fea0003c00000 */
.L_x_10:
[----:B------:R-:W-:Y:S05]  /*1e60*/  BSYNC.RECONVERGENT B1 ;  /* 0x0000000000017941 */ /* 0x000fea0003800200 */
.L_x_9:
[----:B------:R-:W-:Y:S01]  /*1e70*/  IMAD.U32 R8, R8, 0x10000, RZ ;  /* 0x0001000008087824 */ /* 0x000fe200078e00ff */
[----:B------:R-:W-:Y:S01]  /*1e80*/  MOV R14, 0x1 ;  /* 0x00000001000e7802 */ /* 0x000fe20000000f00 */
[----:B------:R-:W-:Y:S01]  /*1e90*/  IMAD.U32 R21, R7, 0x10000, RZ ;  /* 0x0001000007157824 */ /* 0x000fe200078e00ff */
[----:B------:R-:W-:Y:S01]  /*1ea0*/  DADD R22, R22, -R40 ;  /* 0x0000000016167229 */ /* 0x000fe20000000828 */
[----:B------:R-:W-:Y:S01]  /*1eb0*/  @P5 FADD.FTZ R8, -R8, -RZ ;  /* 0x800000ff08085221 */ /* 0x000fe20000010100 */
[----:B------:R-:W-:Y:S01]  /*1ec0*/  IMAD.U32 R17, R17, 0x10000, RZ ;  /* 0x0001000011117824 */ /* 0x000fe200078e00ff */
[----:B------:R-:W-:Y:S01]  /*1ed0*/  UMOV UR24, 0xf0000000 ;  /* 0xf000000000187882 */ /* 0x000fe20000000000 */
[----:B------:R-:W-:Y:S01]  /*1ee0*/  UMOV UR25, 0x380fffff ;  /* 0x380fffff00197882 */ /* 0x000fe20000000000 */
[C---:B------:R-:W-:Y:S01]  /*1ef0*/  FFMA.FTZ R21, R8.reuse, R8, R21 ;  /* 0x0000000808157223 */ /* 0x040fe20000010015 */
[----:B------:R-:W-:Y:S01]  /*1f00*/  FMUL.FTZ R8, R8, 1 ;  /* 0x3f80000008087820 */ /* 0x000fe20000410000 */
[----:B------:R-:W-:Y:S01]  /*1f10*/  FMUL.FTZ R17, R17, 1 ;  /* 0x3f80000011117820 */ /* 0x000fe20000410000 */
[----:B------:R-:W-:Y:S01]  /*1f20*/  BSSY.RECONVERGENT B1, `(.L_x_11) ;  /* 0x0000057000017945 */ /* 0x000fe20003800200 */
[----:B------:R-:W0:-:S15]  /*1f30*/  MUFU.SQRT R7, R21 ;  /* 0x0000001500077308 */ /* 0x000e1e0000002000 */
[----:B------:R-:W-:-:S15]  /*1f40*/  NOP ;  /* 0x0000000000007918 */ /* 0x000fde0000000000 */
[----:B------:R-:W-:-:S15]  /*1f50*/  NOP ;  /* 0x0000000000007918 */ /* 0x000fde0000000000 */
[----:B------:R-:W-:-:S10]  /*1f60*/  NOP ;  /* 0x0000000000007918 */ /* 0x000fd40000000000 */
        /* <DEDUP_REMOVED lines=65> */
[----:B------:R-:W-:Y:S02]  /*2380*/  FSETP.GT.AND P5, PT, |R7|, 1.469367938527859385e-39, PT ;  /* 0x001000000700780b */ /* 0x000fe40003fa4200 */
[----:B------:R-:W-:-:S15]  /*2390*/  F2FP.BF16.F32.PACK_AB R7, RZ, R19 ;  /* 0x00000013ff07723e */ /* 0x000fde00000010ff */
[----:B------:R-:W-:-:S15]  /*23a0*/  NOP ;  /* 0x0000000000007918 */ /* 0x000fde0000000000 */
[----:B------:R-:W-:-:S15]  /*23b0*/  NOP ;  /* 0x0000000000007918 */ /* 0x000fde0000000000 */
[----:B------:R-:W-:-:S10]  /*23c0*/  NOP ;  /* 0x0000000000007918 */ /* 0x000fd40000000000 */
[----:B------:R0:W1:-:S15]  /*23d0*/  DSETP.GEU.AND P2, PT, |R22|, UR24, PT ;  /* 0x0000001816007e2a */ /* 0x00005e000bf4e200 */
[----:B------:R-:W-:-:S15]  /*23e0*/  NOP ;  /* 0x0000000000007918 */ /* 0x000fde0000000000 */
[----:B------:R-:W-:-:S15]  /*23f0*/  NOP ;  /* 0x0000000000007918 */ /* 0x000fde0000000000 */
[----:B------:R-:W-:-:S15]  /*2400*/  NOP ;  /* 0x0000000000007918 */ /* 0x000fde0000000000 */
[----:B------:R-:W-:-:S04]  /*2410*/  NOP ;  /* 0x0000000000007918 */ /* 0x000fc80000000000 */
[----:B0-----:R0:W2:Y:S01]  /*2420*/  F2F.F64.F32 R22, R17 ;  /* 0x0000001100167310 */ /* 0x0010a20000201800 */
[----:B-1----:R-:W-:-:S05]  /*2430*/  @!P2 FMUL R8, R8, 1.175494350822287508e-38 ;  /* 0x008000000808a820 */ /* 0x002fca0000400000 */
[----:B------:R-:W-:Y:S01]  /*2440*/  F2FP.BF16.F32.PACK_AB R8, RZ, R8 ;  /* 0x00000008ff08723e */ /* 0x000fe200000010ff */
[----:B0-2---:R-:W-:Y:S06]  /*2450*/  @P5 BRA P6, `(.L_x_12) ;  /* 0x00000000000c5947 */ /* 0x005fec0003000000 */
[----:B------:R-:W-:Y:S01]  /*2460*/  IMAD.MOV.U32 R38, RZ, RZ, R34 ;  /* 0x000000ffff267224 */ /* 0x000fe200078e0022 */
[----:B------:R-:W-:-:S07]  /*2470*/  MOV R14, 0x2490 ;  /* 0x00002490000e7802 */ /* 0x000fce0000000f00 */
[----:B------:R-:W-:Y:S05]  /*2480*/  CALL.REL.NOINC `($__internal_0_$__cuda_sm20_div_rn_f64_full) ;  /* 0x0000012400647944 */ /* 0x000fea0003c00000 */
.L_x_12:
[----:B------:R-:W-:Y:S05]  /*2490*/  BSYNC.RECONVERGENT B1 ;  /* 0x0000000000017941 */ /* 0x000fea0003800200 */
.L_x_11:
[----:B------:R-:W0:Y:S01]  /*24a0*/  DADD R22, R22, -R40 ;  /* 0x0000000016167229 */ /* 0x000e220000000828 */
[----:B------:R-:W-:Y:S01]  /*24b0*/  UMOV UR24, 0xf0000000 ;  /* 0xf000000000187882 */ /* 0x000fe20000000000 */
[----:B------:R-:W-:-:S15]  /*24c0*/  UMOV UR25, 0x380fffff ;  /* 0x380fffff00197882 */ /* 0x000fde0000000000 */
[----:B------:R-:W-:-:S15]  /*24d0*/  NOP ;  /* 0x0000000000007918 */ /* 0x000fde0000000000 */
[----:B------:R-:W-:-:S15]  /*24e0*/  NOP ;  /* 0x0000000000007918 */ /* 0x000fde0000000000 */
[----:B------:R-:W-:-:S15]  /*24f0*/  NOP ;  /* 0x0000000000007918 */ /* 0x000fde0000000000 */
[----:B------:R-:W-:-:S02]  /*2500*/  NOP ;  /* 0x0000000000007918 */ /* 0x000fc40000000000 */
[----:B0-----:R-:W0:Y:S01]  /*2510*/  F2F.F32.F64 R13, R22 ;  /* 0x00000016000d7310 */ /* 0x001e220000301000 */
[----:B------:R-:W-:-:S15]  /*2520*/  F2FP.BF16.F32.PACK_AB R21, RZ, R21 ;  /* 0x00000015ff15723e */ /* 0x000fde00000010ff */
[----:B------:R-:W-:-:S15]  /*2530*/  NOP ;  /* 0x0000000000007918 */ /* 0x000fde0000000000 */
[----:B------:R-:W-:-:S15]  /*2540*/  NOP ;  /* 0x0000000000007918 */ /* 0x000fde0000000000 */
[----:B------:R-:W-:-:S15]  /*2550*/  NOP ;  /* 0x0000000000007918 */ /* 0x000fde0000000000 */
[----:B------:R-:W-:-:S03]  /*2560*/  NOP ;  /* 0x0000000000007918 */ /* 0x000fc60000000000 */
[----:B------:R-:W0:Y:S02]  /*2570*/  DSETP.GEU.AND P2, PT, |R22|, UR24, PT ;  /* 0x0000001816007e2a */ /* 0x000e24000bf4e200 */
[----:B0-----:R-:W-:-:S05]  /*2580*/  @!P2 FMUL R13, R13, 1.175494350822287508e-38 ;  /* 0x008000000d0da820 */ /* 0x001fca0000400000 */
[----:B------:R-:W-:Y:S01]  /*2590*/  F2FP.BF16.F32.PACK_AB R13, RZ, R13 ;  /* 0x0000000dff0d723e */ /* 0x000fe200000010ff */
[----:B------:R-:W-:Y:S06]  /*25a0*/  BRA `(.L_x_13) ;  /* 0x0000001c008c7947 */ /* 0x000fec0003800000 */
.L_x_4:
[----:B---3--:R-:W-:Y:S01]  /*25b0*/  UPRMT UR12, UR19, 0x8880, URZ ;  /* 0x00008880130c7896 */ /* 0x008fe200080000ff */
[----:B-----5:R-:W-:Y:S01]  /*25c0*/  IMAD.U32 R18, R18, 0x10000, RZ ;  /* 0x0001000012127824 */ /* 0x020fe200078e00ff */
[----:B------:R-:W-:Y:S01]  /*25d0*/  UMOV UR24, 0xf0000000 ;  /* 0xf000000000187882 */ /* 0x000fe20000000000 */
[----:B------:R-:W-:Y:S01]  /*25e0*/  IMAD.U32 R13, R13, 0x10000, RZ ;  /* 0x000100000d0d7824 */ /* 0x000fe200078e00ff */
[----:B------:R-:W-:Y:S01]  /*25f0*/  UMOV UR25, 0x380fffff ;  /* 0x380fffff00197882 */ /* 0x000fe20000000000 */
[----:B------:R-:W-:Y:S01]  /*2600*/  IMAD.U32 R0, R0, 0x10000, RZ ;  /* 0x0001000000007824 */ /* 0x000fe200078e00ff */
[----:B------:R-:W-:Y:S01]  /*2610*/  ISETP.NE.AND P5, PT, RZ, UR12, PT ;  /* 0x0000000cff007c0c */ /* 0x000fe2000bfa5270 */
[----:B------:R-:W-:Y:S01]  /*2620*/  FMUL.FTZ R13, R13, 1 ;  /* 0x3f8000000d0d7820 */ /* 0x000fe20000410000 */
[----:B------:R-:W-:Y:S03]  /*2630*/  BSSY.RECONVERGENT B1, `(.L_x_14) ;  /* 0x0000060000017945 */ /* 0x000fe60003800200 */
[----:B------:R-:W-:Y:S08]  /*2640*/  F2F.F64.F32 R46, R13 ;  /* 0x0000000d002e7310 */ /* 0x000ff00000201800 */
[----:B------:R-:W-:-:S04]  /*2650*/  @P5 FADD.FTZ R18, -R18, -RZ ;  /* 0x800000ff12125221 */ /* 0x000fc80000010100 */
[----:B------:R-:W-:-:S15]  /*2660*/  FMUL.FTZ R18, R18, 1 ;  /* 0x3f80000012127820 */ /* 0x000fde0000410000 */
[----:B------:R-:W-:-:S15]  /*2670*/  NOP ;  /* 0x0000000000007918 */ /* 0x000fde0000000000 */
[----:B------:R-:W-:-:S15]  /*2680*/  NOP ;  /* 0x0000000000007918 */ /* 0x000fde0000000000 */
[----:B------:R-:W-:-:S07]  /*2690*/  NOP ;  /* 0x0000000000007918 */ /* 0x000fce0000000000 */
[----:B----4-:R-:W1:-:S15]  /*26a0*/  F2F.F64.F32 R14, R18 ;  /* 0x00000012000e7310 */ /* 0x010e5e0000201800 */
[----:B------:R-:W-:-:S15]  /*26b0*/  NOP ;  /* 0x0000000000007918 */ /* 0x000fde0000000000 */
[----:B------:R-:W-:-:S15]  /*26c0*/  NOP ;  /* 0x0000000000007918 */ /* 0x000fde0000000000 */
[----:B------:R-:W-:-:S15]  /*26d0*/  NOP ;  /* 0x0000000000007918 */ /* 0x000fde0000000000 */
[----:B------:R-:W-:-:S04]  /*26e0*/  NOP ;  /* 0x0000000000007918 */ /* 0x000fc80000000000 */
[----:B-1----:R-:W1:-:S15]  /*26f0*/  DFMA R14, R46, UR20, R14 ;  /* 0x000000142e0e7c2b */ /* 0x002e5e000800000e */
[----:B------:R-:W-:-:S15]  /*2700*/  NOP ;  /* 0x0000000000007918 */ /* 0x000fde0000000000 */
[----:B------:R-:W-:-:S15]  /*2710*/  NOP ;  /* 0x0000000000007918 */ /* 0x000fde0000000000 */
[----:B------:R-:W-:-:S15]  /*2720*/  NOP ;  /* 0x0000000000007918 */ /* 0x000fde0000000000 */
[----:B------:R-:W-:-:S04]  /*2730*/  NOP ;  /* 0x0000000000007918 */ /* 0x000fc80000000000 */
[----:B-1----:R-:W1:-:S15]  /*2740*/  F2F.F32.F64 R13, R14 ;  /* 0x0000000e000d7310 */ /* 0x002e5e0000301000 */
[----:B------:R-:W-:-:S15]  /*2750*/  NOP ;  /* 0x0000000000007918 */ /* 0x000fde0000000000 */
[----:B------:R-:W-:-:S15]  /*2760*/  NOP ;  /* 0x0000000000007918 */ /* 0x000fde0000000000 */
[----:B------:R-:W-:-:S15]  /*2770*/  NOP ;  /* 0x0000000000007918 */ /* 0x000fde0000000000 */
[----:B------:R-:W-:-:S04]  /*2780*/  NOP ;  /* 0x0000000000007918 */ /* 0x000fc80000000000 */
[----:B------:R-:W1:Y:S02]  /*2790*/  DSETP.GEU.AND P2, PT, |R14|, UR24, PT ;  /* 0x000000180e007e2a */ /* 0x000e64000bf4e200 */
[----:B-1----:R-:W-:Y:S01]  /*27a0*/  @!P2 FMUL R13, R13, 1.175494350822287508e-38 ;  /* 0x008000000d0da820 */ /* 0x002fe20000400000 */
[----:B------:R-:W-:-:S03]  /*27b0*/  IMAD.MOV.U32 R14, RZ, RZ, 0x1 ;  /* 0x00000001ff0e7424 */ /* 0x000fc600078e00ff */
[C---:B------:R-:W-:Y:S01]  /*27c0*/  FFMA.FTZ R0, R13.reuse, R13, R0 ;  /* 0x0000000d0d007223 */ /* 0x040fe20000010000 */
[----:B------:R-:W-:-:S03]  /*27d0*/  FMUL.FTZ R13, R13, 1 ;  /* 0x3f8000000d0d7820 */ /* 0x000fc60000410000 */
[----:B------:R-:W1:-:S15]  /*27e0*/  MUFU.SQRT R16, R0 ;  /* 0x0000000000107308 */ /* 0x000e5e0000002000 */
[----:B------:R-:W-:-:S15]  /*27f0*/  NOP ;  /* 0x0000000000007918 */ /* 0x000fde0000000000 */
[----:B------:R-:W-:-:S15]  /*2800*/  NOP ;  /* 0x0000000000007918 */ /* 0x000fde0000000000 */
[----:B------:R-:W-:-:S09]  /*2810*/  NOP ;  /* 0x0000000000007918 */ /* 0x000fd20000000000 */
[----:B------:R-:W2:-:S15]  /*2820*/  F2F.F64.F32 R32, R13 ;  /* 0x0000000d00207310 */ /* 0x000e9e0000201800 */
[----:B------:R-:W-:-:S15]  /*2830*/  NOP ;  /* 0x0000000000007918 */ /* 0x000fde0000000000 */
[----:B------:R-:W-:-:S15]  /*2840*/  NOP ;  /* 0x0000000000007918 */ /* 0x000fde0000000000 */
[----:B------:R-:W-:-:S15]  /*2850*/  NOP ;  /* 0x0000000000007918 */ /* 0x000fde0000000000 */
[----:B------:R-:W-:-:S04]  /*2860*/  NOP ;  /* 0x0000000000007918 */ /* 0x000fc80000000000 */
[----:B--2---:R-:W2:Y:S02]  /*2870*/  DMUL R32, R32, R2 ;  /* 0x0000000220207228 */ /* 0x004ea40000000000 */
[----:B--2---:R-:W-:Y:S01]  /*2880*/  FSETP.GEU.AND P6, PT, |R33|, 6.5827683646048100446e-37, PT ;  /* 0x036000002100780b */ /* 0x004fe20003fce200 */
[----:B-1----:R-:W-:-:S15]  /*2890*/  FMUL.FTZ R16, R16, 1 ;  /* 0x3f80000010107820 */ /* 0x002fde0000410000 */
        /* <DEDUP_REMOVED lines=57> */
.L_x_15:
[----:B------:R-:W-:Y:S05]  /*2c30*/  BSYNC.RECONVERGENT B1 ;  /* 0x0000000000017941 */ /* 0x000fea0003800200 */
.L_x_14:
[----:B------:R-:W-:Y:S01]  /*2c40*/  IMAD.U32 R22, R22, 0x10000, RZ ;  /* 0x0001000016167824 */ /* 0x000fe200078e00ff */
[----:B------:R-:W-:Y:S01]  /*2c50*/  SHF.L.U32 R4, R4, 0x10, RZ ;  /* 0x0000001004047819 */ /* 0x000fe200000006ff */
[----:B------:R-:W-:Y:S01]  /*2c60*/  UMOV UR24, 0xf0000000 ;  /* 0xf000000000187882 */ /* 0x000fe20000000000 */
[----:B------:R-:W-:Y:S01]  /*2c70*/  UMOV UR25, 0x380fffff ;  /* 0x380fffff00197882 */ /* 0x000fe20000000000 */
[----:B------:R-:W-:Y:S01]  /*2c80*/  @P5 FADD.FTZ R22, -R22, -RZ ;  /* 0x800000ff16165221 */ /* 0x000fe20000010100 */
[----:B------:R-:W-:Y:S02]  /*2c90*/  IMAD.U32 R5, R5, 0x10000, RZ ;  /* 0x0001000005057824 */ /* 0x000fe400078e00ff */
[----:B------:R-:W-:Y:S01]  /*2ca0*/  FMUL.FTZ R44, R4, 1 ;  /* 0x3f800000042c7820 */ /* 0x000fe20000410000 */
[----:B------:R-:W-:Y:S01]  /*2cb0*/  DADD R46, R46, -R40 ;  /* 0x000000002e2e7229 */ /* 0x000fe20000000828 */
[----:B------:R-:W-:Y:S01]  /*2cc0*/  FMUL.FTZ R22, R22, 1 ;  /* 0x3f80000016167820 */ /* 0x000fe20000410000 */
[----:B------:R-:W-:Y:S01]  /*2cd0*/  BSSY.RECONVERGENT B1, `(.L_x_16) ;  /* 0x000006f000017945 */ /* 0x000fe20003800200 */
[----:B------:R-:W-:-:S15]  /*2ce0*/  F2FP.BF16.F32.PACK_AB R0, RZ, R0 ;  /* 0x00000000ff00723e */ /* 0x000fde00000010ff */
[----:B------:R-:W-:-:S15]  /*2cf0*/  NOP ;  /* 0x0000000000007918 */ /* 0x000fde0000000000 */
[----:B------:R-:W-:-:S15]  /*2d00*/  NOP ;  /* 0x0000000000007918 */ /* 0x000fde0000000000 */
[----:B------:R-:W-:-:S15]  /*2d10*/  NOP ;  /* 0x0000000000007918 */ /* 0x000fde0000000000 */
[----:B------:R-:W-:-:S01]  /*2d20*/  NOP ;  /* 0x0000000000007918 */ /* 0x000fc20000000000 */
[----:B------:R-:W-:-:S15]  /*2d30*/  F2F.F64.F32 R44, R44 ;  /* 0x0000002c002c7310 */ /* 0x000fde0000201800 */
[----:B------:R-:W-:-:S15]  /*2d40*/  NOP ;  /* 0x0000000000007918 */ /* 0x000fde0000000000 */
[----:B------:R-:W-:-:S15]  /*2d50*/  NOP ;  /* 0x0000000000007918 */ /* 0x000fde0000000000 */
[----:B------:R-:W-:-:S15]  /*2d60*/  NOP ;  /* 0x0000000000007918 */ /* 0x000fde0000000000 */
[----:B------:R-:W-:-:S04]  /*2d70*/  NOP ;  /* 0x0000000000007918 */ /* 0x000fc80000000000 */
[----:B------:R-:W0:-:S15]  /*2d80*/  F2F.F64.F32 R14, R22 ;  /* 0x00000016000e7310 */ /* 0x000e1e0000201800 */
[----:B------:R-:W-:-:S15]  /*2d90*/  NOP ;  /* 0x0000000000007918 */ /* 0x000fde0000000000 */
[----:B------:R-:W-:-:S15]  /*2da0*/  NOP ;  /* 0x0000000000007918 */ /* 0x000fde0000000000 */
[----:B------:R-:W-:-:S15]  /*2db0*/  NOP ;  /* 0x0000000000007918 */ /* 0x000fde0000000000 */
[----:B------:R-:W-:-:S04]  /*2dc0*/  NOP ;  /* 0x0000000000007918 */ /* 0x000fc80000000000 */
[----:B0-----:R-:W0:-:S15]  /*2dd0*/  DFMA R14, R44, UR20, R14 ;  /* 0x000000142c0e7c2b */ /* 0x001e1e000800000e */
[----:B------:R-:W-:-:S15]  /*2de0*/  NOP ;  /* 0x0000000000007918 */ /* 0x000fde0000000000 */
[----:B------:R-:W-:-:S15]  /*2df0*/  NOP ;  /* 0x0000000000007918 */ /* 0x000fde0000000000 */
[----:B------:R-:W-:-:S15]  /*2e00*/  NOP ;  /* 0x0000000000007918 */ /* 0x000fde0000000000 */
[----:B------:R-:W-:-:S04]  /*2e10*/  NOP ;  /* 0x0000000000007918 */ /* 0x000fc80000000000 */
[----:B0-----:R-:W0:-:S15]  /*2e20*/  F2F.F32.F64 R4, R14 ;  /* 0x0000000e00047310 */ /* 0x001e1e0000301000 */
[----:B------:R-:W-:-:S15]  /*2e30*/  NOP ;  /* 0x0000000000007918 */ /* 0x000fde0000000000 */
[----:B------:R-:W-:-:S15]  /*2e40*/  NOP ;  /* 0x0000000000007918 */ /* 0x000fde0000000000 */
[----:B------:R-:W-:-:S15]  /*2e50*/  NOP ;  /* 0x0000000000007918 */ /* 0x000fde0000000000 */
[----:B------:R-:W-:-:S04]  /*2e60*/  NOP ;  /* 0x0000000000007918 */ /* 0x000fc80000000000 */
[----:B------:R-:W0:Y:S02]  /*2e70*/  DSETP.GEU.AND P2, PT, |R14|, UR24, PT ;  /* 0x000000180e007e2a */ /* 0x000e24000bf4e200 */
[----:B0-----:R-:W-:Y:S01]  /*2e80*/  @!P2 FMUL R4, R4, 1.175494350822287508e-38 ;  /* 0x008000000404a820 */ /* 0x001fe20000400000 */
[----:B------:R-:W-:-:S03]  /*2e90*/  IMAD.MOV.U32 R14, RZ, RZ, 0x1 ;  /* 0x00000001ff0e7424 */ /* 0x000fc600078e00ff */
[C---:B------:R-:W-:Y:S01]  /*2ea0*/  FFMA.FTZ R5, R4.reuse, R4, R5 ;  /* 0x0000000404057223 */ /* 0x040fe20000010005 */
[----:B------:R-:W-:-:S03]  /*2eb0*/  FMUL.FTZ R4, R4, 1 ;  /* 0x3f80000004047820 */ /* 0x000fc60000410000 */
[----:B------:R-:W0:-:S15]  /*2ec0*/  MUFU.SQRT R13, R5 ;  /* 0x00000005000d7308 */ /* 0x000e1e0000002000 */
[----:B------:R-:W-:-:S15]  /*2ed0*/  NOP ;  /* 0x0000000000007918 */ /* 0x000fde0000000000 */
[----:B------:R-:W-:-:S15]  /*2ee0*/  NOP ;  /* 0x0000000000007918 */ /* 0x000fde0000000000 */
[----:B------:R-:W-:-:S09]  /*2ef0*/  NOP ;  /* 0x0000000000007918 */ /* 0x000fd20000000000 */
[----:B------:R-:W-:-:S15]  /*2f00*/  DSETP.GEU.AND P2, PT, |R46|, UR24, PT ;  /* 0x000000182e007e2a */ /* 0x000fde000bf4e200 */
[----:B------:R-:W-:-:S15]  /*2f10*/  NOP ;  /* 0x0000000000007918 */ /* 0x000fde0000000000 */
[----:B------:R-:W-:-:S15]  /*2f20*/  NOP ;  /* 0x0000000000007918 */ /* 0x000fde0000000000 */
[----:B------:R-:W-:-:S15]  /*2f30*/  NOP ;  /* 0x0000000000007918 */ /* 0x000fde0000000000 */
[----:B------:R-:W-:-:S04]  /*2f40*/  NOP ;  /* 0x0000000000007918 */ /* 0x000fc80000000000 */
        /* <DEDUP_REMOVED lines=23> */
[----:B------:R-:W1:Y:S02]  /*30c0*/  F2F.F32.F64 R4, R46 ;  /* 0x0000002e00047310 */ /* 0x000e640000301000 */
[----:B-1----:R-:W-:-:S05]  /*30d0*/  @!P2 FMUL R4, R4, 1.175494350822287508e-38 ;  /* 0x008000000404a820 */ /* 0x002fca0000400000 */
[----:B------:R-:W-:-:S15]  /*30e0*/  F2FP.BF16.F32.PACK_AB R4, RZ, R4 ;  /* 0x00000004ff04723e */ /* 0x000fde00000010ff */
[----:B------:R-:W-:-:S15]  /*30f0*/  NOP ;  /* 0x0000000000007918 */ /* 0x000fde0000000000 */
[----:B------:R-:W-:-:S15]  /*3100*/  NOP ;  /* 0x0000000000007918 */ /* 0x000fde0000000000 */
[----:B------:R-:W-:-:S12]  /*3110*/  NOP ;  /* 0x0000000000007918 */ /* 0x000fd80000000000 */
        /* <DEDUP_REMOVED lines=42> */
.L_x_17:
[----:B------:R-:W-:Y:S05]  /*33c0*/  BSYNC.RECONVERGENT B1 ;  /* 0x0000000000017941 */ /* 0x000fea0003800200 */
.L_x_16:
[----:B------:R-:W-:Y:S01]  /*33d0*/  IMAD.U32 R19, R19, 0x10000, RZ ;  /* 0x0001000013137824 */ /* 0x000fe200078e00ff */
[----:B------:R-:W-:Y:S01]  /*33e0*/  UMOV UR24, 0xf0000000 ;  /* 0xf000000000187882 */ /* 0x000fe20000000000 */
[----:B------:R-:W-:Y:S01]  /*33f0*/  IMAD.U32 R21, R21, 0x10000, RZ ;  /* 0x0001000015157824 */ /* 0x000fe200078e00ff */
[----:B------:R-:W-:Y:S01]  /*3400*/  UMOV UR25, 0x380fffff ;  /* 0x380fffff00197882 */ /* 0x000fe20000000000 */
[----:B------:R-:W-:Y:S01]  /*3410*/  @P5 FADD.FTZ R19, -R19, -RZ ;  /* 0x800000ff13135221 */ /* 0x000fe20000010100 */
[----:B------:R-:W-:Y:S02]  /*3420*/  IMAD.U32 R6, R6, 0x10000, RZ ;  /* 0x0001000006067824 */ /* 0x000fe400078e00ff */
[----:B------:R-:W-:Y:S01]  /*3430*/  FMUL.FTZ R21, R21, 1 ;  /* 0x3f80000015157820 */ /* 0x000fe20000410000 */
[----:B------:R-:W-:Y:S01]  /*3440*/  DADD R44, R44, -R40 ;  /* 0x000000002c2c7229 */ /* 0x000fe20000000828 */
[----:B------:R-:W-:Y:S01]  /*3450*/  FMUL.FTZ R16, R19, 1 ;  /* 0x3f80000013107820 */ /* 0x000fe20000410000 */
[----:B------:R-:W-:-:S15]  /*3460*/  BSSY.RECONVERGENT B1, `(.L_x_18) ;  /* 0x000006f000017945 */ /* 0x000fde0003800200 */
[----:B------:R-:W-:-:S15]  /*3470*/  NOP ;  /* 0x0000000000007918 */ /* 0x000fde0000000000 */
[----:B------:R-:W-:-:S15]  /*3480*/  NOP ;  /* 0x0000000000007918 */ /* 0x000fde0000000000 */
[----:B------:R-:W-:-:S15]  /*3490*/  NOP ;  /* 0x0000000000007918 */ /* 0x000fde0000000000 */
[----:B------:R-:W-:-:S02]  /*34a0*/  NOP ;  /* 0x0000000000007918 */ /* 0x000fc40000000000 */
[----:B------:R-:W-:Y:S01]  /*34b0*/  F2F.F64.F32 R22, R21 ;  /* 0x0000001500167310 */ /* 0x000fe20000201800 */
[----:B------:R-:W-:-:S15]  /*34c0*/  F2FP.BF16.F32.PACK_AB R5, RZ, R5 ;  /* 0x00000005ff05723e */ /* 0x000fde00000010ff */
[----:B------:R-:W-:-:S15]  /*34d0*/  NOP ;  /* 0x0000000000007918 */ /* 0x000fde0000000000 */
[----:B------:R-:W-:-:S15]  /*34e0*/  NOP ;  /* 0x0000000000007918 */ /* 0x000fde0000000000 */
[----:B------:R-:W-:-:S15]  /*34f0*/  NOP ;  /* 0x0000000000007918 */ /* 0x000fde0000000000 */
[----:B------:R-:W-:-:S03]  /*3500*/  NOP ;  /* 0x0000000000007918 */ /* 0x000fc60000000000 */
        /* <DEDUP_REMOVED lines=17> */
[----:B------:R-:W-:-:S03]  /*3620*/  MOV R14, 0x1 ;  /* 0x00000001000e7802 */ /* 0x000fc60000000f00 */
        /* <DEDUP_REMOVED lines=82> */
.L_x_19:
[----:B------:R-:W-:Y:S05]  /*3b50*/  BSYNC.RECONVERGENT B1 ;  /* 0x0000000000017941 */ /* 0x000fea0003800200 */
.L_x_18:
[----:B------:R-:W-:Y:S01]  /*3b60*/  IMAD.U32 R8, R8, 0x10000, RZ ;  /* 0x0001000008087824 */ /* 0x000fe200078e00ff */
[----:B------:R-:W-:Y:S01]  /*3b70*/  UMOV UR24, 0xf0000000 ;  /* 0xf000000000187882 */ /* 0x000fe20000000000 */
[----:B------:R-:W-:Y:S01]  /*3b80*/  IMAD.U32 R17, R17, 0x10000, RZ ;  /* 0x0001000011117824 */ /* 0x000fe200078e00ff */
[----:B------:R-:W-:Y:S01]  /*3b90*/  UMOV UR25, 0x380fffff ;  /* 0x380fffff00197882 */ /* 0x000fe20000000000 */
[----:B------:R-:W-:Y:S01]  /*3ba0*/  @P5 FADD.FTZ R8, -R8, -RZ ;  /* 0x800000ff08085221 */ /* 0x000fe20000010100 */
[----:B------:R-:W-:Y:S01]  /*3bb0*/  DADD R22, R22, -R40 ;  /* 0x0000000016167229 */ /* 0x000fe20000000828 */
[----:B------:R-:W-:Y:S01]  /*3bc0*/  FMUL.FTZ R44, R17, 1 ;  /* 0x3f800000112c7820 */ /* 0x000fe20000410000 */
[----:B------:R-:W-:Y:S02]  /*3bd0*/  IMAD.U32 R17, R7, 0x10000, RZ ;  /* 0x0001000007117824 */ /* 0x000fe400078e00ff */
[----:B------:R-:W-:Y:S01]  /*3be0*/  FMUL.FTZ R13, R8, 1 ;  /* 0x3f800000080d7820 */ /* 0x000fe20000410000 */
[----:B------:R-:W-:-:S15]  /*3bf0*/  BSSY.RECONVERGENT B1, `(.L_x_20) ;  /* 0x000006e000017945 */ /* 0x000fde0003800200 */
[----:B------:R-:W-:-:S15]  /*3c00*/  NOP ;  /* 0x0000000000007918 */ /* 0x000fde0000000000 */
[----:B------:R-:W-:-:S15]  /*3c10*/  NOP ;  /* 0x0000000000007918 */ /* 0x000fde0000000000 */
[----:B------:R-:W-:-:S14]  /*3c20*/  NOP ;  /* 0x0000000000007918 */ /* 0x000fdc0000000000 */
        /* <DEDUP_REMOVED lines=101> */
[----:B------:R-:W-:-:S11]  /*4280*/  F2FP.BF16.F32.PACK_AB R7, RZ, R19 ;  /* 0x00000013ff07723e */ /* 0x000fd600000010ff */
[----:B------:R-:W-:Y:S05]  /*4290*/  @P5 BRA P6, `(.L_x_21) ;  /* 0x00000000000c5947 */ /* 0x000fea0003000000 */
[----:B------:R-:W-:Y:S01]  /*42a0*/  IMAD.MOV.U32 R38, RZ, RZ, R34 ;  /* 0x000000ffff267224 */ /* 0x000fe200078e0022 */
[----:B------:R-:W-:-:S07]  /*42b0*/  MOV R14, 0x42d0 ;  /* 0x000042d0000e7802 */ /* 0x000fce0000000f00 */
[----:B------:R-:W-:Y:S05]  /*42c0*/  CALL.REL.NOINC `($__internal_0_$__cuda_sm20_div_rn_f64_full) ;  /* 0x0000010400d47944 */ /* 0x000fea0003c00000 */
.L_x_21:
[----:B------:R-:W-:Y:S05]  /*42d0*/  BSYNC.RECONVERGENT B1 ;  /* 0x0000000000017941 */ /* 0x000fea0003800200 */
.L_x_20:
        /* <DEDUP_REMOVED lines=15> */
[----:B------:R-:W-:-:S07]  /*43d0*/  F2FP.BF16.F32.PACK_AB R13, RZ, R13 ;  /* 0x0000000dff0d723e */ /* 0x000fce00000010ff */
.L_x_13:
[C---:B------:R-:W-:Y:S01]  /*43e0*/  ISETP.GE.U32.AND P2, PT, R20.reuse, UR15, PT ;  /* 0x0000000f14007c0c */ /* 0x040fe2000bf46070 */
[----:B------:R-:W-:Y:S01]  /*43f0*/  IMAD.U32 R17, RZ, RZ, UR13 ;  /* 0x0000000dff117e24 */ /* 0x000fe2000f8e00ff */
[----:B------:R-:W-:Y:S01]  /*4400*/  @!P1 LEA R16, P5, R20, UR10, 0x1 ;  /* 0x0000000a14109c11 */ /* 0x000fe2000f8a08ff */
[----:B------:R-:W-:Y:S01]  /*4410*/  BSSY.RECONVERGENT B0, `(.L_x_22) ;  /* 0x0000017000007945 */ /* 0x000fe20003800200 */
[----:B------:R-:W-:Y:S02]  /*4420*/  ISETP.GE.U32.AND.EX P2, PT, R11, UR18, PT, P2 ;  /* 0x000000120b007c0c */ /* 0x000fe4000bf46120 */
[----:B------:R-:W-:-:S11]  /*4430*/  MOV R18, UR13 ;  /* 0x0000000d00127c02 */ /* 0x000fd60008000f00 */
[----:B------:R-:W-:-:S04]  /*4440*/  @!P2 LEA R14, P6, R20, UR10, 0x1 ;  /* 0x0000000a140eac11 */ /* 0x000fc8000f8c08ff */
[C-C-:B------:R-:W-:Y:S02]  /*4450*/  @!P2 LEA.HI.X R15, R20.reuse, UR11, R11.reuse, 0x1, P6 ;  /* 0x0000000b140fac11 */ /* 0x140fe4000b0f0c0b */
[----:B------:R-:W-:Y:S02]  /*4460*/  @!P1 LEA R16, P6, R17, R16, 0x1 ;  /* 0x0000001011109211 */ /* 0x000fe400078c08ff */
[----:B------:R-:W-:Y:S01]  /*4470*/  @!P1 LEA.HI.X R17, R20, UR11, R11, 0x1, P5 ;  /* 0x0000000b14119c11 */ /* 0x000fe2000a8f0c0b */
[----:B------:R0:W-:Y:S03]  /*4480*/  @!P2 STG.E.U16 desc[UR16][R14.64], R4 ;  /* 0x000000040e00a986 */ /* 0x0001e6000c101510 */
[----:B------:R-:W-:-:S05]  /*4490*/  @!P1 LEA.HI.X R17, R18, R17, RZ, 0x1, P6 ;  /* 0x0000001112119211 */ /* 0x000fca00030f0cff */
[----:B------:R0:W-:Y:S04]  /*44a0*/  @!P1 STG.E.U16 desc[UR16][R16.64], R6 ;  /* 0x0000000610009986 */ /* 0x0001e8000c101510 */
[----:B------:R0:W-:Y:S01]  /*44b0*/  @!P3 STG.E.U16 desc[UR16][R28.64], R8 ;  /* 0x000000081c00b986 */ /* 0x0001e2000c101510 */
[----:B------:R-:W-:Y:S05]  /*44c0*/  @P4 BRA `(.L_x_23) ;  /* 0x00000000002c4947 */ /* 0x000fea0003800000 */
[----:B0-----:R-:W-:Y:S01]  /*44d0*/  IMAD.U32 R14, RZ, RZ, UR13 ;  /* 0x0000000dff0e7e24 */ /* 0x001fe2000f8e00ff */
[----:B------:R-:W-:Y:S01]  /*44e0*/  LEA R15, P2, R20, UR10, 0x1 ;  /* 0x0000000a140f7c11 */ /* 0x000fe2000f8408ff */
[----:B------:R-:W-:Y:S02]  /*44f0*/  IMAD.U32 R4, RZ, RZ, UR13 ;  /* 0x0000000dff047e24 */ /* 0x000fe4000f8e00ff */
[----:B------:R-:W-:Y:S01]  /*4500*/  IMAD.SHL.U32 R14, R14, 0x2, RZ ;  /* 0x000000020e0e7824 */ /* 0x000fe200078e00ff */
[----:B------:R-:W-:Y:S02]  /*4510*/  LEA.HI.X R11, R20, UR11, R11, 0x1, P2 ;  /* 0x0000000b140b7c11 */ /* 0x000fe400090f0c0b */
[----:B------:R-:W-:Y:S02]  /*4520*/  SHF.R.U32.HI R4, RZ, 0x1f, R4 ;  /* 0x0000001fff047819 */ /* 0x000fe40000011604 */
[----:B------:R-:W-:-:S04]  /*4530*/  IADD3 R15, P2, P4, R14, R15, R14 ;  /* 0x0000000f0e0f7210 */ /* 0x000fc80007c5e00e */
[----:B------:R-:W-:Y:S02]  /*4540*/  IADD3 R14, P5, PT, R14, R15, RZ ;  /* 0x0000000f0e0e7210 */ /* 0x000fe40007fbe0ff */
[----:B------:R-:W-:-:S05]  /*4550*/  IADD3.X R11, PT, PT, R4, R11, R4, P2, P4 ;  /* 0x0000000b040b7210 */ /* 0x000fca00017e8404 */
[----:B------:R-:W-:-:S05]  /*4560*/  IMAD.X R15, R4, 0x1, R11, P5 ;  /* 0x00000001040f7824 */ /* 0x000fca00028e060b */
[----:B------:R1:W-:Y:S02]  /*4570*/  STG.E.U16 desc[UR16][R14.64], R13 ;  /* 0x0000000d0e007986 */ /* 0x0003e4000c101510 */
.L_x_23:
[----:B------:R-:W-:Y:S05]  /*4580*/  BSYNC.RECONVERGENT B0 ;  /* 0x0000000000007941 */ /* 0x000fea0003800200 */
.L_x_22:
[----:B0-----:R-:W-:Y:S01]  /*4590*/  @!P0 IADD3 R4, P4, PT, R12, UR4, RZ ;  /* 0x000000040c048c10 */ /* 0x001fe2000ff9e0ff */
[----:B------:R-:W-:Y:S01]  /*45a0*/  UIADD3 UR4, UP0, UPT, UR14, UR4, URZ ;  /* 0x000000040e047290 */ /* 0x000fe2000ff1e0ff */
[----:B------:R-:W-:-:S03]  /*45b0*/  ISETP.GE.U32.AND P2, PT, R10, UR15, PT ;  /* 0x0000000f0a007c0c */ /* 0x000fc6000bf46070 */
[----:B------:R-:W-:Y:S01]  /*45c0*/  @!P0 IMAD.X R11, RZ, RZ, UR5, P4 ;  /* 0x00000005ff0b8e24 */ /* 0x000fe2000a0e06ff */
[----:B------:R-:W-:Y:S01]  /*45d0*/  ISETP.GE.U32.AND.EX P2, PT, R9, UR18, PT, P2 ;  /* 0x0000001209007c0c */ /* 0x000fe2000bf46120 */
[----:B------:R-:W-:Y:S01]  /*45e0*/  UIADD3.X UR5, UPT, UPT, URZ, UR5, URZ, UP0, !UPT ;  /* 0x00000005ff057290 */ /* 0x000fe200087fe4ff */
[----:B------:R-:W-:Y:S01]  /*45f0*/  @!P0 LEA R8, P4, R4, UR6, 0x1 ;  /* 0x0000000604088c11 */ /* 0x000fe2000f8808ff */
[----:B------:R-:W-:-:S03]  /*4600*/  UISETP.GE.U32.AND UP0, UPT, UR4, UR15, UPT ;  /* 0x0000000f0400728c */ /* 0x000fc6000bf06070 */
[----:B------:R-:W-:Y:S01]  /*4610*/  @!P0 LEA.HI.X R9, R4, UR7, R11, 0x1, P4 ;  /* 0x0000000704098c11 */ /* 0x000fe2000a0f0c0b */
[----:B------:R-:W-:-:S04]  /*4620*/  UISETP.GE.U32.AND.EX UP0, UPT, UR5, UR18, UPT, UP0 ;  /* 0x000000120500728c */ /* 0x000fc8000bf06100 */
[----:B------:R4:W-:Y:S04]  /*4630*/  @!P0 STG.E.U16 desc[UR16][R8.64], R0 ;  /* 0x0000000008008986 */ /* 0x0009e8000c101510 */
[----:B------:R4:W-:Y:S04]  /*4640*/  @!P1 STG.E.U16 desc[UR16][R30.64], R5 ;  /* 0x000000051e009986 */ /* 0x0009e8000c101510 */
[----:B------:R4:W-:Y:S04]  /*4650*/  @!P3 STG.E.U16 desc[UR16][R26.64], R7 ;  /* 0x000000071a00b986 */ /* 0x0009e8000c101510 */
[----:B------:R4:W-:Y:S01]  /*4660*/  @!P2 STG.E.U16 desc[UR16][R24.64], R21 ;  /* 0x000000151800a986 */ /* 0x0009e2000c101510 */
[----:B------:R-:W-:Y:S05]  /*4670*/  BRA.U !UP0, `(.L_x_24) ;  /* 0xffffffc1085c7547 */ /* 0x000fea000b83ffff */
[----:B------:R-:W-:Y:S05]  /*4680*/  EXIT ;  /* 0x000000000000794d */ /* 0x000fea0003800000 */
.L_x_3:
[----:B------:R-:W0:Y:S02]  /*4690*/  LDCU.64 UR4, c[0x0][0x1168] ;  /* 0x00022d00ff0477ac */ /* 0x000e240008000a00 */
[----:B0-----:R-:W0:Y:S02]  /*46a0*/  DSETP.NEU.AND P0, PT, RZ, UR4, PT ;  /* 0x00000004ff007e2a */ /* 0x001e24000bf0d000 */
[----:B0-----:R-:W-:Y:S05]  /*46b0*/  @!P0 BRA `(.L_x_25) ;  /* 0x0000003800688947 */ /* 0x001fea0003800000 */
[----:B------:R-:W0:Y:S01]  /*46c0*/  LDCU.64 UR24, c[0x0][0x1170] ;  /* 0x00022e00ff1877ac */ /* 0x000e220008000a00 */
[----:B------:R-:W2:Y:S01]  /*46d0*/  LDCU.64 UR22, c[0x0][0x1168] ;  /* 0x00022d00ff1677ac */ /* 0x000ea20008000a00 */
[----:B------:R-:W3:Y:S01]  /*46e0*/  LDCU.U8 UR19, c[0x0][0x1178] ;  /* 0x00022f00ff1377ac */ /* 0x000ee20008000000 */
[----:B------:R-:W-:Y:S01]  /*46f0*/  UMOV UR4, URZ ;  /* 0x000000ff00047c82 */ /* 0x000fe20008000000 */
[----:B------:R-:W-:-:S05]  /*4700*/  UMOV UR5, URZ ;  /* 0x000000ff00057c82 */ /* 0x000fca0008000000 */
.L_x_46:
[----:B----4-:R-:W4:Y:S01]  /*4710*/  LDC.64 R6, c[0x0][0x1180] ;  /* 0x00046000ff067b82 */ /* 0x010f220000000a00 */
[----:B-1----:R-:W-:Y:S01]  /*4720*/  IADD3 R20, P1, PT, R12, UR4, RZ ;  /* 0x000000040c147c10 */ /* 0x002fe2000ff3e0ff */
[----:B------:R-:W-:Y:S01]  /*4730*/  IMAD.U32 R27, RZ, RZ, UR13 ;  /* 0x0000000dff1b7e24 */ /* 0x000fe2000f8e00ff */
[----:B------:R-:W-:Y:S01]  /*4740*/  PRMT R4, RZ, 0x7610, R4 ;  /* 0x00007610ff047816 */ /* 0x000fe20000000004 */
[----:B------:R-:W-:Y:S01]  /*4750*/  IMAD.U32 R5, RZ, RZ, UR13 ;  /* 0x0000000dff057e24 */ /* 0x000fe2000f8e00ff */
[C---:B0-----:R-:W-:Y:S01]  /*4760*/  SHF.L.U32 R18, R20.reuse, 0x1, RZ ;  /* 0x0000000114127819 */ /* 0x041fe200000006ff */
[----:B------:R-:W-:Y:S01]  /*4770*/  IMAD.X R11, RZ, RZ, UR5, P1 ;  /* 0x00000005ff0b7e24 */ /* 0x000fe200088e06ff */
[----:B------:R-:W-:Y:S01]  /*4780*/  ISETP.GE.U32.AND P0, PT, R20, UR15, PT ;  /* 0x0000000f14007c0c */ /* 0x000fe2000bf06070 */
[----:B------:R-:W-:Y:S01]  /*4790*/  IMAD.U32 R15, RZ, RZ, UR13 ;  /* 0x0000000dff0f7e24 */ /* 0x000fe2000f8e00ff */
[----:B------:R-:W-:Y:S01]  /*47a0*/  IADD3 R8, P1, PT, R18, UR10, RZ ;  /* 0x0000000a12087c10 */ /* 0x000fe2000ff3e0ff */
[----:B------:R-:W-:Y:S01]  /*47b0*/  IMAD.U32 R19, RZ, RZ, UR13 ;  /* 0x0000000dff137e24 */ /* 0x000fe2000f8e00ff */
[----:B------:R-:W-:-:S02]  /*47c0*/  SHF.L.U64.HI R22, R20, 0x1, R11 ;  /* 0x0000000114167819 */ /* 0x000fc4000001020b */
[----:B------:R-:W-:Y:S02]  /*47d0*/  IADD3 R16, P2, PT, R18, UR8, RZ ;  /* 0x0000000812107c10 */ /* 0x000fe4000ff5e0ff */
[----:B------:R-:W-:Y:S02]  /*47e0*/  LEA R26, P3, R27, R8, 0x1 ;  /* 0x000000081b1a7211 */ /* 0x000fe400078608ff */
[C---:B------:R-:W-:Y:S02]  /*47f0*/  IADD3.X R9, PT, PT, R22.reuse, UR11, RZ, P1, !PT ;  /* 0x0000000b16097c10 */ /* 0x040fe40008ffe4ff */
[----:B------:R-:W-:Y:S02]  /*4800*/  ISETP.GE.U32.AND.EX P0, PT, R11, UR18, PT, P0 ;  /* 0x000000120b007c0c */ /* 0x000fe4000bf06100 */
[----:B------:R-:W-:Y:S02]  /*4810*/  IADD3.X R17, PT, PT, R22, UR9, RZ, P2, !PT ;  /* 0x0000000916117c10 */ /* 0x000fe400097fe4ff */
[----:B------:R-:W-:Y:S01]  /*4820*/  LEA.HI.X R27, R5, R9, RZ, 0x1, P3 ;  /* 0x00000009051b7211 */ /* 0x000fe200018f0cff */
[----:B----4-:R-:W4:Y:S01]  /*4830*/  LDG.E R21, desc[UR16][R6.64] ;  /* 0x0000001006157981 */ /* 0x010f22000c1e1900 */
[----:B------:R-:W-:Y:S01]  /*4840*/  IADD3 R5, P2, PT, R20, UR13, RZ ;  /* 0x0000000d14057c10 */ /* 0x000fe2000ff5e0ff */
[----:B------:R-:W-:Y:S01]  /*4850*/  IMAD.U32 R29, RZ, RZ, UR13 ;  /* 0x0000000dff1d7e24 */ /* 0x000fe2000f8e00ff */
[----:B------:R-:W-:-:S02]  /*4860*/  LEA R14, P1, R15, R16, 0x1 ;  /* 0x000000100f0e7211 */ /* 0x000fc400078208ff */
[----:B------:R-:W-:Y:S01]  /*4870*/  PRMT R13, RZ, 0x7610, R13 ;  /* 0x00007610ff0d7816 */ /* 0x000fe2000000000d */
[----:B------:R-:W-:Y:S01]  /*4880*/  IMAD.X R10, RZ, RZ, R11, P2 ;  /* 0x000000ffff0a7224 */ /* 0x000fe200010e060b */
[----:B------:R-:W-:Y:S01]  /*4890*/  IADD3 R18, P2, PT, R18, UR6, RZ ;  /* 0x0000000612127c10 */ /* 0x000fe2000ff5e0ff */
[----:B------:R1:W2:Y:S01]  /*48a0*/  @!P0 LDG.E.U16 R4, desc[UR16][R8.64] ;  /* 0x0000001008048981 */ /* 0x0002a2000c1e1500 */
[----:B------:R-:W-:Y:S02]  /*48b0*/  LEA.HI.X R15, R19, R17, RZ, 0x1, P1 ;  /* 0x00000011130f7211 */ /* 0x000fe400008f0cff */
[----:B------:R-:W-:Y:S01]  /*48c0*/  IADD3.X R19, PT, PT, R22, UR7, RZ, P2, !PT ;  /* 0x0000000716137c10 */ /* 0x000fe200097fe4ff */
[----:B------:R0:W2:Y:S01]  /*48d0*/  @!P0 LDG.E.U16 R13, desc[UR16][R16.64] ;  /* 0x00000010100d8981 */ /* 0x0000a2000c1e1500 */
[----:B------:R-:W-:Y:S01]  /*48e0*/  LEA R28, P2, R29, R18, 0x1 ;  /* 0x000000121d1c7211 */ /* 0x000fe200078408ff */
[----:B-1----:R-:W-:Y:S01]  /*48f0*/  IMAD.U32 R9, RZ, RZ, UR13 ;  /* 0x0000000dff097e24 */ /* 0x002fe2000f8e00ff */
[----:B------:R-:W-:Y:S01]  /*4900*/  ISETP.GE.U32.AND P1, PT, R5, UR15, PT ;  /* 0x0000000f05007c0c */ /* 0x000fe2000bf26070 */
[----:B------:R-:W-:-:S03]  /*4910*/  IMAD.U32 R47, RZ, RZ, UR13 ;  /* 0x0000000dff2f7e24 */ /* 0x000fc6000f8e00ff */
[----:B------:R-:W-:Y:S01]  /*4920*/  LEA.HI.X R29, R9, R19, RZ, 0x1, P2 ;  /* 0x00000013091d7211 */ /* 0x000fe200010f0cff */
[----:B------:R-:W-:Y:S01]  /*4930*/  IMAD.U32 R45, RZ, RZ, UR13 ;  /* 0x0000000dff2d7e24 */ /* 0x000fe2000f8e00ff */
[----:B------:R-:W-:Y:S01]  /*4940*/  IADD3 R7, P2, PT, R5, UR13, RZ ;  /* 0x0000000d05077c10 */ /* 0x000fe2000ff5e0ff */
[----:B------:R-:W-:Y:S01]  /*4950*/  IMAD.U32 R5, RZ, RZ, UR13 ;  /* 0x0000000dff057e24 */ /* 0x000fe2000f8e00ff */
[----:B------:R-:W-:Y:S01]  /*4960*/  ISETP.GE.U32.AND.EX P1, PT, R10, UR18, PT, P1 ;  /* 0x000000120a007c0c */ /* 0x000fe2000bf26110 */
[----:B------:R-:W-:Y:S01]  /*4970*/  IMAD.U32 R31, RZ, RZ, UR13 ;  /* 0x0000000dff1f7e24 */ /* 0x000fe2000f8e00ff */
[----:B0-----:R-:W-:Y:S01]  /*4980*/  MOV R17, UR13 ;  /* 0x0000000d00117c02 */ /* 0x001fe20008000f00 */
[----:B------:R-:W-:Y:S01]  /*4990*/  IMAD.X R9, RZ, RZ, R10, P2 ;  /* 0x000000ffff097224 */ /* 0x000fe200010e060a */
[----:B------:R-:W-:Y:S02]  /*49a0*/  LEA R46, P3, R47, R26, 0x1 ;  /* 0x0000001a2f2e7211 */ /* 0x000fe400078608ff */
[----:B------:R-:W-:-:S02]  /*49b0*/  LEA R44, P2, R45, R14, 0x1 ;  /* 0x0000000e2d2c7211 */ /* 0x000fc400078408ff */
[----:B------:R-:W-:Y:S02]  /*49c0*/  LEA.HI.X R47, R17, R27, RZ, 0x1, P3 ;  /* 0x0000001b112f7211 */ /* 0x000fe400018f0cff */
[----:B------:R-:W-:Y:S02]  /*49d0*/  LEA.HI.X R45, R5, R15, RZ, 0x1, P2 ;  /* 0x0000000f052d7211 */ /* 0x000fe400010f0cff */
[C---:B------:R-:W-:Y:S02]  /*49e0*/  ISETP.GE.U32.AND P3, PT, R7.reuse, UR15, PT ;  /* 0x0000000f07007c0c */ /* 0x040fe4000bf66070 */
[----:B------:R-:W-:Y:S02]  /*49f0*/  IADD3 R10, P2, PT, R7, UR13, RZ ;  /* 0x0000000d070a7c10 */ /* 0x000fe4000ff5e0ff */
[----:B------:R-:W-:Y:S02]  /*4a00*/  LEA R30, P4, R31, R28, 0x1 ;  /* 0x0000001c1f1e7211 */ /* 0x000fe400078808ff */
[----:B------:R-:W-:-:S02]  /*4a10*/  PRMT R6, RZ, 0x7610, R6 ;  /* 0x00007610ff067816 */ /* 0x000fc40000000006 */
[----:B------:R-:W-:Y:S01]  /*4a20*/  ISETP.GE.U32.AND.EX P3, PT, R9, UR18, PT, P3 ;  /* 0x0000001209007c0c */ /* 0x000fe2000bf66130 */
[----:B------:R-:W-:Y:S01]  /*4a30*/  IMAD.X R9, RZ, RZ, R9, P2 ;  /* 0x000000ffff097224 */ /* 0x000fe200010e0609 */
[----:B------:R-:W-:Y:S01]  /*4a40*/  LEA.HI.X R31, R17, R29, RZ, 0x1, P4 ;  /* 0x0000001d111f7211 */ /* 0x000fe200020f0cff */
[----:B------:R-:W-:Y:S01]  /*4a50*/  IMAD.U32 R33, RZ, RZ, UR13 ;  /* 0x0000000dff217e24 */ /* 0x000fe2000f8e00ff */
[----:B------:R-:W-:Y:S01]  /*4a60*/  PRMT R23, RZ, 0x7610, R23 ;  /* 0x00007610ff177816 */ /* 0x000fe20000000017 */
[----:B------:R0:W5:Y:S01]  /*4a70*/  @!P1 LDG.E.U16 R6, desc[UR16][R28.64] ;  /* 0x000000101c069981 */ /* 0x000162000c1e1500 */
[----:B------:R-:W-:Y:S02]  /*4a80*/  PRMT R25, RZ, 0x7610, R25 ;  /* 0x00007610ff197816 */ /* 0x000fe40000000019 */
[----:B------:R-:W-:Y:S01]  /*4a90*/  ISETP.GE.U32.AND P4, PT, R10, UR15, PT ;  /* 0x0000000f0a007c0c */ /* 0x000fe2000bf86070 */
[----:B------:R-:W-:Y:S01]  /*4aa0*/  IMAD.U32 R7, RZ, RZ, UR13 ;  /* 0x0000000dff077e24 */ /* 0x000fe2000f8e00ff */
[----:B------:R-:W-:Y:S01]  /*4ab0*/  MOV R35, UR13 ;  /* 0x0000000d00237c02 */ /* 0x000fe20008000f00 */
[----:B------:R1:W5:Y:S01]  /*4ac0*/  @!P1 LDG.E.U16 R23, desc[UR16][R26.64] ;  /* 0x000000101a179981 */ /* 0x000362000c1e1500 */
[----:B------:R-:W-:Y:S01]  /*4ad0*/  ISETP.GE.U32.AND.EX P4, PT, R9, UR18, PT, P4 ;  /* 0x0000001209007c0c */ /* 0x000fe2000bf86140 */
[----:B0-----:R-:W-:-:S02]  /*4ae0*/  IMAD.U32 R29, RZ, RZ, UR13 ;  /* 0x0000000dff1d7e24 */ /* 0x001fc4000f8e00ff */
[----:B------:R0:W5:Y:S01]  /*4af0*/  @!P1 LDG.E.U16 R25, desc[UR16][R14.64] ;  /* 0x000000100e199981 */ /* 0x000162000c1e1500 */
[----:B------:R-:W-:Y:S02]  /*4b00*/  LEA R32, P2, R33, R46, 0x1 ;  /* 0x0000002e21207211 */ /* 0x000fe400078408ff */
[----:B------:R-:W-:Y:S01]  /*4b10*/  PRMT R0, RZ, 0x7610, R0 ;  /* 0x00007610ff007816 */ /* 0x000fe20000000000 */
[----:B-1----:R-:W-:Y:S01]  /*4b20*/  IMAD.U32 R27, RZ, RZ, UR13 ;  /* 0x0000000dff1b7e24 */ /* 0x002fe2000f8e00ff */
[----:B------:R-:W-:Y:S02]  /*4b30*/  LEA R34, P5, R35, R44, 0x1 ;  /* 0x0000002c23227211 */ /* 0x000fe400078a08ff */
[----:B------:R-:W-:Y:S02]  /*4b40*/  LEA R28, P6, R29, R30, 0x1 ;  /* 0x0000001e1d1c7211 */ /* 0x000fe400078c08ff */
[----:B------:R1:W2:Y:S01]  /*4b50*/  @!P0 LDG.E.U16 R0, desc[UR16][R18.64] ;  /* 0x0000001012008981 */ /* 0x0002a2000c1e1500 */
[----:B0-----:R-:W-:Y:S01]  /*4b60*/  IMAD.U32 R15, RZ, RZ, UR13 ;  /* 0x0000000dff0f7e24 */ /* 0x001fe2000f8e00ff */
[----:B------:R-:W-:-:S02]  /*4b70*/  LEA.HI.X R33, R7, R47, RZ, 0x1, P2 ;  /* 0x0000002f07217211 */ /* 0x000fc400010f0cff */
[----:B------:R-:W-:Y:S02]  /*4b80*/  PRMT R22, RZ, 0x7610, R22 ;  /* 0x00007610ff167816 */ /* 0x000fe40000000016 */
[----:B------:R-:W-:Y:S02]  /*4b90*/  PRMT R5, RZ, 0x7610, R5 ;  /* 0x00007610ff057816 */ /* 0x000fe40000000005 */
[----:B------:R-:W-:Y:S02]  /*4ba0*/  PRMT R8, RZ, 0x7610, R8 ;  /* 0x00007610ff087816 */ /* 0x000fe40000000008 */
[----:B------:R-:W-:Y:S01]  /*4bb0*/  PRMT R7, RZ, 0x7610, R7 ;  /* 0x00007610ff077816 */ /* 0x000fe20000000007 */
[----:B------:R-:W5:Y:S01]  /*4bc0*/  @!P3 LDG.E.U16 R22, desc[UR16][R46.64] ;  /* 0x000000102e16b981 */ /* 0x000f62000c1e1500 */
[----:B------:R-:W-:Y:S02]  /*4bd0*/  PRMT R17, RZ, 0x7610, R17 ;  /* 0x00007610ff117816 */ /* 0x000fe40000000011 */
[----:B------:R-:W-:Y:S01]  /*4be0*/  LEA.HI.X R35, R15, R45, RZ, 0x1, P5 ;  /* 0x0000002d0f237211 */ /* 0x000fe200028f0cff */
[----:B------:R-:W5:Y:S01]  /*4bf0*/  @!P3 LDG.E.U16 R5, desc[UR16][R44.64] ;  /* 0x000000102c05b981 */ /* 0x000f62000c1e1500 */
[----:B------:R-:W-:-:S03]  /*4c00*/  LEA.HI.X R29, R27, R31, RZ, 0x1, P6 ;  /* 0x0000001f1b1d7211 */ /* 0x000fc600030f0cff */
[----:B------:R-:W5:Y:S04]  /*4c10*/  @!P3 LDG.E.U16 R8, desc[UR16][R30.64] ;  /* 0x000000101e08b981 */ /* 0x000f68000c1e1500 */
[----:B------:R-:W5:Y:S04]  /*4c20*/  @!P4 LDG.E.U16 R7, desc[UR16][R34.64] ;  /* 0x000000102207c981 */ /* 0x000f68000c1e1500 */
[----:B------:R-:W5:Y:S01]  /*4c30*/  @!P4 LDG.E.U16 R17, desc[UR16][R28.64] ;  /* 0x000000101c11c981 */ /* 0x000f62000c1e1500 */
[----:B------:R-:W-:Y:S01]  /*4c40*/  IMAD.MOV.U32 R14, RZ, RZ, 0x1 ;  /* 0x00000001ff0e7424 */ /* 0x000fe200078e00ff */
[----:B-1----:R-:W-:-:S02]  /*4c50*/  PRMT R19, RZ, 0x7610, R19 ;  /* 0x00007610ff137816 */ /* 0x002fc40000000013 */
[----:B------:R-:W-:-:S04]  /*4c60*/  ISETP.GE.U32.AND P5, PT, R20, UR15, PT ;  /* 0x0000000f14007c0c */ /* 0x000fc8000bfa6070 */
[----:B------:R0:W5:Y:S01]  /*4c70*/  @!P4 LDG.E.U16 R19, desc[UR16][R32.64] ;  /* 0x000000102013c981 */ /* 0x000162000c1e1500 */
[----:B------:R-:W-:Y:S01]  /*4c80*/  ISETP.GE.U32.AND.EX P6, PT, R11, UR18, PT, P5 ;  /* 0x000000120b007c0c */ /* 0x000fe2000bfc6150 */
[----:B---3--:R-:W-:Y:S01]  /*4c90*/  UPRMT UR12, UR19, 0x8880, URZ ;  /* 0x00008880130c7896 */ /* 0x008fe200080000ff */
[----:B------:R-:W-:Y:S05]  /*4ca0*/  BSSY.RECONVERGENT B1, `(.L_x_26) ;  /* 0x000003e000017945 */ /* 0x000fea0003800200 */
[----:B------:R-:W-:Y:S01]  /*4cb0*/  ISETP.NE.AND P5, PT, RZ, UR12, PT ;  /* 0x0000000cff007c0c */ /* 0x000fe2000bfa5270 */
[----:B----4-:R-:W-:-:S04]  /*4cc0*/  FMUL.FTZ R21, R21, 1 ;  /* 0x3f80000015157820 */ /* 0x010fc80000410000 */
[----:B------:R1:W3:Y:S01]  /*4cd0*/  F2F.F64.F32 R50, R21 ;  /* 0x0000001500327310 */ /* 0x0002e20000201800 */
[----:B--2---:R-:W-:-:S04]  /*4ce0*/  IMAD.U32 R13, R13, 0x10000, RZ ;  /* 0x000100000d0d7824 */ /* 0x004fc800078e00ff */
[----:B------:R-:W-:Y:S01]  /*4cf0*/  FMUL.FTZ R13, R13, 1 ;  /* 0x3f8000000d0d7820 */ /* 0x000fe20000410000 */
[----:B-1----:R-:W-:Y:S01]  /*4d00*/  P2R R21, PR, RZ, 0x40 ;  /* 0x00000040ff157803 */ /* 0x002fe20000000000 */
[----:B------:R-:W-:Y:S01]  /*4d10*/  IMAD.U32 R4, R4, 0x10000, RZ ;  /* 0x0001000004047824 */ /* 0x000fe200078e00ff */
[----:B---3--:R-:W1:-:S15]  /*4d20*/  MUFU.RCP64H R15, R51 ;  /* 0x00000033000f7308 */ /* 0x008e5e0000001800 */
[----:B------:R-:W-:-:S15]  /*4d30*/  NOP ;  /* 0x0000000000007918 */ /* 0x000fde0000000000 */
[----:B------:R-:W-:-:S15]  /*4d40*/  NOP ;  /* 0x0000000000007918 */ /* 0x000fde0000000000 */
[----:B------:R-:W-:-:S11]  /*4d50*/  NOP ;  /* 0x0000000000007918 */ /* 0x000fd60000000000 */
[----:B0-----:R-:W0:-:S15]  /*4d60*/  F2F.F64.F32 R32, R13 ;  /* 0x0000000d00207310 */ /* 0x001e1e0000201800 */
[----:B------:R-:W-:-:S15]  /*4d70*/  NOP ;  /* 0x0000000000007918 */ /* 0x000fde0000000000 */
[----:B------:R-:W-:-:S15]  /*4d80*/  NOP ;  /* 0x0000000000007918 */ /* 0x000fde0000000000 */
[----:B------:R-:W-:-:S15]  /*4d90*/  NOP ;  /* 0x0000000000007918 */ /* 0x000fde0000000000 */
[----:B------:R-:W-:-:S04]  /*4da0*/  NOP ;  /* 0x0000000000007918 */ /* 0x000fc80000000000 */
[----:B-1----:R-:W1:Y:S01]  /*4db0*/  DFMA R26, -R50, R14, 1 ;  /* 0x3ff00000321a742b */ /* 0x002e62000000010e */
[----:B0-----:R-:W-:Y:S01]  /*4dc0*/  FSETP.GEU.AND P6, PT, |R33|, 6.5827683646048100446e-37, PT ;  /* 0x036000002100780b */ /* 0x001fe20003fce200 */
[----:B------:R-:W-:-:S15]  /*4dd0*/  IMAD.U32 R0, R0, 0x10000, RZ ;  /* 0x0001000000007824 */ /* 0x000fde00078e00ff */
[----:B------:R-:W-:-:S15]  /*4de0*/  NOP ;  /* 0x0000000000007918 */ /* 0x000fde0000000000 */
[----:B------:R-:W-:-:S15]  /*4df0*/  NOP ;  /* 0x0000000000007918 */ /* 0x000fde0000000000 */
[----:B------:R-:W-:-:S15]  /*4e00*/  NOP ;  /* 0x0000000000007918 */ /* 0x000fde0000000000 */
[----:B------:R-:W-:-:S02]  /*4e10*/  NOP ;  /* 0x0000000000007918 */ /* 0x000fc40000000000 */
[----:B-1----:R-:W0:-:S15]  /*4e20*/  DFMA R26, R26, R26, R26 ;  /* 0x0000001a1a1a722b */ /* 0x002e1e000000001a */
        /* <DEDUP_REMOVED lines=33> */
[----:B------:R-:W-:Y:S01]  /*5040*/  MOV R38, R50 ;  /* 0x0000003200267202 */ /* 0x000fe20000000f00 */
[----:B------:R-:W-:Y:S01]  /*5050*/  IMAD.MOV.U32 R35, RZ, RZ, R51 ;  /* 0x000000ffff237224 */ /* 0x000fe200078e0033 */
[----:B------:R-:W-:-:S07]  /*5060*/  MOV R14, 0x5080 ;  /* 0x00005080000e7802 */ /* 0x000fce0000000f00 */
[----:B-----5:R-:W-:Y:S05]  /*5070*/  CALL.REL.NOINC `($__internal_0_$__cuda_sm20_div_rn_f64_full) ;  /* 0x000000f800687944 */ /* 0x020fea0003c00000 */
.L_x_27:
[----:B------:R-:W-:Y:S05]  /*5080*/  BSYNC.RECONVERGENT B1 ;  /* 0x0000000000017941 */ /* 0x000fea0003800200 */
.L_x_26:
[----:B------:R-:W-:Y:S01]  /*5090*/  UMOV UR20, 0xf0000000 ;  /* 0xf000000000147882 */ /* 0x000fe20000000000 */
[----:B------:R-:W-:Y:S01]  /*50a0*/  UMOV UR21, 0x380fffff ;  /* 0x380fffff00157882 */ /* 0x000fe20000000000 */
[----:B------:R-:W0:-:S15]  /*50b0*/  F2F.F32.F64 R24, R40 ;  /* 0x0000002800187310 */ /* 0x000e1e0000301000 */
[----:B------:R-:W-:-:S15]  /*50c0*/  NOP ;  /* 0x0000000000007918 */ /* 0x000fde0000000000 */
[----:B------:R-:W-:-:S15]  /*50d0*/  NOP ;  /* 0x0000000000007918 */ /* 0x000fde0000000000 */
[----:B------:R-:W-:-:S15]  /*50e0*/  NOP ;  /* 0x0000000000007918 */ /* 0x000fde0000000000 */
[----:B------:R-:W-:-:S04]  /*50f0*/  NOP ;  /* 0x0000000000007918 */ /* 0x000fc80000000000 */
[----:B------:R-:W0:Y:S01]  /*5100*/  DSETP.GEU.AND P2, PT, |R40|, UR20, PT ;  /* 0x0000001428007e2a */ /* 0x000e22000bf4e200 */
[----:B------:R-:W-:Y:S01]  /*5110*/  FMUL.FTZ R4, R4, 1 ;  /* 0x3f80000004047820 */ /* 0x000fe20000410000 */
[----:B0-----:R-:W-:Y:S01]  /*5120*/  @!P2 FMUL R24, R24, 1.175494350822287508e-38 ;  /* 0x008000001818a820 */ /* 0x001fe20000400000 */
[----:B------:R-:W-:Y:S01]  /*5130*/  IMAD.MOV.U32 R36, RZ, RZ, 0x1 ;  /* 0x00000001ff247424 */ /* 0x000fe200078e00ff */
[----:B------:R-:W-:Y:S02]  /*5140*/  BSSY.RECONVERGENT B1, `(.L_x_28) ;  /* 0x0000064000017945 */ /* 0x000fe40003800200 */
[----:B------:R-:W-:-:S05]  /*5150*/  FADD.FTZ R13, -R24, -RZ ;  /* 0x800000ff180d7221 */ /* 0x000fca0000010100 */
[----:B------:R-:W-:-:S05]  /*5160*/  FSEL R13, R24, R13, !P5 ;  /* 0x0000000d180d7208 */ /* 0x000fca0006800000 */
[----:B------:R-:W-:-:S15]  /*5170*/  FMUL.FTZ R13, R13, 1 ;  /* 0x3f8000000d0d7820 */ /* 0x000fde0000410000 */
[----:B------:R-:W-:-:S15]  /*5180*/  NOP ;  /* 0x0000000000007918 */ /* 0x000fde0000000000 */
[----:B------:R-:W-:-:S15]  /*5190*/  NOP ;  /* 0x0000000000007918 */ /* 0x000fde0000000000 */
[----:B------:R-:W-:-:S03]  /*51a0*/  NOP ;  /* 0x0000000000007918 */ /* 0x000fc60000000000 */
        /* <DEDUP_REMOVED lines=21> */
[----:B0-----:R-:W-:-:S04]  /*5300*/  @!P2 FMUL R33, R33, 1.175494350822287508e-38 ;  /* 0x008000002121a820 */ /* 0x001fc80000400000 */
[C---:B------:R-:W-:Y:S01]  /*5310*/  FFMA.FTZ R27, R33.reuse, R33, R0 ;  /* 0x00000021211b7223 */ /* 0x040fe20000010000 */
[----:B------:R-:W-:-:S03]  /*5320*/  FMUL.FTZ R0, R33, 1 ;  /* 0x3f80000021007820 */ /* 0x000fc60000410000 */
[----:B------:R-:W0:-:S15]  /*5330*/  MUFU.SQRT R4, R27 ;  /* 0x0000001b00047308 */ /* 0x000e1e0000002000 */
[----:B------:R-:W-:-:S15]  /*5340*/  NOP ;  /* 0x0000000000007918 */ /* 0x000fde0000000000 */
[----:B------:R-:W-:-:S15]  /*5350*/  NOP ;  /* 0x0000000000007918 */ /* 0x000fde0000000000 */
[----:B------:R-:W-:-:S09]  /*5360*/  NOP ;  /* 0x0000000000007918 */ /* 0x000fd20000000000 */
[----:B------:R-:W1:-:S15]  /*5370*/  F2F.F64.F32 R32, R0 ;  /* 0x0000000000207310 */ /* 0x000e5e0000201800 */
[----:B------:R-:W-:-:S15]  /*5380*/  NOP ;  /* 0x0000000000007918 */ /* 0x000fde0000000000 */
[----:B------:R-:W-:-:S15]  /*5390*/  NOP ;  /* 0x0000000000007918 */ /* 0x000fde0000000000 */
[----:B------:R-:W-:-:S15]  /*53a0*/  NOP ;  /* 0x0000000000007918 */ /* 0x000fde0000000000 */
[----:B------:R-:W-:-:S04]  /*53b0*/  NOP ;  /* 0x0000000000007918 */ /* 0x000fc80000000000 */
[----:B-1----:R-:W1:Y:S02]  /*53c0*/  DMUL R32, R32, R2 ;  /* 0x0000000220207228 */ /* 0x002e640000000000 */
[----:B-1----:R-:W-:Y:S01]  /*53d0*/  FSETP.GEU.AND P2, PT, |R33|, 6.5827683646048100446e-37, PT ;  /* 0x036000002100780b */ /* 0x002fe20003f4e200 */
[----:B0-----:R-:W-:-:S15]  /*53e0*/  FMUL.FTZ R4, R4, 1 ;  /* 0x3f80000004047820 */ /* 0x001fde0000410000 */
        /* <DEDUP_REMOVED lines=56> */
[----:B-----5:R-:W-:Y:S05]  /*5770*/  CALL.REL.NOINC `($__internal_0_$__cuda_sm20_div_rn_f64_full) ;  /* 0x000000f000a87944 */ /* 0x020fea0003c00000 */
.L_x_29:
[----:B------:R-:W-:Y:S05]  /*5780*/  BSYNC.RECONVERGENT B1 ;  /* 0x0000000000017941 */ /* 0x000fea0003800200 */
.L_x_28:
[----:B------:R-:W0:Y:S01]  /*5790*/  MUFU.RCP64H R15, R51 ;  /* 0x00000033000f7308 */ /* 0x000e220000001800 */
[----:B------:R-:W-:Y:S01]  /*57a0*/  IMAD.MOV.U32 R14, RZ, RZ, 0x1 ;  /* 0x00000001ff0e7424 */ /* 0x000fe200078e00ff */
[----:B------:R-:W1:Y:S01]  /*57b0*/  DADD R52, R52, -R40 ;  /* 0x0000000034347229 */ /* 0x000e620000000828 */
[----:B-----5:R-:W-:Y:S01]  /*57c0*/  IMAD.U32 R25, R25, 0x10000, RZ ;  /* 0x0001000019197824 */ /* 0x020fe200078e00ff */
[----:B------:R-:W-:Y:S01]  /*57d0*/  UMOV UR20, 0xf0000000 ;  /* 0xf000000000147882 */ /* 0x000fe20000000000 */
[----:B------:R-:W-:Y:S01]  /*57e0*/  UMOV UR21, 0x380fffff ;  /* 0x380fffff00157882 */ /* 0x000fe20000000000 */
[----:B------:R-:W-:Y:S01]  /*57f0*/  BSSY.RECONVERGENT B1, `(.L_x_30) ;  /* 0x0000044000017945 */ /* 0x000fe20003800200 */
[----:B------:R-:W-:-:S15]  /*5800*/  FMUL.FTZ R25, R25, 1 ;  /* 0x3f80000019197820 */ /* 0x000fde0000410000 */
[----:B------:R-:W-:-:S15]  /*5810*/  NOP ;  /* 0x0000000000007918 */ /* 0x000fde0000000000 */
[----:B------:R-:W-:-:S15]  /*5820*/  NOP ;  /* 0x0000000000007918 */ /* 0x000fde0000000000 */
[----:B------:R-:W-:-:S14]  /*5830*/  NOP ;  /* 0x0000000000007918 */ /* 0x000fdc0000000000 */
[----:B-1----:R-:W-:Y:S01]  /*5840*/  F2F.F32.F64 R4, R52 ;  /* 0x0000003400047310 */ /* 0x002fe20000301000 */
[----:B------:R-:W-:Y:S01]  /*5850*/  F2FP.BF16.F32.PACK_AB R0, R27, R24 ;  /* 0x000000181b00723e */ /* 0x000fe200000010ff */
[----:B------:R-:W-:Y:S02]  /*5860*/  IMAD.U32 R23, R23, 0x10000, RZ ;  /* 0x0001000017177824 */ /* 0x000fe400078e00ff */
[----:B------:R-:W-:-:S15]  /*5870*/  IMAD.U32 R6, R6, 0x10000, RZ ;  /* 0x0001000006067824 */ /* 0x000fde00078e00ff */
[----:B------:R-:W-:-:S15]  /*5880*/  NOP ;  /* 0x0000000000007918 */ /* 0x000fde0000000000 */
[----:B------:R-:W-:-:S15]  /*5890*/  NOP ;  /* 0x0000000000007918 */ /* 0x000fde0000000000 */
[----:B------:R-:W-:-:S15]  /*58a0*/  NOP ;  /* 0x0000000000007918 */ /* 0x000fde0000000000 */
        /* <DEDUP_REMOVED lines=20> */
[----:B0-----:R0:W1:-:S15]  /*59f0*/  DFMA R40, R32, R40, R32 ;  /* 0x000000282028722b */ /* 0x00105e0000000020 */
[----:B------:R-:W-:-:S15]  /*5a00*/  NOP ;  /* 0x0000000000007918 */ /* 0x000fde0000000000 */
[----:B------:R-:W-:-:S15]  /*5a10*/  NOP ;  /* 0x0000000000007918 */ /* 0x000fde0000000000 */
[----:B------:R-:W-:-:S15]  /*5a20*/  NOP ;  /* 0x0000000000007918 */ /* 0x000fde0000000000 */
[----:B------:R-:W-:-:S04]  /*5a30*/  NOP ;  /* 0x0000000000007918 */ /* 0x000fc80000000000 */
[----:B0-----:R-:W0:Y:S02]  /*5a40*/  F2F.F64.F32 R32, R25 ;  /* 0x0000001900207310 */ /* 0x001e240000201800 */
[----:B0-----:R-:W-:-:S15]  /*5a50*/  FSETP.GEU.AND P6, PT, |R33|, 6.5827683646048100446e-37, PT ;  /* 0x036000002100780b */ /* 0x001fde0003fce200 */
[----:B------:R-:W-:-:S15]  /*5a60*/  NOP ;  /* 0x0000000000007918 */ /* 0x000fde0000000000 */
[----:B------:R-:W-:-:S15]  /*5a70*/  NOP ;  /* 0x0000000000007918 */ /* 0x000fde0000000000 */
[----:B------:R-:W-:-:S15]  /*5a80*/  NOP ;  /* 0x0000000000007918 */ /* 0x000fde0000000000 */
[----:B------:R-:W-:-:S02]  /*5a90*/  NOP ;  /* 0x0000000000007918 */ /* 0x000fc40000000000 */
[----:B-1----:R-:W0:-:S15]  /*5aa0*/  DMUL R14, R40, R32 ;  /* 0x00000020280e7228 */ /* 0x002e1e0000000000 */
        /* <DEDUP_REMOVED lines=15> */
[----:B------:R-:W0:Y:S02]  /*5ba0*/  DSETP.GEU.AND P2, PT, |R52|, UR20, PT ;  /* 0x0000001434007e2a */ /* 0x000e24000bf4e200 */
[----:B0-----:R-:W-:Y:S01]  /*5bb0*/  @!P2 FMUL R4, R4, 1.175494350822287508e-38 ;  /* 0x008000000404a820 */ /* 0x001fe20000400000 */
[----:B------:R-:W-:-:S04]  /*5bc0*/  FSETP.GT.AND P2, PT, |R13|, 1.469367938527859385e-39, PT ;  /* 0x001000000d00780b */ /* 0x000fc80003f44200 */
[----:B------:R-:W-:-:S09]  /*5bd0*/  F2FP.BF16.F32.PACK_AB R4, RZ, R4 ;  /* 0x00000004ff04723e */ /* 0x000fd200000010ff */
[----:B------:R-:W-:Y:S05]  /*5be0*/  @P2 BRA P6, `(.L_x_31) ;  /* 0x0000000000102947 */ /* 0x000fea0003000000 */
[----:B------:R-:W-:Y:S01]  /*5bf0*/  MOV R38, R50 ;  /* 0x0000003200267202 */ /* 0x000fe20000000f00 */
[----:B------:R-:W-:Y:S01]  /*5c00*/  IMAD.MOV.U32 R35, RZ, RZ, R51 ;  /* 0x000000ffff237224 */ /* 0x000fe200078e0033 */
[----:B------:R-:W-:-:S07]  /*5c10*/  MOV R14, 0x5c30 ;  /* 0x00005c30000e7802 */ /* 0x000fce0000000f00 */
[----:B------:R-:W-:Y:S05]  /*5c20*/  CALL.REL.NOINC `($__internal_0_$__cuda_sm20_div_rn_f64_full) ;  /* 0x000000ec007c7944 */ /* 0x000fea0003c00000 */
.L_x_31:
[----:B------:R-:W-:Y:S05]  /*5c30*/  BSYNC.RECONVERGENT B1 ;  /* 0x0000000000017941 */ /* 0x000fea0003800200 */
.L_x_30:
        /* <DEDUP_REMOVED lines=111> */
.L_x_33:
[----:B------:R-:W-:Y:S05]  /*6330*/  BSYNC.RECONVERGENT B1 ;  /* 0x0000000000017941 */ /* 0x000fea0003800200 */
.L_x_32:
[----:B------:R-:W0:Y:S01]  /*6340*/  MUFU.RCP64H R15, R51 ;  /* 0x00000033000f7308 */ /* 0x000e220000001800 */
[----:B------:R-:W-:Y:S01]  /*6350*/  IMAD.MOV.U32 R14, RZ, RZ, 0x1 ;  /* 0x00000001ff0e7424 */ /* 0x000fe200078e00ff */
[----:B------:R-:W1:Y:S01]  /*6360*/  DADD R26, R26, -R40 ;  /* 0x000000001a1a7229 */ /* 0x000e620000000828 */
[----:B------:R-:W-:Y:S01]  /*6370*/  IMAD.U32 R5, R5, 0x10000, RZ ;  /* 0x0001000005057824 */ /* 0x000fe200078e00ff */
[----:B------:R-:W-:Y:S01]  /*6380*/  UMOV UR20, 0xf0000000 ;  /* 0xf000000000147882 */ /* 0x000fe20000000000 */
[----:B------:R-:W-:Y:S01]  /*6390*/  UMOV UR21, 0x380fffff ;  /* 0x380fffff00157882 */ /* 0x000fe20000000000 */
[----:B------:R-:W-:Y:S01]  /*63a0*/  BSSY.RECONVERGENT B1, `(.L_x_34) ;  /* 0x0000045000017945 */ /* 0x000fe20003800200 */
[----:B------:R-:W-:-:S15]  /*63b0*/  IMAD.U32 R22, R22, 0x10000, RZ ;  /* 0x0001000016167824 */ /* 0x000fde00078e00ff */
[----:B------:R-:W-:-:S15]  /*63c0*/  NOP ;  /* 0x0000000000007918 */ /* 0x000fde0000000000 */
[----:B------:R-:W-:-:S15]  /*63d0*/  NOP ;  /* 0x0000000000007918 */ /* 0x000fde0000000000 */
[----:B------:R-:W-:-:S14]  /*63e0*/  NOP ;  /* 0x0000000000007918 */ /* 0x000fdc0000000000 */
[----:B-1----:R-:W-:Y:S01]  /*63f0*/  F2F.F32.F64 R6, R26 ;  /* 0x0000001a00067310 */ /* 0x002fe20000301000 */
[----:B------:R-:W-:-:S15]  /*6400*/  IMAD.U32 R8, R8, 0x10000, RZ ;  /* 0x0001000008087824 */ /* 0x000fde00078e00ff */
[----:B------:R-:W-:-:S15]  /*6410*/  NOP ;  /* 0x0000000000007918 */ /* 0x000fde0000000000 */
[----:B------:R-:W-:-:S15]  /*6420*/  NOP ;  /* 0x0000000000007918 */ /* 0x000fde0000000000 */
[----:B------:R-:W-:-:S15]  /*6430*/  NOP ;  /* 0x0000000000007918 */ /* 0x000fde0000000000 */
[----:B------:R-:W-:-:S03]  /*6440*/  NOP ;  /* 0x0000000000007918 */ /* 0x000fc60000000000 */
        /* <DEDUP_REMOVED lines=20> */
[----:B0-----:R0:W1:Y:S02]  /*6590*/  DFMA R34, R32, R14, R32 ;  /* 0x0000000e2022722b */ /* 0x0010640000000020 */
[----:B0-----:R-:W-:Y:S01]  /*65a0*/  FMUL.FTZ R32, R5, 1 ;  /* 0x3f80000005207820 */ /* 0x001fe20000410000 */
[----:B------:R-:W-:-:S15]  /*65b0*/  F2FP.BF16.F32.PACK_AB R5, R23, R24 ;  /* 0x000000181705723e */ /* 0x000fde00000010ff */
[----:B------:R-:W-:-:S15]  /*65c0*/  NOP ;  /* 0x0000000000007918 */ /* 0x000fde0000000000 */
[----:B------:R-:W-:-:S15]  /*65d0*/  NOP ;  /* 0x0000000000007918 */ /* 0x000fde0000000000 */
[----:B------:R-:W-:-:S15]  /*65e0*/  NOP ;  /* 0x0000000000007918 */ /* 0x000fde0000000000 */
[----:B------:R-:W-:-:S01]  /*65f0*/  NOP ;  /* 0x0000000000007918 */ /* 0x000fc20000000000 */
[----:B------:R-:W0:Y:S02]  /*6600*/  F2F.F64.F32 R32, R32 ;  /* 0x0000002000207310 */ /* 0x000e240000201800 */
        /* <DEDUP_REMOVED lines=30> */
.L_x_35:
[----:B------:R-:W-:Y:S05]  /*67f0*/  BSYNC.RECONVERGENT B1 ;  /* 0x0000000000017941 */ /* 0x000fea0003800200 */
.L_x_34:
        /* <DEDUP_REMOVED lines=111> */
.L_x_37:
[----:B------:R-:W-:Y:S05]  /*6ef0*/  BSYNC.RECONVERGENT B1 ;  /* 0x0000000000017941 */ /* 0x000fea0003800200 */
.L_x_36:
[----:B------:R-:W0:Y:S01]  /*6f00*/  MUFU.RCP64H R15, R51 ;  /* 0x00000033000f7308 */ /* 0x000e220000001800 */
[----:B------:R-:W-:Y:S01]  /*6f10*/  IMAD.U32 R7, R7, 0x10000, RZ ;  /* 0x0001000007077824 */ /* 0x000fe200078e00ff */
[----:B------:R-:W1:Y:S01]  /*6f20*/  DADD R24, R24, -R40 ;  /* 0x0000000018187229 */ /* 0x000e620000000828 */
[----:B------:R-:W-:Y:S01]  /*6f30*/  IMAD.MOV.U32 R14, RZ, RZ, 0x1 ;  /* 0x00000001ff0e7424 */ /* 0x000fe200078e00ff */
[----:B------:R-:W-:Y:S01]  /*6f40*/  UMOV UR20, 0xf0000000 ;  /* 0xf000000000147882 */ /* 0x000fe20000000000 */
[----:B------:R-:W-:Y:S01]  /*6f50*/  FMUL.FTZ R32, R7, 1 ;  /* 0x3f80000007207820 */ /* 0x000fe20000410000 */
[----:B------:R-:W-:Y:S01]  /*6f60*/  UMOV UR21, 0x380fffff ;  /* 0x380fffff00157882 */ /* 0x000fe20000000000 */
[----:B------:R-:W-:-:S15]  /*6f70*/  BSSY.RECONVERGENT B1, `(.L_x_38) ;  /* 0x0000043000017945 */ /* 0x000fde0003800200 */
        /* <DEDUP_REMOVED lines=15> */
[----:B------:R-:W1:Y:S02]  /*7070*/  F2F.F64.F32 R32, R32 ;  /* 0x0000002000207310 */ /* 0x000e640000201800 */
[----:B-1----:R-:W-:-:S15]  /*7080*/  FSETP.GEU.AND P6, PT, |R33|, 6.5827683646048100446e-37, PT ;  /* 0x036000002100780b */ /* 0x002fde0003fce200 */
[----:B------:R-:W-:-:S15]  /*7090*/  NOP ;  /* 0x0000000000007918 */ /* 0x000fde0000000000 */
[----:B------:R-:W-:-:S15]  /*70a0*/  NOP ;  /* 0x0000000000007918 */ /* 0x000fde0000000000 */
[----:B------:R-:W-:-:S15]  /*70b0*/  NOP ;  /* 0x0000000000007918 */ /* 0x000fde0000000000 */
[----:B------:R-:W-:-:S02]  /*70c0*/  NOP ;  /* 0x0000000000007918 */ /* 0x000fc40000000000 */
        /* <DEDUP_REMOVED lines=45> */
.L_x_39:
[----:B------:R-:W-:Y:S05]  /*73a0*/  BSYNC.RECONVERGENT B1 ;  /* 0x0000000000017941 */ /* 0x000fea0003800200 */
.L_x_38:
        /* <DEDUP_REMOVED lines=10> */
[----:B------:R-:W-:Y:S03]  /*7450*/  BSSY.RECONVERGENT B1, `(.L_x_40) ;  /* 0x0000064000017945 */ /* 0x000fe60003800200 */
        /* <DEDUP_REMOVED lines=41> */
[----:B0-----:R-:W-:Y:S01]  /*76f0*/  FMUL.FTZ R23, R18, 1 ;  /* 0x3f80000012177820 */ /* 0x001fe20000410000 */
        /* <DEDUP_REMOVED lines=57> */
.L_x_41:
[----:B------:R-:W-:Y:S05]  /*7a90*/  BSYNC.RECONVERGENT B1 ;  /* 0x0000000000017941 */ /* 0x000fea0003800200 */
.L_x_40:
[----:B------:R-:W-:Y:S01]  /*7aa0*/  ISETP.NE.AND P6, PT, R21, RZ, PT ;  /* 0x000000ff1500720c */ /* 0x000fe20003fc5270 */
[----:B------:R-:W-:Y:S01]  /*7ab0*/  IMAD.U32 R27, RZ, RZ, UR13 ;  /* 0x0000000dff1b7e24 */ /* 0x000fe2000f8e00ff */
[C---:B------:R-:W-:Y:S01]  /*7ac0*/  @!P1 LEA R26, P2, R20.reuse, UR10, 0x1 ;  /* 0x0000000a141a9c11 */ /* 0x040fe2000f8408ff */
[----:B------:R-:W-:Y:S01]  /*7ad0*/  IMAD.U32 R16, RZ, RZ, UR13 ;  /* 0x0000000dff107e24 */ /* 0x000fe2000f8e00ff */
[----:B------:R-:W-:Y:S01]  /*7ae0*/  UMOV UR20, 0xf0000000 ;  /* 0xf000000000147882 */ /* 0x000fe20000000000 */
[----:B------:R-:W-:Y:S01]  /*7af0*/  IMAD.U32 R15, RZ, RZ, UR13 ;  /* 0x0000000dff0f7e24 */ /* 0x000fe2000f8e00ff */
[C---:B------:R-:W-:Y:S01]  /*7b00*/  @!P1 LEA.HI.X R13, R20.reuse, UR11, R11, 0x1, P2 ;  /* 0x0000000b140d9c11 */ /* 0x040fe200090f0c0b */
[----:B------:R-:W-:Y:S01]  /*7b10*/  UMOV UR21, 0x380fffff ;  /* 0x380fffff00157882 */ /* 0x000fe20000000000 */
[C---:B------:R-:W-:Y:S01]  /*7b20*/  @!P1 LEA R14, P2, R20.reuse, UR8, 0x1 ;  /* 0x00000008140e9c11 */ /* 0x040fe2000f8408ff */
[----:B------:R-:W0:Y:S01]  /*7b30*/  DADD R24, R24, -R40 ;  /* 0x0000000018187229 */ /* 0x000e220000000828 */
[----:B------:R-:W-:Y:S03]  /*7b40*/  BSSY.RECONVERGENT B0, `(.L_x_42) ;  /* 0x0000023000007945 */ /* 0x000fe60003800200 */
[----:B------:R-:W-:-:S04]  /*7b50*/  @!P6 LEA R18, P5, R20, UR10, 0x1 ;  /* 0x0000000a1412ec11 */ /* 0x000fc8000f8a08ff */
[----:B------:R-:W-:Y:S02]  /*7b60*/  @!P6 LEA.HI.X R19, R20, UR11, R11, 0x1, P5 ;  /* 0x0000000b1413ec11 */ /* 0x000fe4000a8f0c0b */
[----:B------:R-:W-:-:S03]  /*7b70*/  @!P1 LEA R26, P5, R27, R26, 0x1 ;  /* 0x0000001a1b1a9211 */ /* 0x000fc600078a08ff */
[----:B------:R1:W-:Y:S01]  /*7b80*/  @!P6 STG.E.U16 desc[UR16][R18.64], R4 ;  /* 0x000000041200e986 */ /* 0x0003e2000c101510 */
[----:B------:R-:W-:Y:S02]  /*7b90*/  @!P1 LEA.HI.X R27, R16, R13, RZ, 0x1, P5 ;  /* 0x0000000d101b9211 */ /* 0x000fe400028f0cff */
[----:B------:R-:W-:Y:S02]  /*7ba0*/  @!P1 LEA R14, P5, R15, R14, 0x1 ;  /* 0x0000000e0f0e9211 */ /* 0x000fe400078a08ff */
[----:B------:R-:W-:Y:S01]  /*7bb0*/  @!P1 LEA.HI.X R13, R20, UR9, R11, 0x1, P2 ;  /* 0x00000009140d9c11 */ /* 0x000fe200090f0c0b */
[----:B------:R1:W-:Y:S03]  /*7bc0*/  @!P1 STG.E.U16 desc[UR16][R26.64], R6 ;  /* 0x000000061a009986 */ /* 0x0003e6000c101510 */
[----:B------:R-:W-:Y:S01]  /*7bd0*/  @!P1 LEA.HI.X R15, R16, R13, RZ, 0x1, P5 ;  /* 0x0000000d100f9211 */ /* 0x000fe200028f0cff */
[----:B------:R1:W-:Y:S01]  /*7be0*/  @!P3 STG.E.U16 desc[UR16][R46.64], R8 ;  /* 0x000000082e00b986 */ /* 0x0003e2000c101510 */
[----:B------:R-:W-:-:S04]  /*7bf0*/  @!P0 LEA R32, P5, R20, UR8, 0x1 ;  /* 0x0000000814208c11 */ /* 0x000fc8000f8a08ff */
[----:B------:R-:W-:-:S15]  /*7c00*/  @!P0 LEA.HI.X R33, R20, UR9, R11, 0x1, P5 ;  /* 0x0000000914218c11 */ /* 0x000fde000a8f0c0b */
[----:B------:R-:W-:-:S15]  /*7c10*/  NOP ;  /* 0x0000000000007918 */ /* 0x000fde0000000000 */
[----:B------:R-:W-:-:S06]  /*7c20*/  NOP ;  /* 0x0000000000007918 */ /* 0x000fcc0000000000 */
[----:B0-----:R0:W2:-:S15]  /*7c30*/  DSETP.GEU.AND P2, PT, |R24|, UR20, PT ;  /* 0x0000001418007e2a */ /* 0x00109e000bf4e200 */
[----:B------:R-:W-:-:S15]  /*7c40*/  NOP ;  /* 0x0000000000007918 */ /* 0x000fde0000000000 */
[----:B------:R-:W-:-:S15]  /*7c50*/  NOP ;  /* 0x0000000000007918 */ /* 0x000fde0000000000 */
[----:B------:R-:W-:-:S15]  /*7c60*/  NOP ;  /* 0x0000000000007918 */ /* 0x000fde0000000000 */
[----:B------:R-:W-:-:S04]  /*7c70*/  NOP ;  /* 0x0000000000007918 */ /* 0x000fc80000000000 */
[----:B0-----:R-:W2:Y:S02]  /*7c80*/  F2F.F32.F64 R24, R24 ;  /* 0x0000001800187310 */ /* 0x001ea40000301000 */
[----:B--2---:R-:W-:Y:S01]  /*7c90*/  @!P2 FMUL R24, R24, 1.175494350822287508e-38 ;  /* 0x008000001818a820 */ /* 0x004fe20000400000 */
[----:B-1----:R-:W-:Y:S06]  /*7ca0*/  @P4 BRA `(.L_x_43) ;  /* 0x0000000000304947 */ /* 0x002fec0003800000 */
[----:B------:R-:W-:Y:S01]  /*7cb0*/  IMAD.U32 R19, RZ, RZ, UR13 ;  /* 0x0000000dff137e24 */ /* 0x000fe2000f8e00ff */
[C---:B------:R-:W-:Y:S02]  /*7cc0*/  LEA R18, P6, R20.reuse, UR10, 0x1 ;  /* 0x0000000a14127c11 */ /* 0x040fe4000f8c08ff */
[----:B------:R-:W-:Y:S01]  /*7cd0*/  MOV R13, UR13 ;  /* 0x0000000d000d7c02 */ /* 0x000fe20008000f00 */
[----:B------:R-:W-:Y:S01]  /*7ce0*/  IMAD.SHL.U32 R19, R19, 0x2, RZ ;  /* 0x0000000213137824 */ /* 0x000fe200078e00ff */
[----:B------:R-:W-:Y:S02]  /*7cf0*/  LEA.HI.X R4, R20, UR11, R11, 0x1, P6 ;  /* 0x0000000b14047c11 */ /* 0x000fe4000b0f0c0b */
[----:B------:R-:W-:Y:S02]  /*7d00*/  SHF.R.U32.HI R13, RZ, 0x1f, R13 ;  /* 0x0000001fff0d7819 */ /* 0x000fe4000001160d */
[----:B------:R-:W-:Y:S02]  /*7d10*/  IADD3 R18, P2, P5, R19, R18, R19 ;  /* 0x0000001213127210 */ /* 0x000fe40007d5e013 */
[----:B------:R-:W-:-:S02]  /*7d20*/  F2FP.BF16.F32.PACK_AB R24, RZ, R24 ;  /* 0x00000018ff18723e */ /* 0x000fc400000010ff */
[----:B------:R-:W-:Y:S02]  /*7d30*/  IADD3 R18, P6, PT, R19, R18, RZ ;  /* 0x0000001213127210 */ /* 0x000fe40007fde0ff */
[----:B------:R-:W-:-:S05]  /*7d40*/  IADD3.X R4, PT, PT, R13, R4, R13, P2, P5 ;  /* 0x000000040d047210 */ /* 0x000fca00017ea40d */
[----:B------:R-:W-:-:S05]  /*7d50*/  IMAD.X R19, R13, 0x1, R4, P6 ;  /* 0x000000010d137824 */ /* 0x000fca00030e0604 */
[----:B------:R0:W-:Y:S02]  /*7d60*/  STG.E.U16 desc[UR16][R18.64], R24 ;  /* 0x0000001812007986 */ /* 0x0001e4000c101510 */
.L_x_43:
[----:B------:R-:W-:Y:S05]  /*7d70*/  BSYNC.RECONVERGENT B0 ;  /* 0x0000000000007941 */ /* 0x000fea0003800200 */
.L_x_42:
[----:B------:R1:W-:Y:S01]  /*7d80*/  @!P0 STG.E.U16 desc[UR16][R32.64], R0 ;  /* 0x0000000020008986 */ /* 0x0003e2000c101510 */
[----:B------:R-:W-:Y:S01]  /*7d90*/  BSSY.RECONVERGENT B0, `(.L_x_44) ;  /* 0x0000010000007945 */ /* 0x000fe20003800200 */
[----:B------:R-:W-:Y:S02]  /*7da0*/  F2FP.BF16.F32.PACK_AB R17, R17, R22 ;  /* 0x000000161111723e */ /* 0x000fe400000010ff */
[----:B------:R1:W-:Y:S04]  /*7db0*/  @!P1 STG.E.U16 desc[UR16][R14.64], R5 ;  /* 0x000000050e009986 */ /* 0x0003e8000c101510 */
[----:B------:R1:W-:Y:S01]  /*7dc0*/  @!P3 STG.E.U16 desc[UR16][R44.64], R7 ;  /* 0x000000072c00b986 */ /* 0x0003e2000c101510 */
[----:B------:R-:W-:Y:S05]  /*7dd0*/  @P4 BRA `(.L_x_45) ;  /* 0x00000000002c4947 */ /* 0x000fea0003800000 */
[----:B-1----:R-:W-:Y:S01]  /*7de0*/  IMAD.U32 R15, RZ, RZ, UR13 ;  /* 0x0000000dff0f7e24 */ /* 0x002fe2000f8e00ff */
[C---:B------:R-:W-:Y:S01]  /*7df0*/  LEA R14, P2, R20.reuse, UR8, 0x1 ;  /* 0x00000008140e7c11 */ /* 0x040fe2000f8408ff */
        /* <DEDUP_REMOVED lines=9> */
.L_x_45:
[----:B------:R-:W-:Y:S05]  /*7e90*/  BSYNC.RECONVERGENT B0 ;  /* 0x0000000000007941 */ /* 0x000fea0003800200 */
.L_x_44:
[----:B------:R-:W-:Y:S02]  /*7ea0*/  @!P1 IADD3 R6, P5, PT, R12, UR4, RZ ;  /* 0x000000040c069c10 */ /* 0x000fe4000ffbe0ff */
[----:B------:R-:W-:Y:S02]  /*7eb0*/  ISETP.GE.U32.AND P2, PT, R10, UR15, PT ;  /* 0x0000000f0a007c0c */ /* 0x000fe4000bf46070 */
[----:B------:R-:W-:Y:S01]  /*7ec0*/  @!P0 IADD3 R4, P4, PT, R12, UR4, RZ ;  /* 0x000000040c048c10 */ /* 0x000fe2000ff9e0ff */
[----:B------:R-:W-:Y:S01]  /*7ed0*/  @!P1 IMAD.X R11, RZ, RZ, UR5, P5 ;  /* 0x00000005ff0b9e24 */ /* 0x000fe2000a8e06ff */
[----:B------:R-:W-:Y:S01]  /*7ee0*/  @!P1 LEA R10, P5, R6, UR6, 0x1 ;  /* 0x00000006060a9c11 */ /* 0x000fe2000f8a08ff */
[----:B------:R-:W-:Y:S01]  /*7ef0*/  UIADD3 UR4, UP0, UPT, UR14, UR4, URZ ;  /* 0x000000040e047290 */ /* 0x000fe2000ff1e0ff */
[----:B------:R-:W-:Y:S01]  /*7f00*/  ISETP.GE.U32.AND.EX P2, PT, R9, UR18, PT, P2 ;  /* 0x0000001209007c0c */ /* 0x000fe2000bf46120 */
[----:B------:R-:W-:Y:S01]  /*7f10*/  @!P0 IMAD.X R9, RZ, RZ, UR5, P4 ;  /* 0x00000005ff098e24 */ /* 0x000fe2000a0e06ff */
[----:B------:R-:W-:Y:S01]  /*7f20*/  MOV R13, UR13 ;  /* 0x0000000d000d7c02 */ /* 0x000fe20008000f00 */
[----:B------:R-:W-:Y:S01]  /*7f30*/  UIADD3.X UR5, UPT, UPT, URZ, UR5, URZ, UP0, !UPT ;  /* 0x00000005ff057290 */ /* 0x000fe200087fe4ff */
[----:B------:R-:W-:Y:S01]  /*7f40*/  @!P0 LEA R8, P4, R4, UR6, 0x1 ;  /* 0x0000000604088c11 */ /* 0x000fe2000f8808ff */
[----:B------:R-:W-:Y:S01]  /*7f50*/  UISETP.GE.U32.AND UP0, UPT, UR4, UR15, UPT ;  /* 0x0000000f0400728c */ /* 0x000fe2000bf06070 */
[----:B------:R-:W-:Y:S01]  /*7f60*/  @!P1 LEA.HI.X R11, R6, UR7, R11, 0x1, P5 ;  /* 0x00000007060b9c11 */ /* 0x000fe2000a8f0c0b */
[----:B------:R-:W-:Y:S01]  /*7f70*/  IMAD.U32 R6, RZ, RZ, UR13 ;  /* 0x0000000dff067e24 */ /* 0x000fe2000f8e00ff */
[----:B------:R-:W-:Y:S01]  /*7f80*/  @!P1 LEA R10, P5, R13, R10, 0x1 ;  /* 0x0000000a0d0a9211 */ /* 0x000fe200078a08ff */
[----:B------:R-:W-:Y:S01]  /*7f90*/  UISETP.GE.U32.AND.EX UP0, UPT, UR5, UR18, UPT, UP0 ;  /* 0x000000120500728c */ /* 0x000fe2000bf06100 */
[----:B------:R-:W-:-:S02]  /*7fa0*/  @!P0 LEA.HI.X R9, R4, UR7, R9, 0x1, P4 ;  /* 0x0000000704098c11 */ /* 0x000fc4000a0f0c09 */
[----:B------:R-:W-:Y:S02]  /*7fb0*/  PRMT R4, R0, 0x7632, R4 ;  /* 0x0000763200047816 */ /* 0x000fe40000000004 */
[----:B------:R-:W-:Y:S02]  /*7fc0*/  @!P1 LEA.HI.X R11, R6, R11, RZ, 0x1, P5 ;  /* 0x0000000b060b9211 */ /* 0x000fe400028f0cff */
[----:B-1----:R-:W-:Y:S01]  /*7fd0*/  PRMT R5, R5, 0x7632, R5 ;  /* 0x0000763205057816 */ /* 0x002fe20000000005 */
[----:B------:R4:W-:Y:S01]  /*7fe0*/  @!P0 STG.E.U16 desc[UR16][R8.64], R4 ;  /* 0x0000000408008986 */ /* 0x0009e2000c101510 */
[----:B--2---:R-:W-:Y:S02]  /*7ff0*/  PRMT R15, R7, 0x7632, R15 ;  /* 0x00007632070f7816 */ /* 0x004fe4000000000f */
[----:B------:R-:W-:Y:S01]  /*8000*/  PRMT R14, R17, 0x7632, R14 ;  /* 0x00007632110e7816 */ /* 0x000fe2000000000e */
[----:B------:R4:W-:Y:S04]  /*8010*/  @!P1 STG.E.U16 desc[UR16][R10.64], R5 ;  /* 0x000000050a009986 */ /* 0x0009e8000c101510 */
[----:B------:R4:W-:Y:S04]  /*8020*/  @!P3 STG.E.U16 desc[UR16][R30.64], R15 ;  /* 0x0000000f1e00b986 */ /* 0x0009e8000c101510 */
[----:B------:R4:W-:Y:S01]  /*8030*/  @!P2 STG.E.U16 desc[UR16][R28.64], R14 ;  /* 0x0000000e1c00a986 */ /* 0x0009e2000c101510 */
[----:B------:R-:W-:Y:S05]  /*8040*/  BRA.U !UP0, `(.L_x_46) ;  /* 0xffffffc508b07547 */ /* 0x000fea000b83ffff */
[----:B------:R-:W-:Y:S05]  /*8050*/  EXIT ;  /* 0x000000000000794d */ /* 0x000fea0003800000 */
.L_x_25:
[----:B------:R-:W0:Y:S01]  /*8060*/  LDCU.64 UR22, c[0x0][0x1170] ;  /* 0x00022e00ff1677ac */ /* 0x000e220008000a00 */
[----:B------:R-:W2:Y:S01]  /*8070*/  LDCU.U8 UR19, c[0x0][0x1178] ;  /* 0x00022f00ff1377ac */ /* 0x000ea20008000000 */
[----:B------:R-:W-:Y:S01]  /*8080*/  UMOV UR4, URZ ;  /* 0x000000ff00047c82 */ /* 0x000fe20008000000 */
[----:B------:R-:W-:-:S05]  /*8090*/  UMOV UR5, URZ ;  /* 0x000000ff00057c82 */ /* 0x000fca0008000000 */
.L_x_67:
[----:B---3--:R-:W3:Y:S01]  /*80a0*/  LDC.64 R18, c[0x0][0x1180] ;  /* 0x00046000ff127b82 */ /* 0x008ee20000000a00 */
[----:B-1----:R-:W-:Y:S01]  /*80b0*/  IADD3 R11, P1, PT, R12, UR4, RZ ;  /* 0x000000040c0b7c10 */ /* 0x002fe2000ff3e0ff */
[----:B------:R-:W-:Y:S01]  /*80c0*/  IMAD.U32 R7, RZ, RZ, UR13 ;  /* 0x0000000dff077e24 */ /* 0x000fe2000f8e00ff */
[----:B0-----:R-:W-:Y:S01]  /*80d0*/  MOV R17, UR13 ;  /* 0x0000000d00117c02 */ /* 0x001fe20008000f00 */
[----:B------:R-:W-:Y:S01]  /*80e0*/  IMAD.U32 R15, RZ, RZ, UR13 ;  /* 0x0000000dff0f7e24 */ /* 0x000fe2000f8e00ff */
[C---:B------:R-:W-:Y:S01]  /*80f0*/  ISETP.GE.U32.AND P0, PT, R11.reuse, UR15, PT ;  /* 0x0000000f0b007c0c */ /* 0x040fe2000bf06070 */
[----:B------:R-:W-:Y:S01]  /*8100*/  IMAD.X R10, RZ, RZ, UR5, P1 ;  /* 0x00000005ff0a7e24 */ /* 0x000fe200088e06ff */
[----:B------:R-:W-:Y:S01]  /*8110*/  PRMT R44, RZ, 0x7610, R44 ;  /* 0x00007610ff2c7816 */ /* 0x000fe2000000002c */
[C---:B------:R-:W-:Y:S01]  /*8120*/  IMAD.SHL.U32 R16, R11.reuse, 0x2, RZ ;  /* 0x000000020b107824 */ /* 0x040fe200078e00ff */
[----:B------:R-:W-:Y:S01]  /*8130*/  PRMT R13, RZ, 0x7610, R13 ;  /* 0x00007610ff0d7816 */ /* 0x000fe2000000000d */
[----:B------:R-:W-:Y:S01]  /*8140*/  IMAD.U32 R5, RZ, RZ, UR13 ;  /* 0x0000000dff057e24 */ /* 0x000fe2000f8e00ff */
[----:B------:R-:W-:-:S02]  /*8150*/  SHF.L.U64.HI R20, R11, 0x1, R10 ;  /* 0x000000010b147819 */ /* 0x000fc4000001020a */
[----:B------:R-:W-:Y:S02]  /*8160*/  IADD3 R8, P1, PT, R16, UR10, RZ ;  /* 0x0000000a10087c10 */ /* 0x000fe4000ff3e0ff */
[----:B------:R-:W-:Y:S02]  /*8170*/  ISETP.GE.U32.AND.EX P0, PT, R10, UR18, PT, P0 ;  /* 0x000000120a007c0c */ /* 0x000fe4000bf06100 */
[----:B------:R-:W-:Y:S02]  /*8180*/  IADD3 R14, P2, PT, R16, UR8, RZ ;  /* 0x00000008100e7c10 */ /* 0x000fe4000ff5e0ff */
[C---:B------:R-:W-:Y:S02]  /*8190*/  IADD3.X R9, PT, PT, R20.reuse, UR11, RZ, P1, !PT ;  /* 0x0000000b14097c10 */ /* 0x040fe40008ffe4ff */
[----:B------:R-:W-:Y:S02]  /*81a0*/  LEA R6, P3, R7, R8, 0x1 ;  /* 0x0000000807067211 */ /* 0x000fe400078608ff */
[----:B------:R-:W-:Y:S01]  /*81b0*/  LEA R4, P1, R15, R14, 0x1 ;  /* 0x0000000e0f047211 */ /* 0x000fe200078208ff */
[----:B---3--:R-:W3:Y:S01]  /*81c0*/  LDG.E R18, desc[UR16][R18.64] ;  /* 0x0000001012127981 */ /* 0x008ee2000c1e1900 */
[----:B------:R-:W-:-:S02]  /*81d0*/  IADD3.X R15, PT, PT, R20, UR9, RZ, P2, !PT ;  /* 0x00000009140f7c10 */ /* 0x000fc400097fe4ff */
[----:B------:R-:W-:Y:S01]  /*81e0*/  LEA.HI.X R7, R5, R9, RZ, 0x1, P3 ;  /* 0x0000000905077211 */ /* 0x000fe200018f0cff */
[----:B------:R1:W4:Y:S01]  /*81f0*/  @!P0 LDG.E.U16 R44, desc[UR16][R8.64] ;  /* 0x00000010082c8981 */ /* 0x000322000c1e1500 */
[----:B------:R-:W-:Y:S02]  /*8200*/  LEA.HI.X R5, R17, R15, RZ, 0x1, P1 ;  /* 0x0000000f11057211 */ /* 0x000fe400008f0cff */
[----:B------:R-:W-:Y:S01]  /*8210*/  IADD3 R0, P2, PT, R11, UR13, RZ ;  /* 0x0000000d0b007c10 */ /* 0x000fe2000ff5e0ff */
[----:B------:R-:W-:Y:S01]  /*8220*/  IMAD.U32 R27, RZ, RZ, UR13 ;  /* 0x0000000dff1b7e24 */ /* 0x000fe2000f8e00ff */
[----:B------:R-:W-:Y:S01]  /*8230*/  IADD3 R16, P1, PT, R16, UR6, RZ ;  /* 0x0000000610107c10 */ /* 0x000fe2000ff3e0ff */
[----:B------:R0:W4:Y:S03]  /*8240*/  @!P0 LDG.E.U16 R13, desc[UR16][R14.64] ;  /* 0x000000100e0d8981 */ /* 0x000126000c1e1500 */
[----:B------:R-:W-:Y:S01]  /*8250*/  IADD3.X R17, PT, PT, R20, UR7, RZ, P1, !PT ;  /* 0x0000000714117c10 */ /* 0x000fe20008ffe4ff */
[----:B-1----:R-:W-:Y:S01]  /*8260*/  IMAD.X R8, RZ, RZ, R10, P2 ;  /* 0x000000ffff087224 */ /* 0x002fe200010e060a */
[----:B------:R-:W-:-:S04]  /*8270*/  ISETP.GE.U32.AND P1, PT, R0, UR15, PT ;  /* 0x0000000f00007c0c */ /* 0x000fc8000bf26070 */
[----:B------:R-:W-:Y:S01]  /*8280*/  ISETP.GE.U32.AND.EX P1, PT, R8, UR18, PT, P1 ;  /* 0x0000001208007c0c */ /* 0x000fe2000bf26110 */
[----:B------:R-:W-:Y:S01]  /*8290*/  IMAD.U32 R25, RZ, RZ, UR13 ;  /* 0x0000000dff197e24 */ /* 0x000fe2000f8e00ff */
[----:B------:R-:W-:Y:S02]  /*82a0*/  IADD3 R0, P2, PT, R0, UR13, RZ ;  /* 0x0000000d00007c10 */ /* 0x000fe4000ff5e0ff */
[----:B0-----:R-:W-:Y:S02]  /*82b0*/  MOV R15, UR13 ;  /* 0x0000000d000f7c02 */ /* 0x001fe40008000f00 */
[----:B------:R-:W-:Y:S01]  /*82c0*/  LEA R26, P4, R27, R4, 0x1 ;  /* 0x000000041b1a7211 */ /* 0x000fe200078808ff */
[----:B------:R-:W-:Y:S01]  /*82d0*/  IMAD.U32 R9, RZ, RZ, UR13 ;  /* 0x0000000dff097e24 */ /* 0x000fe2000f8e00ff */
[----:B------:R-:W-:Y:S01]  /*82e0*/  PRMT R20, RZ, 0x7610, R20 ;  /* 0x00007610ff147816 */ /* 0x000fe20000000014 */
[----:B------:R-:W-:Y:S01]  /*82f0*/  IMAD.X R14, RZ, RZ, R8, P2 ;  /* 0x000000ffff0e7224 */ /* 0x000fe200010e0608 */
[----:B------:R-:W-:-:S02]  /*8300*/  LEA.HI.X R27, R15, R5, RZ, 0x1, P4 ;  /* 0x000000050f1b7211 */ /* 0x000fc400020f0cff */
[----:B------:R-:W-:Y:S02]  /*8310*/  LEA R24, P2, R25, R6, 0x1 ;  /* 0x0000000619187211 */ /* 0x000fe400078408ff */
[----:B------:R-:W-:Y:S01]  /*8320*/  IADD3 R8, P4, PT, R0, UR13, RZ ;  /* 0x0000000d00087c10 */ /* 0x000fe2000ff9e0ff */
[----:B------:R0:W5:Y:S01]  /*8330*/  @!P1 LDG.E.U16 R20, desc[UR16][R6.64] ;  /* 0x0000001006149981 */ /* 0x000162000c1e1500 */
[----:B------:R-:W-:Y:S01]  /*8340*/  LEA.HI.X R25, R9, R7, RZ, 0x1, P2 ;  /* 0x0000000709197211 */ /* 0x000fe200010f0cff */
[----:B------:R-:W-:Y:S02]  /*8350*/  IMAD.U32 R23, RZ, RZ, UR13 ;  /* 0x0000000dff177e24 */ /* 0x000fe4000f8e00ff */
[----:B------:R-:W-:Y:S02]  /*8360*/  IMAD.U32 R21, RZ, RZ, UR13 ;  /* 0x0000000dff157e24 */ /* 0x000fe4000f8e00ff */
[----:B0-----:R-:W-:Y:S01]  /*8370*/  IMAD.X R7, RZ, RZ, R14, P4 ;  /* 0x000000ffff077224 */ /* 0x001fe200020e060e */
[----:B------:R-:W-:-:S02]  /*8380*/  ISETP.GE.U32.AND P4, PT, R8, UR15, PT ;  /* 0x0000000f08007c0c */ /* 0x000fc4000bf86070 */
[----:B------:R-:W-:Y:S02]  /*8390*/  LEA R22, P3, R23, R16, 0x1 ;  /* 0x0000001017167211 */ /* 0x000fe400078608ff */
[----:B------:R-:W-:Y:S01]  /*83a0*/  ISETP.GE.U32.AND.EX P4, PT, R7, UR18, PT, P4 ;  /* 0x0000001207007c0c */ /* 0x000fe2000bf86140 */
[----:B------:R-:W-:Y:S01]  /*83b0*/  IMAD.U32 R29, RZ, RZ, UR13 ;  /* 0x0000000dff1d7e24 */ /* 0x000fe2000f8e00ff */
[----:B------:R-:W-:Y:S02]  /*83c0*/  LEA.HI.X R23, R21, R17, RZ, 0x1, P3 ;  /* 0x0000001115177211 */ /* 0x000fe400018f0cff */
[----:B------:R-:W-:Y:S01]  /*83d0*/  ISETP.GE.U32.AND P3, PT, R0, UR15, PT ;  /* 0x0000000f00007c0c */ /* 0x000fe2000bf66070 */
[----:B------:R-:W-:Y:S01]  /*83e0*/  IMAD.U32 R37, RZ, RZ, UR13 ;  /* 0x0000000dff257e24 */ /* 0x000fe2000f8e00ff */
[----:B------:R-:W-:Y:S01]  /*83f0*/  LEA R28, P2, R29, R22, 0x1 ;  /* 0x000000161d1c7211 */ /* 0x000fe200078408ff */
[----:B------:R-:W-:Y:S01]  /*8400*/  IMAD.U32 R35, RZ, RZ, UR13 ;  /* 0x0000000dff237e24 */ /* 0x000fe2000f8e00ff */
[----:B------:R-:W-:-:S02]  /*8410*/  PRMT R46, RZ, 0x7610, R46 ;  /* 0x00007610ff2e7816 */ /* 0x000fc4000000002e */
[----:B------:R-:W-:Y:S02]  /*8420*/  PRMT R21, RZ, 0x7610, R21 ;  /* 0x00007610ff157816 */ /* 0x000fe40000000015 */
[----:B------:R-:W-:Y:S01]  /*8430*/  ISETP.GE.U32.AND.EX P3, PT, R14, UR18, PT, P3 ;  /* 0x000000120e007c0c */ /* 0x000fe2000bf66130 */
[----:B------:R-:W-:Y:S01]  /*8440*/  IMAD.U32 R31, RZ, RZ, UR13 ;  /* 0x0000000dff1f7e24 */ /* 0x000fe2000f8e00ff */
[C---:B------:R-:W-:Y:S01]  /*8450*/  LEA.HI.X R29, R15.reuse, R23, RZ, 0x1, P2 ;  /* 0x000000170f1d7211 */ /* 0x040fe200010f0cff */
[----:B------:R-:W-:Y:S01]  /*8460*/  IMAD.U32 R33, RZ, RZ, UR13 ;  /* 0x0000000dff217e24 */ /* 0x000fe2000f8e00ff */
[----:B------:R-:W-:Y:S01]  /*8470*/  LEA R14, P2, R15, R24, 0x1 ;  /* 0x000000180f0e7211 */ /* 0x000fe200078408ff */
[----:B------:R-:W-:Y:S01]  /*8480*/  IMAD.U32 R39, RZ, RZ, UR13 ;  /* 0x0000000dff277e24 */ /* 0x000fe2000f8e00ff */
[----:B------:R-:W-:Y:S01]  /*8490*/  @!P4 LEA R36, P5, R37, R26, 0x1 ;  /* 0x0000001a2524c211 */ /* 0x000fe200078a08ff */
[----:B------:R0:W4:Y:S01]  /*84a0*/  @!P0 LDG.E.U16 R46, desc[UR16][R16.64] ;  /* 0x00000010102e8981 */ /* 0x000122000c1e1500 */
[----:B------:R-:W-:-:S02]  /*84b0*/  LEA R30, P6, R35, R28, 0x1 ;  /* 0x0000001c231e7211 */ /* 0x000fc400078c08ff */
[----:B------:R-:W-:Y:S01]  /*84c0*/  PRMT R19, RZ, 0x7610, R19 ;  /* 0x00007610ff137816 */ /* 0x000fe20000000013 */
[----:B------:R1:W5:Y:S01]  /*84d0*/  @!P1 LDG.E.U16 R21, desc[UR16][R4.64] ;  /* 0x0000001004159981 */ /* 0x000362000c1e1500 */
[----:B------:R-:W-:Y:S02]  /*84e0*/  PRMT R9, RZ, 0x7610, R9 ;  /* 0x00007610ff097816 */ /* 0x000fe40000000009 */
[----:B------:R-:W-:Y:S02]  /*84f0*/  PRMT R6, RZ, 0x7610, R6 ;  /* 0x00007610ff067816 */ /* 0x000fe40000000006 */
[----:B------:R-:W-:Y:S01]  /*8500*/  LEA.HI.X R15, R31, R25, RZ, 0x1, P2 ;  /* 0x000000191f0f7211 */ /* 0x000fe200010f0cff */
[----:B------:R-:W5:Y:S01]  /*8510*/  @!P1 LDG.E.U16 R19, desc[UR16][R22.64] ;  /* 0x0000001016139981 */ /* 0x000f62000c1e1500 */
[----:B0-----:R-:W-:Y:S02]  /*8520*/  PRMT R17, RZ, 0x7610, R17 ;  /* 0x00007610ff117816 */ /* 0x001fe40000000011 */
[----:B------:R-:W-:Y:S01]  /*8530*/  PRMT R0, RZ, 0x7610, R0 ;  /* 0x00007610ff007816 */ /* 0x000fe20000000000 */
[----:B------:R-:W5:Y:S01]  /*8540*/  @!P3 LDG.E.U16 R9, desc[UR16][R24.64] ;  /* 0x000000101809b981 */ /* 0x000f62000c1e1500 */
[----:B-1----:R-:W-:-:S02]  /*8550*/  PRMT R4, RZ, 0x7610, R4 ;  /* 0x00007610ff047816 */ /* 0x002fc40000000004 */
[----:B------:R-:W-:Y:S01]  /*8560*/  @!P4 LEA.HI.X R37, R33, R27, RZ, 0x1, P5 ;  /* 0x0000001b2125c211 */ /* 0x000fe200028f0cff */
[----:B------:R-:W5:Y:S01]  /*8570*/  @!P3 LDG.E.U16 R17, desc[UR16][R26.64] ;  /* 0x000000101a11b981 */ /* 0x000f62000c1e1500 */
[----:B------:R-:W-:-:S03]  /*8580*/  LEA.HI.X R31, R39, R29, RZ, 0x1, P6 ;  /* 0x0000001d271f7211 */ /* 0x000fc600030f0cff */
[----:B------:R-:W5:Y:S04]  /*8590*/  @!P3 LDG.E.U16 R6, desc[UR16][R28.64] ;  /* 0x000000101c06b981 */ /* 0x000f68000c1e1500 */
[----:B------:R-:W5:Y:S04]  /*85a0*/  @!P4 LDG.E.U16 R4, desc[UR16][R36.64] ;  /* 0x000000102404c981 */ /* 0x000f68000c1e1500 */
[----:B------:R-:W5:Y:S01]  /*85b0*/  @!P4 LDG.E.U16 R0, desc[UR16][R30.64] ;  /* 0x000000101e00c981 */ /* 0x000f62000c1e1500 */
[----:B------:R-:W-:Y:S01]  /*85c0*/  HFMA2 R32, -RZ, RZ, 0, 5.9604644775390625e-08 ;  /* 0x00000001ff207431 */ /* 0x000fe200000001ff */
[----:B------:R-:W-:-:S06]  /*85d0*/  PRMT R5, RZ, 0x7610, R5 ;  /* 0x00007610ff057816 */ /* 0x000fcc0000000005 */
[----:B------:R0:W5:Y:S01]  /*85e0*/  @!P4 LDG.E.U16 R5, desc[UR16][R14.64] ;  /* 0x000000100e05c981 */ /* 0x000162000c1e1500 */
[----:B--2---:R-:W-:Y:S01]  /*85f0*/  UPRMT UR12, UR19, 0x8880, URZ ;  /* 0x00008880130c7896 */ /* 0x004fe200080000ff */
[----:B------:R-:W-:Y:S05]  /*8600*/  BSSY.RECONVERGENT B1, `(.L_x_47) ;  /* 0x000003d000017945 */ /* 0x000fea0003800200 */
[----:B------:R-:W-:Y:S01]  /*8610*/  ISETP.NE.AND P5, PT, RZ, UR12, PT ;  /* 0x0000000cff007c0c */ /* 0x000fe2000bfa5270 */
[----:B---3--:R-:W-:-:S04]  /*8620*/  FMUL.FTZ R18, R18, 1 ;  /* 0x3f80000012127820 */ /* 0x008fc80000410000 */
[----:B------:R-:W1:Y:S01]  /*8630*/  F2F.F64.F32 R50, R18 ;  /* 0x0000001200327310 */ /* 0x000e620000201800 */
[----:B----4-:R-:W-:-:S04]  /*8640*/  IMAD.U32 R13, R13, 0x10000, RZ ;  /* 0x000100000d0d7824 */ /* 0x010fc800078e00ff */
[----:B------:R-:W-:Y:S01]  /*8650*/  FMUL.FTZ R13, R13, 1 ;  /* 0x3f8000000d0d7820 */ /* 0x000fe20000410000 */
[----:B------:R-:W-:Y:S01]  /*8660*/  IMAD.U32 R44, R44, 0x10000, RZ ;  /* 0x000100002c2c7824 */ /* 0x000fe200078e00ff */
[----:B-1----:R-:W1:-:S15]  /*8670*/  MUFU.RCP64H R33, R51 ;  /* 0x0000003300217308 */ /* 0x002e5e0000001800 */
[----:B------:R-:W-:-:S15]  /*8680*/  NOP ;  /* 0x0000000000007918 */ /* 0x000fde0000000000 */
[----:B------:R-:W-:-:S15]  /*8690*/  NOP ;  /* 0x0000000000007918 */ /* 0x000fde0000000000 */
[----:B------:R-:W-:-:S12]  /*86a0*/  NOP ;  /* 0x0000000000007918 */ /* 0x000fd80000000000 */
[----:B-1----:R-:W1:Y:S01]  /*86b0*/  DFMA R34, -R50, R32, 1 ;  /* 0x3ff000003222742b */ /* 0x002e620000000120 */
[----:B------:R-:W-:-:S15]  /*86c0*/  IMAD.U32 R46, R46, 0x10000, RZ ;  /* 0x000100002e2e7824 */ /* 0x000fde00078e00ff */
[----:B------:R-:W-:-:S15]  /*86d0*/  NOP ;  /* 0x0000000000007918 */ /* 0x000fde0000000000 */
[----:B------:R-:W-:-:S15]  /*86e0*/  NOP ;  /* 0x0000000000007918 */ /* 0x000fde0000000000 */
[----:B------:R-:W-:-:S15]  /*86f0*/  NOP ;  /* 0x0000000000007918 */ /* 0x000fde0000000000 */
[----:B------:R-:W-:-:S03]  /*8700*/  NOP ;  /* 0x0000000000007918 */ /* 0x000fc60000000000 */
[----:B-1----:R-:W1:-:S15]  /*8710*/  DFMA R34, R34, R34, R34 ;  /* 0x000000222222722b */ /* 0x002e5e0000000022 */
[----:B------:R-:W-:-:S15]  /*8720*/  NOP ;  /* 0x0000000000007918 */ /* 0x000fde0000000000 */
[----:B------:R-:W-:-:S15]  /*8730*/  NOP ;  /* 0x0000000000007918 */ /* 0x000fde0000000000 */
[----:B------:R-:W-:-:S15]  /*8740*/  NOP ;  /* 0x0000000000007918 */ /* 0x000fde0000000000 */
[----:B------:R-:W-:-:S04]  /*8750*/  NOP ;  /* 0x0000000000007918 */ /* 0x000fc80000000000 */
[----:B-1----:R-:W1:-:S15]  /*8760*/  DFMA R34, R32, R34, R32 ;  /* 0x000000222022722b */ /* 0x002e5e0000000020 */
[----:B------:R-:W-:-:S15]  /*8770*/  NOP ;  /* 0x0000000000007918 */ /* 0x000fde0000000000 */
[----:B------:R-:W-:-:S15]  /*8780*/  NOP ;  /* 0x0000000000007918 */ /* 0x000fde0000000000 */
[----:B------:R-:W-:-:S15]  /*8790*/  NOP ;  /* 0x0000000000007918 */ /* 0x000fde0000000000 */
[----:B------:R-:W-:-:S04]  /*87a0*/  NOP ;  /* 0x0000000000007918 */ /* 0x000fc80000000000 */
[----:B-1----:R-:W1:-:S15]  /*87b0*/  DFMA R32, -R50, R34, 1 ;  /* 0x3ff000003220742b */ /* 0x002e5e0000000122 */
[----:B------:R-:W-:-:S15]  /*87c0*/  NOP ;  /* 0x0000000000007918 */ /* 0x000fde0000000000 */
[----:B------:R-:W-:-:S15]  /*87d0*/  NOP ;  /* 0x0000000000007918 */ /* 0x000fde0000000000 */
[----:B------:R-:W-:-:S15]  /*87e0*/  NOP ;  /* 0x0000000000007918 */ /* 0x000fde0000000000 */
[----:B------:R-:W-:-:S04]  /*87f0*/  NOP ;  /* 0x0000000000007918 */ /* 0x000fc80000000000 */
[----:B-1----:R1:W2:-:S15]  /*8800*/  DFMA R34, R34, R32, R34 ;  /* 0x000000202222722b */ /* 0x00229e0000000022 */
[----:B------:R-:W-:-:S15]  /*8810*/  NOP ;  /* 0x0000000000007918 */ /* 0x000fde0000000000 */
[----:B------:R-:W-:-:S15]  /*8820*/  NOP ;  /* 0x0000000000007918 */ /* 0x000fde0000000000 */
[----:B------:R-:W-:-:S15]  /*8830*/  NOP ;  /* 0x0000000000007918 */ /* 0x000fde0000000000 */
[----:B------:R-:W-:-:S04]  /*8840*/  NOP ;  /* 0x0000000000007918 */ /* 0x000fc80000000000 */
[----:B-1----:R-:W1:Y:S02]  /*8850*/  F2F.F64.F32 R32, R13 ;  /* 0x0000000d00207310 */ /* 0x002e640000201800 */
[----:B-1----:R-:W-:-:S15]  /*8860*/  FSETP.GEU.AND P6, PT, |R33|, 6.5827683646048100446e-37, PT ;  /* 0x036000002100780b */ /* 0x002fde0003fce200 */
[----:B------:R-:W-:-:S15]  /*8870*/  NOP ;  /* 0x0000000000007918 */ /* 0x000fde0000000000 */
[----:B------:R-:W-:-:S15]  /*8880*/  NOP ;  /* 0x0000000000007918 */ /* 0x000fde0000000000 */
[----:B------:R-:W-:-:S15]  /*8890*/  NOP ;  /* 0x0000000000007918 */ /* 0x000fde0000000000 */
[----:B------:R-:W-:-:S02]  /*88a0*/  NOP ;  /* 0x0000000000007918 */ /* 0x000fc40000000000 */
[----:B--2---:R-:W0:-:S15]  /*88b0*/  DMUL R40, R32, R34 ;  /* 0x0000002220287228 */ /* 0x004e1e0000000000 */
        /* <DEDUP_REMOVED lines=14> */
[----:B------:R-:W-:Y:S01]  /*89a0*/  MOV R14, 0x89d0 ;  /* 0x000089d0000e7802 */ /* 0x000fe20000000f00 */
[----:B------:R-:W-:-:S07]  /*89b0*/  IMAD.MOV.U32 R35, RZ, RZ, R51 ;  /* 0x000000ffff237224 */ /* 0x000fce00078e0033 */
[----:B-----5:R-:W-:Y:S05]  /*89c0*/  CALL.REL.NOINC `($__internal_0_$__cuda_sm20_div_rn_f64_full) ;  /* 0x000000c000147944 */ /* 0x020fea0003c00000 */
.L_x_48:
[----:B------:R-:W-:Y:S05]  /*89d0*/  BSYNC.RECONVERGENT B1 ;  /* 0x0000000000017941 */ /* 0x000fea0003800200 */
.L_x_47:
        /* <DEDUP_REMOVED lines=13> */
[C---:B------:R-:W-:Y:S01]  /*8ab0*/  FFMA.FTZ R46, R13.reuse, R13, R46 ;  /* 0x0000000d0d2e7223 */ /* 0x040fe2000001002e */
[----:B------:R-:W-:-:S03]  /*8ac0*/  FMUL.FTZ R13, R13, 1 ;  /* 0x3f8000000d0d7820 */ /* 0x000fc60000410000 */
[----:B------:R-:W0:-:S15]  /*8ad0*/  MUFU.SQRT R14, R46 ;  /* 0x0000002e000e7308 */ /* 0x000e1e0000002000 */
[----:B------:R-:W-:-:S15]  /*8ae0*/  NOP ;  /* 0x0000000000007918 */ /* 0x000fde0000000000 */
[----:B------:R-:W-:-:S14]  /*8af0*/  NOP ;  /* 0x0000000000007918 */ /* 0x000fdc0000000000 */
        /* <DEDUP_REMOVED lines=23> */
[----:B------:R1:W2:-:S15]  /*8c70*/  F2F.F64.F32 R52, R44 ;  /* 0x0000002c00347310 */ /* 0x00029e0000201800 */
        /* <DEDUP_REMOVED lines=42> */
[----:B-12---:R-:W-:Y:S05]  /*8f20*/  @P2 BRA P6, `(.L_x_50) ;  /* 0x00000000000c2947 */ /* 0x006fea0003000000 */
[----:B------:R-:W-:Y:S01]  /*8f30*/  IMAD.MOV.U32 R38, RZ, RZ, R34 ;  /* 0x000000ffff267224 */ /* 0x000fe200078e0022 */
[----:B------:R-:W-:-:S07]  /*8f40*/  MOV R14, 0x8f60 ;  /* 0x00008f60000e7802 */ /* 0x000fce0000000f00 */
[----:B-----5:R-:W-:Y:S05]  /*8f50*/  CALL.REL.NOINC `($__internal_0_$__cuda_sm20_div_rn_f64_full) ;  /* 0x000000b800b07944 */ /* 0x020fea0003c00000 */
.L_x_50:
[----:B------:R-:W-:Y:S05]  /*8f60*/  BSYNC.RECONVERGENT B1 ;  /* 0x0000000000017941 */ /* 0x000fea0003800200 */
.L_x_49:
[----:B------:R-:W0:Y:S01]  /*8f70*/  MUFU.RCP64H R15, R51 ;  /* 0x00000033000f7308 */ /* 0x000e220000001800 */
[----:B------:R-:W-:Y:S01]  /*8f80*/  MOV R14, 0x1 ;  /* 0x00000001000e7802 */ /* 0x000fe20000000f00 */
[----:B-----5:R-:W-:Y:S01]  /*8f90*/  IMAD.U32 R21, R21, 0x10000, RZ ;  /* 0x0001000015157824 */ /* 0x020fe200078e00ff */
[----:B------:R-:W-:Y:S01]  /*8fa0*/  DADD R52, R52, -R40 ;  /* 0x0000000034347229 */ /* 0x000fe20000000828 */
[----:B------:R-:W-:Y:S01]  /*8fb0*/  UMOV UR20, 0xf0000000 ;  /* 0xf000000000147882 */ /* 0x000fe20000000000 */
[----:B------:R-:W-:Y:S01]  /*8fc0*/  UMOV UR21, 0x380fffff ;  /* 0x380fffff00157882 */ /* 0x000fe20000000000 */
[----:B------:R-:W-:Y:S01]  /*8fd0*/  BSSY.RECONVERGENT B1, `(.L_x_51) ;  /* 0x0000044000017945 */ /* 0x000fe20003800200 */
[----:B------:R-:W-:Y:S01]  /*8fe0*/  F2FP.BF16.F32.PACK_AB R45, R46, R45 ;  /* 0x0000002d2e2d723e */ /* 0x000fe200000010ff */
[----:B------:R-:W-:Y:S02]  /*8ff0*/  IMAD.U32 R20, R20, 0x10000, RZ ;  /* 0x0001000014147824 */ /* 0x000fe400078e00ff */
[----:B------:R-:W-:-:S15]  /*9000*/  IMAD.U32 R44, R19, 0x10000, RZ ;  /* 0x00010000132c7824 */ /* 0x000fde00078e00ff */
        /* <DEDUP_REMOVED lines=23> */
[----:B0-----:R0:W-:Y:S02]  /*9180*/  DFMA R34, R32, R14, R32 ;  /* 0x0000000e2022722b */ /* 0x0011e40000000020 */
[----:B0-----:R-:W-:-:S15]  /*9190*/  FMUL.FTZ R32, R21, 1 ;  /* 0x3f80000015207820 */ /* 0x001fde0000410000 */
[----:B------:R-:W-:-:S15]  /*91a0*/  NOP ;  /* 0x0000000000007918 */ /* 0x000fde0000000000 */
[----:B------:R-:W-:-:S15]  /*91b0*/  NOP ;  /* 0x0000000000007918 */ /* 0x000fde0000000000 */
[----:B------:R-:W-:-:S15]  /*91c0*/  NOP ;  /* 0x0000000000007918 */ /* 0x000fde0000000000 */
[----:B------:R-:W-:-:S02]  /*91d0*/  NOP ;  /* 0x0000000000007918 */ /* 0x000fc40000000000 */
[----:B------:R-:W0:-:S15]  /*91e0*/  F2F.F32.F64 R21, R52 ;  /* 0x0000003400157310 */ /* 0x000e1e0000301000 */
[----:B------:R-:W-:-:S15]  /*91f0*/  NOP ;  /* 0x0000000000007918 */ /* 0x000fde0000000000 */
[----:B------:R-:W-:-:S15]  /*9200*/  NOP ;  /* 0x0000000000007918 */ /* 0x000fde0000000000 */
[----:B------:R-:W-:-:S15]  /*9210*/  NOP ;  /* 0x0000000000007918 */ /* 0x000fde0000000000 */
[----:B------:R-:W-:-:S04]  /*9220*/  NOP ;  /* 0x0000000000007918 */ /* 0x000fc80000000000 */
[----:B------:R-:W0:Y:S02]  /*9230*/  DSETP.GEU.AND P2, PT, |R52|, UR20, PT ;  /* 0x0000001434007e2a */ /* 0x000e24000bf4e200 */
[----:B0-----:R-:W-:-:S15]  /*9240*/  @!P2 FMUL R21, R21, 1.175494350822287508e-38 ;  /* 0x008000001515a820 */ /* 0x001fde0000400000 */
[----:B------:R-:W-:-:S15]  /*9250*/  NOP ;  /* 0x0000000000007918 */ /* 0x000fde0000000000 */
[----:B------:R-:W-:-:S15]  /*9260*/  NOP ;  /* 0x0000000000007918 */ /* 0x000fde0000000000 */
[----:B------:R-:W-:-:S15]  /*9270*/  NOP ;  /* 0x0000000000007918 */ /* 0x000fde0000000000 */
[----:B------:R-:W-:-:S02]  /*9280*/  NOP ;  /* 0x0000000000007918 */ /* 0x000fc40000000000 */
[----:B------:R-:W0:Y:S02]  /*9290*/  F2F.F64.F32 R32, R32 ;  /* 0x0000002000207310 */ /* 0x000e240000201800 */
[----:B0-----:R-:W-:Y:S02]  /*92a0*/  FSETP.GEU.AND P6, PT, |R33|, 6.5827683646048100446e-37, PT ;  /* 0x036000002100780b */ /* 0x001fe40003fce200 */
[----:B------:R-:W-:-:S15]  /*92b0*/  F2FP.BF16.F32.PACK_AB R21, RZ, R21 ;  /* 0x00000015ff15723e */ /* 0x000fde00000010ff */
[----:B------:R-:W-:-:S15]  /*92c0*/  NOP ;  /* 0x0000000000007918 */ /* 0x000fde0000000000 */
[----:B------:R-:W-:-:S15]  /*92d0*/  NOP ;  /* 0x0000000000007918 */ /* 0x000fde0000000000 */
[----:B------:R-:W-:-:S15]  /*92e0*/  NOP ;  /* 0x0000000000007918 */ /* 0x000fde0000000000 */
[----:B------:R-:W0:-:S15]  /*92f0*/  DMUL R40, R34, R32 ;  /* 0x0000002022287228 */ /* 0x000e1e0000000000 */
        /* <DEDUP_REMOVED lines=16> */
[----:B------:R-:W-:Y:S05]  /*9400*/  CALL.REL.NOINC `($__internal_0_$__cuda_sm20_div_rn_f64_full) ;  /* 0x000000b400847944 */ /* 0x000fea0003c00000 */
.L_x_52:
[----:B------:R-:W-:Y:S05]  /*9410*/  BSYNC.RECONVERGENT B1 ;  /* 0x0000000000017941 */ /* 0x000fea0003800200 */
.L_x_51:
        /* <DEDUP_REMOVED lines=87> */
[----:B------:R-:W-:Y:S05]  /*9990*/  CALL.REL.NOINC `($__internal_0_$__cuda_sm20_div_rn_f64_full) ;  /* 0x000000b000207944 */ /* 0x000fea0003c00000 */
.L_x_54:
[----:B------:R-:W-:Y:S05]  /*99a0*/  BSYNC.RECONVERGENT B1 ;  /* 0x0000000000017941 */ /* 0x000fea0003800200 */
.L_x_53:
[----:B------:R-:W0:Y:S01]  /*99b0*/  MUFU.RCP64H R15, R51 ;  /* 0x00000033000f7308 */ /* 0x000e220000001800 */
[----:B------:R-:W-:Y:S01]  /*99c0*/  MOV R14, 0x1 ;  /* 0x00000001000e7802 */ /* 0x000fe20000000f00 */
[----:B------:R-:W-:Y:S01]  /*99d0*/  IMAD.U32 R17, R17, 0x10000, RZ ;  /* 0x0001000011117824 */ /* 0x000fe200078e00ff */
        /* <DEDUP_REMOVED lines=71> */
.L_x_56:
[----:B------:R-:W-:Y:S05]  /*9e50*/  BSYNC.RECONVERGENT B1 ;  /* 0x0000000000017941 */ /* 0x000fea0003800200 */
.L_x_55:
        /* <DEDUP_REMOVED lines=88> */
.L_x_58:
[----:B------:R-:W-:Y:S05]  /*a3e0*/  BSYNC.RECONVERGENT B1 ;  /* 0x0000000000017941 */ /* 0x000fea0003800200 */
.L_x_57:
        /* <DEDUP_REMOVED lines=74> */
.L_x_60:
[----:B------:R-:W-:Y:S05]  /*a890*/  BSYNC.RECONVERGENT B1 ;  /* 0x0000000000017941 */ /* 0x000fea0003800200 */
.L_x_59:
        /* <DEDUP_REMOVED lines=88> */
.L_x_62:
[----:B------:R-:W-:Y:S05]  /*ae20*/  BSYNC.RECONVERGENT B1 ;  /* 0x0000000000017941 */ /* 0x000fea0003800200 */
.L_x_61:
[C---:B------:R-:W-:Y:S01]  /*ae30*/  @!P1 LEA R32, P2, R11.reuse, UR10, 0x1 ;  /* 0x0000000a0b209c11 */ /* 0x040fe2000f8408ff */
[----:B------:R-:W-:Y:S01]  /*ae40*/  IMAD.U32 R16, RZ, RZ, UR13 ;  /* 0x0000000dff107e24 */ /* 0x000fe2000f8e00ff */
[----:B------:R-:W-:Y:S01]  /*ae50*/  MOV R33, UR13 ;  /* 0x0000000d00217c02 */ /* 0x000fe20008000f00 */
[----:B------:R-:W-:Y:S01]  /*ae60*/  IMAD.U32 R15, RZ, RZ, UR13 ;  /* 0x0000000dff0f7e24 */ /* 0x000fe2000f8e00ff */
[----:B------:R-:W-:Y:S01]  /*ae70*/  @!P1 LEA.HI.X R5, R11, UR11, R10, 0x1, P2 ;  /* 0x0000000b0b059c11 */ /* 0x000fe200090f0c0a */
[----:B------:R-:W-:Y:S01]  /*ae80*/  UMOV UR20, 0xf0000000 ;  /* 0xf000000000147882 */ /* 0x000fe20000000000 */
[----:B------:R-:W-:Y:S01]  /*ae90*/  @!P1 LEA R32, P6, R33, R32, 0x1 ;  /* 0x0000002021209211 */ /* 0x000fe200078c08ff */
[----:B------:R-:W-:Y:S01]  /*aea0*/  UMOV UR21, 0x380fffff ;  /* 0x380fffff00157882 */ /* 0x000fe20000000000 */
[C---:B------:R-:W-:Y:S01]  /*aeb0*/  @!P1 LEA R14, P5, R11.reuse, UR8, 0x1 ;  /* 0x000000080b0e9c11 */ /* 0x040fe2000f8a08ff */
[----:B------:R-:W0:Y:S01]  /*aec0*/  DADD R46, R46, -R40 ;  /* 0x000000002e2e7229 */ /* 0x000e220000000828 */
[----:B------:R-:W-:Y:S01]  /*aed0*/  @!P1 LEA.HI.X R33, R16, R5, RZ, 0x1, P6 ;  /* 0x0000000510219211 */ /* 0x000fe200030f0cff */
[----:B------:R-:W-:Y:S01]  /*aee0*/  BSSY.RECONVERGENT B0, `(.L_x_63) ;  /* 0x0000023000007945 */ /* 0x000fe20003800200 */
[----:B------:R-:W-:-:S02]  /*aef0*/  @!P0 LEA R20, P6, R11, UR10, 0x1 ;  /* 0x0000000a0b148c11 */ /* 0x000fc4000f8c08ff */
[----:B------:R-:W-:Y:S02]  /*af00*/  @!P1 LEA R14, P2, R15, R14, 0x1 ;  /* 0x0000000e0f0e9211 */ /* 0x000fe400078408ff */
[--C-:B------:R-:W-:Y:S02]  /*af10*/  @!P1 LEA.HI.X R5, R11, UR9, R10.reuse, 0x1, P5 ;  /* 0x000000090b059c11 */ /* 0x100fe4000a8f0c0a */
[----:B------:R-:W-:Y:S02]  /*af20*/  PRMT R13, R21, 0x7610, R13 ;  /* 0x00007610150d7816 */ /* 0x000fe4000000000d */
[C---:B------:R-:W-:Y:S02]  /*af30*/  @!P0 LEA.HI.X R21, R11.reuse, UR11, R10, 0x1, P6 ;  /* 0x0000000b0b158c11 */ /* 0x040fe4000b0f0c0a */
[----:B------:R-:W-:Y:S02]  /*af40*/  @!P1 LEA.HI.X R15, R16, R5, RZ, 0x1, P2 ;  /* 0x00000005100f9211 */ /* 0x000fe400010f0cff */
[----:B------:R-:W-:Y:S01]  /*af50*/  PRMT R5, R4, 0x7610, R5 ;  /* 0x0000761004057816 */ /* 0x000fe20000000005 */
[----:B------:R-:W-:Y:S01]  /*af60*/  @!P0 STG.E.U16 desc[UR16][R20.64], R13 ;  /* 0x0000000d14008986 */ /* 0x000fe2000c101510 */
[----:B------:R-:W-:-:S03]  /*af70*/  @!P0 LEA R4, P2, R11, UR8, 0x1 ;  /* 0x000000080b048c11 */ /* 0x000fc6000f8408ff */
[----:B------:R-:W-:Y:S04]  /*af80*/  @!P1 STG.E.U16 desc[UR16][R32.64], R17 ;  /* 0x0000001120009986 */ /* 0x000fe8000c101510 */
[----:B------:R1:W-:Y:S02]  /*af90*/  @!P3 STG.E.U16 desc[UR16][R24.64], R5 ;  /* 0x000000051800b986 */ /* 0x0003e4000c101510 */
[----:B-1----:R-:W-:-:S15]  /*afa0*/  @!P0 LEA.HI.X R5, R11, UR9, R10, 0x1, P2 ;  /* 0x000000090b058c11 */ /* 0x002fde00090f0c0a */
[----:B------:R-:W-:-:S15]  /*afb0*/  NOP ;  /* 0x0000000000007918 */ /* 0x000fde0000000000 */
[----:B------:R-:W-:-:S08]  /*afc0*/  NOP ;  /* 0x0000000000007918 */ /* 0x000fd00000000000 */
[----:B0-----:R0:W1:-:S15]  /*afd0*/  DSETP.GEU.AND P5, PT, |R46|, UR20, PT ;  /* 0x000000142e007e2a */ /* 0x00105e000bfae200 */
[----:B------:R-:W-:-:S15]  /*afe0*/  NOP ;  /* 0x0000000000007918 */ /* 0x000fde0000000000 */
[----:B------:R-:W-:-:S15]  /*aff0*/  NOP ;  /* 0x0000000000007918 */ /* 0x000fde0000000000 */
[----:B------:R-:W-:-:S15]  /*b000*/  NOP ;  /* 0x0000000000007918 */ /* 0x000fde0000000000 */
[----:B------:R-:W-:-:S04]  /*b010*/  NOP ;  /* 0x0000000000007918 */ /* 0x000fc80000000000 */
[----:B0-----:R-:W1:Y:S02]  /*b020*/  F2F.F32.F64 R46, R46 ;  /* 0x0000002e002e7310 */ /* 0x001e640000301000 */
[----:B-1----:R-:W-:Y:S01]  /*b030*/  @!P5 FMUL R46, R46, 1.175494350822287508e-38 ;  /* 0x008000002e2ed820 */ /* 0x002fe20000400000 */
[----:B------:R-:W-:Y:S06]  /*b040*/  @P4 BRA `(.L_x_64) ;  /* 0x0000000000304947 */ /* 0x000fec0003800000 */
[----:B------:R-:W-:Y:S01]  /*b050*/  IMAD.U32 R17, RZ, RZ, UR13 ;  /* 0x0000000dff117e24 */ /* 0x000fe2000f8e00ff */
[----:B------:R-:W-:Y:S01]  /*b060*/  LEA R16, P6, R11, UR10, 0x1 ;  /* 0x0000000a0b107c11 */ /* 0x000fe2000f8c08ff */
[----:B------:R-:W-:Y:S01]  /*b070*/  IMAD.U32 R18, RZ, RZ, UR13 ;  /* 0x0000000dff127e24 */ /* 0x000fe2000f8e00ff */
[----:B------:R-:W-:Y:S01]  /*b080*/  F2FP.BF16.F32.PACK_AB R46, RZ, R46 ;  /* 0x0000002eff2e723e */ /* 0x000fe200000010ff */
        /* <DEDUP_REMOVED lines=8> */
.L_x_64:
[----:B------:R-:W-:Y:S05]  /*b110*/  BSYNC.RECONVERGENT B0 ;  /* 0x0000000000007941 */ /* 0x000fea0003800200 */
.L_x_63:
[----:B------:R1:W-:Y:S01]  /*b120*/  @!P0 STG.E.U16 desc[UR16][R4.64], R45 ;  /* 0x0000002d04008986 */ /* 0x0003e2000c101510 */
[----:B------:R-:W-:Y:S01]  /*b130*/  BSSY.RECONVERGENT B0, `(.L_x_65) ;  /* 0x0000010000007945 */ /* 0x000fe20003800200 */
[----:B------:R-:W-:Y:S02]  /*b140*/  F2FP.BF16.F32.PACK_AB R9, R0, R9 ;  /* 0x000000090009723e */ /* 0x000fe400000010ff */
[----:B------:R1:W-:Y:S04]  /*b150*/  @!P1 STG.E.U16 desc[UR16][R14.64], R19 ;  /* 0x000000130e009986 */ /* 0x0003e8000c101510 */
[----:B------:R1:W-:Y:S01]  /*b160*/  @!P3 STG.E.U16 desc[UR16][R26.64], R6 ;  /* 0x000000061a00b986 */ /* 0x0003e2000c101510 */
[----:B------:R-:W-:Y:S05]  /*b170*/  @P4 BRA `(.L_x_66) ;  /* 0x00000000002c4947 */ /* 0x000fea0003800000 */
[----:B-1----:R-:W-:Y:S01]  /*b180*/  IMAD.U32 R5, RZ, RZ, UR13 ;  /* 0x0000000dff057e24 */ /* 0x002fe2000f8e00ff */
[----:B------:R-:W-:Y:S01]  /*b190*/  LEA R4, P2, R11, UR8, 0x1 ;  /* 0x000000080b047c11 */ /* 0x000fe2000f8408ff */
[----:B------:R-:W-:-:S03]  /*b1a0*/  IMAD.U32 R13, RZ, RZ, UR13 ;  /* 0x0000000dff0d7e24 */ /* 0x000fc6000f8e00ff */
[----:B------:R-:W-:Y:S02]  /*b1b0*/  SHF.L.U32 R5, R5, 0x1, RZ ;  /* 0x0000000105057819 */ /* 0x000fe400000006ff */
[----:B------:R-:W-:Y:S02]  /*b1c0*/  LEA.HI.X R0, R11, UR9, R10, 0x1, P2 ;  /* 0x000000090b007c11 */ /* 0x000fe400090f0c0a */
[C---:B------:R-:W-:Y:S02]  /*b1d0*/  IADD3 R4, P2, P4, R5.reuse, R4, R5 ;  /* 0x0000000405047210 */ /* 0x040fe40007c5e005 */
[----:B------:R-:W-:Y:S02]  /*b1e0*/  SHF.R.U32.HI R11, RZ, 0x1f, R13 ;  /* 0x0000001fff0b7819 */ /* 0x000fe4000001160d */
[----:B------:R-:W-:Y:S02]  /*b1f0*/  IADD3 R4, P5, PT, R5, R4, RZ ;  /* 0x0000000405047210 */ /* 0x000fe40007fbe0ff */
[----:B------:R-:W-:-:S05]  /*b200*/  IADD3.X R0, PT, PT, R11, R0, R11, P2, P4 ;  /* 0x000000000b007210 */ /* 0x000fca00017e840b */
[----:B------:R-:W-:-:S05]  /*b210*/  IMAD.X R5, R11, 0x1, R0, P5 ;  /* 0x000000010b057824 */ /* 0x000fca00028e0600 */
[----:B------:R2:W-:Y:S02]  /*b220*/  STG.E.U16 desc[UR16][R4.64], R9 ;  /* 0x0000000904007986 */ /* 0x0005e4000c101510 */
.L_x_66:
[----:B------:R-:W-:Y:S05]  /*b230*/  BSYNC.RECONVERGENT B0 ;  /* 0x0000000000007941 */ /* 0x000fea0003800200 */
.L_x_65:
[----:B------:R-:W-:Y:S01]  /*b240*/  @!P0 IADD3 R0, P4, PT, R12, UR4, RZ ;  /* 0x000000040c008c10 */ /* 0x000fe2000ff9e0ff */
[----:B------:R-:W-:Y:S01]  /*b250*/  UIADD3 UR4, UP0, UPT, UR14, UR4, URZ ;  /* 0x000000040e047290 */ /* 0x000fe2000ff1e0ff */
[----:B------:R-:W-:Y:S02]  /*b260*/  ISETP.GE.U32.AND P2, PT, R8, UR15, PT ;  /* 0x0000000f08007c0c */ /* 0x000fe4000bf46070 */
[----:B------:R-:W-:Y:S01]  /*b270*/  PRMT R11, R19, 0x7632, R11 ;  /* 0x00007632130b7816 */ /* 0x000fe2000000000b */
[----:B-12---:R-:W-:Y:S01]  /*b280*/  @!P0 IMAD.X R5, RZ, RZ, UR5, P4 ;  /* 0x00000005ff058e24 */ /* 0x006fe2000a0e06ff */
[C---:B------:R-:W-:Y:S01]  /*b290*/  @!P0 LEA R4, P4, R0.reuse, UR6, 0x1 ;  /* 0x0000000600048c11 */ /* 0x040fe2000f8808ff */
[----:B------:R-:W-:Y:S01]  /*b2a0*/  UIADD3.X UR5, UPT, UPT, URZ, UR5, URZ, UP0, !UPT ;  /* 0x00000005ff057290 */ /* 0x000fe200087fe4ff */
[----:B------:R-:W-:Y:S01]  /*b2b0*/  ISETP.GE.U32.AND.EX P2, PT, R7, UR18, PT, P2 ;  /* 0x0000001207007c0c */ /* 0x000fe2000bf46120 */
[----:B------:R-:W-:Y:S01]  /*b2c0*/  UISETP.GE.U32.AND UP0, UPT, UR4, UR15, UPT ;  /* 0x0000000f0400728c */ /* 0x000fe2000bf06070 */
[----:B------:R-:W-:-:S02]  /*b2d0*/  @!P0 LEA.HI.X R5, R0, UR7, R5, 0x1, P4 ;  /* 0x0000000700058c11 */ /* 0x000fc4000a0f0c05 */
[----:B------:R-:W-:Y:S01]  /*b2e0*/  PRMT R0, R45, 0x7632, R0 ;  /* 0x000076322d007816 */ /* 0x000fe20000000000 */
[----:B------:R-:W-:Y:S01]  /*b2f0*/  UISETP.GE.U32.AND.EX UP0, UPT, UR5, UR18, UPT, UP0 ;  /* 0x000000120500728c */ /* 0x000fe2000bf06100 */
[----:B------:R-:W-:Y:S02]  /*b300*/  PRMT R14, R6, 0x7632, R14 ;  /* 0x00007632060e7816 */ /* 0x000fe4000000000e */
[----:B------:R-:W-:Y:S01]  /*b310*/  PRMT R15, R9, 0x7632, R15 ;  /* 0x00007632090f7816 */ /* 0x000fe2000000000f */
[----:B------:R3:W-:Y:S04]  /*b320*/  @!P0 STG.E.U16 desc[UR16][R4.64], R0 ;  /* 0x0000000004008986 */ /* 0x0007e8000c101510 */
[----:B------:R3:W-:Y:S04]  /*b330*/  @!P1 STG.E.U16 desc[UR16][R22.64], R11 ;  /* 0x0000000b16009986 */ /* 0x0007e8000c101510 */
[----:B------:R3:W-:Y:S04]  /*b340*/  @!P3 STG.E.U16 desc[UR16][R28.64], R14 ;  /* 0x0000000e1c00b986 */ /* 0x0007e8000c101510 */
[----:B------:R3:W-:Y:S01]  /*b350*/  @!P2 STG.E.U16 desc[UR16][R30.64], R15 ;  /* 0x0000000f1e00a986 */ /* 0x0007e2000c101510 */
[----:B------:R-:W-:Y:S05]  /*b360*/  BRA.U !UP0, `(.L_x_67) ;  /* 0xffffffcd084c7547 */ /* 0x000fea000b83ffff */
[----:B------:R-:W-:Y:S05]  /*b370*/  EXIT ;  /* 0x000000000000794d */ /* 0x000fea0003800000 */
.L_x_2:
[----:B------:R-:W0:Y:S02]  /*b380*/  S2R R0, SR_TID.X ;  /* 0x0000000000007919 */ /* 0x000e240000002100 */
[----:B0-----:R-:W-:-:S03]  /*b390*/  IMAD.WIDE.U32 R4, R0, 0x4, RZ ;  /* 0x0000000400047825 */ /* 0x001fc600078e00ff */
[----:B------:R-:W-:-:S04]  /*b3a0*/  ISETP.GE.U32.AND P0, PT, R4, UR4, PT ;  /* 0x0000000404007c0c */ /* 0x000fc8000bf06070 */
[----:B------:R-:W-:-:S13]  /*b3b0*/  ISETP.GE.AND.EX P0, PT, R5, UR5, PT, P0 ;  /* 0x0000000505007c0c */ /* 0x000fda000bf06300 */
[----:B------:R-:W-:Y:S05]  /*b3c0*/  @P0 EXIT ;  /* 0x000000000000094d */ /* 0x000fea0003800000 */
[----:B------:R-:W0:Y:S01]  /*b3d0*/  LDCU.64 UR14, c[0x0][0x1180] ;  /* 0x00023000ff0e77ac */ /* 0x000e220008000a00 */
[----:B------:R-:W-:Y:S01]  /*b3e0*/  IMAD.MOV.U32 R11, RZ, RZ, RZ ;  /* 0x000000ffff0b7224 */ /* 0x000fe200078e00ff */
[----:B------:R-:W1:Y:S01]  /*b3f0*/  LDCU UR13, c[0x0][0x360] ;  /* 0x00006c00ff0d77ac */ /* 0x000e620008000800 */
[----:B------:R-:W2:Y:S01]  /*b400*/  LDCU.64 UR22, c[0x0][0x1170] ;  /* 0x00022e00ff1677ac */ /* 0x000ea20008000a00 */
[----:B------:R-:W3:Y:S01]  /*b410*/  LDCU.64 UR18, c[0x0][0x1168] ;  /* 0x00022d00ff1277ac */ /* 0x000ee20008000a00 */
[----:B------:R-:W4:Y:S01]  /*b420*/  LDCU.U8 UR20, c[0x0][0x1178] ;  /* 0x00022f00ff1477ac */ /* 0x000f220008000000 */
[----:B0-----:R-:W-:-:S04]  /*b430*/  UISETP.NE.U32.AND UP0, UPT, UR14, URZ, UPT ;  /* 0x000000ff0e00728c */ /* 0x001fc8000bf05070 */
[----:B------:R-:W-:-:S09]  /*b440*/  UISETP.NE.AND.EX UP0, UPT, UR15, URZ, UPT, UP0 ;  /* 0x000000ff0f00728c */ /* 0x000fd2000bf05300 */
[----:B-1234-:R-:W-:Y:S05]  /*b450*/  BRA.U UP0, `(.L_x_68) ;  /* 0x0000003900587547 */ /* 0x01efea000b800000 */
.L_x_87:
[C---:B------:R-:W-:Y:S01]  /*b460*/  IMAD.SHL.U32 R22, R0.reuse, 0x8, RZ ;  /* 0x0000000800167824 */ /* 0x040fe200078e00ff */
[----:B------:R-:W-:-:S04]  /*b470*/  SHF.L.U64.HI R4, R0, 0x3, R11 ;  /* 0x0000000300047819 */ /* 0x000fc8000001020b */
[C---:B------:R-:W-:Y:S02]  /*b480*/  IADD3 R8, P1, PT, R22.reuse, UR8, RZ ;  /* 0x0000000816087c10 */ /* 0x040fe4000ff3e0ff */
[C---:B------:R-:W-:Y:S02]  /*b490*/  IADD3 R24, P0, PT, R22.reuse, UR10, RZ ;  /* 0x0000000a16187c10 */ /* 0x040fe4000ff1e0ff */
[----:B------:R-:W-:Y:S02]  /*b4a0*/  IADD3 R22, P2, PT, R22, UR6, RZ ;  /* 0x0000000616167c10 */ /* 0x000fe4000ff5e0ff */
[C---:B------:R-:W-:Y:S02]  /*b4b0*/  IADD3.X R9, PT, PT, R4.reuse, UR9, RZ, P1, !PT ;  /* 0x0000000904097c10 */ /* 0x040fe40008ffe4ff */
[C---:B------:R-:W-:Y:S02]  /*b4c0*/  IADD3.X R25, PT, PT, R4.reuse, UR11, RZ, P0, !PT ;  /* 0x0000000b04197c10 */ /* 0x040fe400087fe4ff */
[----:B------:R-:W-:-:S02]  /*b4d0*/  IADD3.X R23, PT, PT, R4, UR7, RZ, P2, !PT ;  /* 0x0000000704177c10 */ /* 0x000fc400097fe4ff */
[----:B------:R-:W2:Y:S04]  /*b4e0*/  LDG.E.64 R8, desc[UR16][R8.64] ;  /* 0x0000001008087981 */ /* 0x000ea8000c1e1b00 */
[----:B------:R-:W3:Y:S04]  /*b4f0*/  LDG.E.64 R6, desc[UR16][R24.64] ;  /* 0x0000001018067981 */ /* 0x000ee8000c1e1b00 */
[----:B------:R-:W4:Y:S01]  /*b500*/  LDG.E.64 R4, desc[UR16][R22.64] ;  /* 0x0000001016047981 */ /* 0x000f22000c1e1b00 */
[----:B------:R-:W0:Y:S01]  /*b510*/  DSETP.NEU.AND P0, PT, RZ, UR18, PT ;  /* 0x00000012ff007e2a */ /* 0x000e22000bf0d000 */
[----:B--2---:R-:W-:-:S02]  /*b520*/  PRMT R20, R8, 0x7632, R20 ;  /* 0x0000763208147816 */ /* 0x004fc40000000014 */
[----:B------:R-:W-:Y:S02]  /*b530*/  PRMT R12, R9, 0x7632, R12 ;  /* 0x00007632090c7816 */ /* 0x000fe4000000000c */
[----:B---3--:R-:W-:Y:S02]  /*b540*/  PRMT R21, R6, 0x7632, R21 ;  /* 0x0000763206157816 */ /* 0x008fe40000000015 */
[----:B------:R-:W-:Y:S02]  /*b550*/  PRMT R17, R7, 0x7632, R17 ;  /* 0x0000763207117816 */ /* 0x000fe40000000011 */
[----:B----4-:R-:W-:Y:S02]  /*b560*/  PRMT R19, R4, 0x7632, R19 ;  /* 0x0000763204137816 */ /* 0x010fe40000000013 */
[----:B------:R-:W-:Y:S01]  /*b570*/  PRMT R10, R5, 0x7632, R10 ;  /* 0x00007632050a7816 */ /* 0x000fe2000000000a */
[----:B0-----:R-:W-:Y:S06]  /*b580*/  @!P0 BRA `(.L_x_69) ;  /* 0x0000001c00948947 */ /* 0x001fec0003800000 */
[----:B------:R-:W-:Y:S01]  /*b590*/  UPRMT UR12, UR20, 0x8880, URZ ;  /* 0x00008880140c7896 */ /* 0x000fe200080000ff */
[----:B------:R-:W-:Y:S01]  /*b5a0*/  IMAD.U32 R8, R8, 0x10000, RZ ;  /* 0x0001000008087824 */ /* 0x000fe200078e00ff */
[----:B------:R-:W-:Y:S01]  /*b5b0*/  UMOV UR14, 0xf0000000 ;  /* 0xf0000000000e7882 */ /* 0x000fe20000000000 */
[----:B------:R-:W-:Y:S01]  /*b5c0*/  IMAD.U32 R6, R6, 0x10000, RZ ;  /* 0x0001000006067824 */ /* 0x000fe200078e00ff */
[----:B------:R-:W-:Y:S01]  /*b5d0*/  UMOV UR15, 0x380fffff ;  /* 0x380fffff000f7882 */ /* 0x000fe20000000000 */
[----:B------:R-:W-:Y:S01]  /*b5e0*/  BSSY.RECONVERGENT B1, `(.L_x_70) ;  /* 0x0000063000017945 */ /* 0x000fe20003800200 */
[----:B------:R-:W-:Y:S01]  /*b5f0*/  ISETP.NE.AND P0, PT, RZ, UR12, PT ;  /* 0x0000000cff007c0c */ /* 0x000fe2000bf05270 */
[----:B------:R-:W-:-:S04]  /*b600*/  FMUL.FTZ R6, R6, 1 ;  /* 0x3f80000006067820 */ /* 0x000fc80000410000 */
[----:B------:R0:W-:Y:S02]  /*b610*/  F2F.F64.F32 R28, R6 ;  /* 0x00000006001c7310 */ /* 0x0001e40000201800 */
[----:B0-----:R-:W-:-:S06]  /*b620*/  SHF.L.U32 R6, R4, 0x10, RZ ;  /* 0x0000001004067819 */ /* 0x001fcc00000006ff */
[----:B------:R-:W-:-:S04]  /*b630*/  @P0 FADD.FTZ R8, -R8, -RZ ;  /* 0x800000ff08080221 */ /* 0x000fc80000010100 */
[----:B------:R-:W-:-:S15]  /*b640*/  FMUL.FTZ R8, R8, 1 ;  /* 0x3f80000008087820 */ /* 0x000fde0000410000 */
[----:B------:R-:W-:-:S15]  /*b650*/  NOP ;  /* 0x0000000000007918 */ /* 0x000fde0000000000 */
[----:B------:R-:W-:-:S15]  /*b660*/  NOP ;  /* 0x0000000000007918 */ /* 0x000fde0000000000 */
[----:B------:R-:W-:-:S07]  /*b670*/  NOP ;  /* 0x0000000000007918 */ /* 0x000fce0000000000 */
        /* <DEDUP_REMOVED lines=89> */
.L_x_71:
[----:B------:R-:W-:Y:S05]  /*bc10*/  BSYNC.RECONVERGENT B1 ;  /* 0x0000000000017941 */ /* 0x000fea0003800200 */
.L_x_70:
        /* <DEDUP_REMOVED lines=120> */
.L_x_73:
[----:B------:R-:W-:Y:S05]  /*c3a0*/  BSYNC.RECONVERGENT B1 ;  /* 0x0000000000017941 */ /* 0x000fea0003800200 */
.L_x_72:
[----:B------:R-:W-:Y:S01]  /*c3b0*/  IMAD.U32 R9, R9, 0x10000, RZ ;  /* 0x0001000009097824 */ /* 0x000fe200078e00ff */
[----:B------:R-:W-:Y:S01]  /*c3c0*/  SHF.L.U32 R7, R7, 0x10, RZ ;  /* 0x0000001007077819 */ /* 0x000fe200000006ff */
[----:B------:R-:W-:Y:S01]  /*c3d0*/  UMOV UR14, 0xf0000000 ;  /* 0xf0000000000e7882 */ /* 0x000fe20000000000 */
[----:B------:R-:W-:Y:S01]  /*c3e0*/  UMOV UR15, 0x380fffff ;  /* 0x380fffff000f7882 */ /* 0x000fe20000000000 */
[----:B------:R-:W-:Y:S01]  /*c3f0*/  @P0 FADD.FTZ R9, -R9, -RZ ;  /* 0x800000ff09090221 */ /* 0x000fe20000010100 */
[----:B------:R-:W-:Y:S01]  /*c400*/  DADD R26, R26, -R40 ;  /* 0x000000001a1a7229 */ /* 0x000fe20000000828 */
[----:B------:R-:W-:Y:S01]  /*c410*/  FMUL.FTZ R7, R7, 1 ;  /* 0x3f80000007077820 */ /* 0x000fe20000410000 */
[----:B------:R-:W-:Y:S01]  /*c420*/  BSSY.RECONVERGENT B1, `(.L_x_74) ;  /* 0x0000070000017945 */ /* 0x000fe20003800200 */
[----:B------:R-:W-:Y:S01]  /*c430*/  FMUL.FTZ R13, R9, 1 ;  /* 0x3f800000090d7820 */ /* 0x000fe20000410000 */
[----:B------:R-:W-:-:S15]  /*c440*/  IMAD.U32 R9, R5, 0x10000, RZ ;  /* 0x0001000005097824 */ /* 0x000fde00078e00ff */
[----:B------:R-:W-:-:S15]  /*c450*/  NOP ;  /* 0x0000000000007918 */ /* 0x000fde0000000000 */
[----:B------:R-:W-:-:S15]  /*c460*/  NOP ;  /* 0x0000000000007918 */ /* 0x000fde0000000000 */
[----:B------:R-:W-:-:S15]  /*c470*/  NOP ;  /* 0x0000000000007918 */ /* 0x000fde0000000000 */
        /* <DEDUP_REMOVED lines=106> */
.L_x_75:
[----:B------:R-:W-:Y:S05]  /*cb20*/  BSYNC.RECONVERGENT B1 ;  /* 0x0000000000017941 */ /* 0x000fea0003800200 */
.L_x_74:
        /* <DEDUP_REMOVED lines=112> */
[----:B------:R-:W0:Y:S02]  /*d230*/  F2F.F32.F64 R12, R20 ;  /* 0x00000014000c7310 */ /* 0x000e240000301000 */
[----:B0-----:R-:W-:Y:S01]  /*d240*/  @!P0 FMUL R12, R12, 1.175494350822287508e-38 ;  /* 0x008000000c0c8820 */ /* 0x001fe20000400000 */
[----:B------:R-:W-:Y:S02]  /*d250*/  FSETP.GT.AND P1, PT, |R8|, 1.469367938527859385e-39, PT ;  /* 0x001000000800780b */ /* 0x000fe40003f24200 */
[----:B------:R-:W-:Y:S02]  /*d260*/  F2FP.BF16.F32.PACK_AB R8, RZ, R9 ;  /* 0x00000009ff08723e */ /* 0x000fe400000010ff */
[----:B------:R-:W-:-:S09]  /*d270*/  F2FP.BF16.F32.PACK_AB R9, RZ, R12 ;  /* 0x0000000cff09723e */ /* 0x000fd200000010ff */
[----:B------:R-:W-:Y:S05]  /*d280*/  @P1 BRA P2, `(.L_x_77) ;  /* 0x00000000000c1947 */ /* 0x000fea0001000000 */
[----:B------:R-:W-:Y:S01]  /*d290*/  IMAD.MOV.U32 R38, RZ, RZ, R34 ;  /* 0x000000ffff267224 */ /* 0x000fe200078e0022 */
[----:B------:R-:W-:-:S07]  /*d2a0*/  MOV R14, 0xd2c0 ;  /* 0x0000d2c0000e7802 */ /* 0x000fce0000000f00 */
[----:B------:R-:W-:Y:S05]  /*d2b0*/  CALL.REL.NOINC `($__internal_0_$__cuda_sm20_div_rn_f64_full) ;  /* 0x0000007400d87944 */ /* 0x000fea0003c00000 */
.L_x_77:
[----:B------:R-:W-:Y:S05]  /*d2c0*/  BSYNC.RECONVERGENT B1 ;  /* 0x0000000000017941 */ /* 0x000fea0003800200 */
.L_x_76:
        /* <DEDUP_REMOVED lines=17> */
.L_x_69:
[----:B------:R-:W-:Y:S01]  /*d3e0*/  UPRMT UR12, UR20, 0x8880, URZ ;  /* 0x00008880140c7896 */ /* 0x000fe200080000ff */
[----:B------:R-:W-:Y:S01]  /*d3f0*/  IMAD.U32 R13, R8, 0x10000, RZ ;  /* 0x00010000080d7824 */ /* 0x000fe200078e00ff */
[----:B------:R-:W-:Y:S01]  /*d400*/  BSSY.RECONVERGENT B1, `(.L_x_79) ;  /* 0x0000050000017945 */ /* 0x000fe20003800200 */
[----:B------:R-:W-:Y:S02]  /*d410*/  IMAD.U32 R4, R4, 0x10000, RZ ;  /* 0x0001000004047824 */ /* 0x000fe400078e00ff */
[----:B------:R-:W-:Y:S01]  /*d420*/  IMAD.MOV.U32 R14, RZ, RZ, 0x1 ;  /* 0x00000001ff0e7424 */ /* 0x000fe200078e00ff */
[----:B------:R-:W-:Y:S01]  /*d430*/  ISETP.NE.AND P0, PT, RZ, UR12, PT ;  /* 0x0000000cff007c0c */ /* 0x000fe2000bf05270 */
[----:B------:R-:W-:-:S04]  /*d440*/  IMAD.U32 R6, R6, 0x10000, RZ ;  /* 0x0001000006067824 */ /* 0x000fc800078e00ff */
[----:B------:R-:W-:-:S08]  /*d450*/  FMUL.FTZ R6, R6, 1 ;  /* 0x3f80000006067820 */ /* 0x000fd00000410000 */
[----:B------:R-:W-:-:S04]  /*d460*/  @P0 FADD.FTZ R13, -R13, -RZ ;  /* 0x800000ff0d0d0221 */ /* 0x000fc80000010100 */
[C---:B------:R-:W-:Y:S01]  /*d470*/  FFMA.FTZ R4, R13.reuse, R13, R4 ;  /* 0x0000000d0d047223 */ /* 0x040fe20000010004 */
[----:B------:R-:W-:-:S03]  /*d480*/  FMUL.FTZ R13, R13, 1 ;  /* 0x3f8000000d0d7820 */ /* 0x000fc60000410000 */
[----:B------:R-:W0:Y:S01]  /*d490*/  MUFU.SQRT R8, R4 ;  /* 0x0000000400087308 */ /* 0x000e220000002000 */
        /* <DEDUP_REMOVED lines=64> */
[----:B------:R0:W1:Y:S01]  /*d8a0*/  F2F.F64.F32 R26, R6 ;  /* 0x00000006001a7310 */ /* 0x0000620000201800 */
[----:B------:R-:W-:-:S13]  /*d8b0*/  FSETP.GT.AND P1, PT, |R8|, 1.469367938527859385e-39, PT ;  /* 0x001000000800780b */ /* 0x000fda0003f24200 */
[----:B01----:R-:W-:Y:S05]  /*d8c0*/  @P1 BRA P2, `(.L_x_80) ;  /* 0x00000000000c1947 */ /* 0x003fea0001000000 */
[----:B------:R-:W-:Y:S01]  /*d8d0*/  IMAD.MOV.U32 R38, RZ, RZ, R34 ;  /* 0x000000ffff267224 */ /* 0x000fe200078e0022 */
[----:B------:R-:W-:-:S07]  /*d8e0*/  MOV R14, 0xd900 ;  /* 0x0000d900000e7802 */ /* 0x000fce0000000f00 */
[----:B------:R-:W-:Y:S05]  /*d8f0*/  CALL.REL.NOINC `($__internal_0_$__cuda_sm20_div_rn_f64_full) ;  /* 0x0000007000487944 */ /* 0x000fea0003c00000 */
.L_x_80:
[----:B------:R-:W-:Y:S05]  /*d900*/  BSYNC.RECONVERGENT B1 ;  /* 0x0000000000017941 */ /* 0x000fea0003800200 */
.L_x_79:
[----:B------:R-:W-:Y:S01]  /*d910*/  IMAD.U32 R20, R20, 0x10000, RZ ;  /* 0x0001000014147824 */ /* 0x000fe200078e00ff */
[----:B------:R-:W-:Y:S01]  /*d920*/  SHF.L.U32 R19, R19, 0x10, RZ ;  /* 0x0000001013137819 */ /* 0x000fe200000006ff */
[----:B------:R-:W-:Y:S01]  /*d930*/  IMAD.MOV.U32 R14, RZ, RZ, 0x1 ;  /* 0x00000001ff0e7424 */ /* 0x000fe200078e00ff */
[----:B------:R-:W0:Y:S01]  /*d940*/  DADD R26, R26, -R40 ;  /* 0x000000001a1a7229 */ /* 0x000e220000000828 */
[----:B------:R-:W-:Y:S01]  /*d950*/  @P0 FADD.FTZ R20, -R20, -RZ ;  /* 0x800000ff14140221 */ /* 0x000fe20000010100 */
[----:B------:R-:W-:Y:S01]  /*d960*/  IMAD.U32 R21, R21, 0x10000, RZ ;  /* 0x0001000015157824 */ /* 0x000fe200078e00ff */
[----:B------:R-:W-:Y:S01]  /*d970*/  UMOV UR14, 0xf0000000 ;  /* 0xf0000000000e7882 */ /* 0x000fe20000000000 */
[----:B------:R-:W-:Y:S01]  /*d980*/  UMOV UR15, 0x380fffff ;  /* 0x380fffff000f7882 */ /* 0x000fe20000000000 */
[C---:B------:R-:W-:Y:S01]  /*d990*/  FFMA.FTZ R8, R20.reuse, R20, R19 ;  /* 0x0000001414087223 */ /* 0x040fe20000010013 */
[----:B------:R-:W-:Y:S01]  /*d9a0*/  FMUL.FTZ R20, R20, 1 ;  /* 0x3f80000014147820 */ /* 0x000fe20000410000 */
[----:B------:R-:W-:-:S15]  /*d9b0*/  FMUL.FTZ R21, R21, 1 ;  /* 0x3f80000015157820 */ /* 0x000fde0000410000 */
[----:B------:R-:W-:-:S15]  /*d9c0*/  NOP ;  /* 0x0000000000007918 */ /* 0x000fde0000000000 */
[----:B------:R-:W-:-:S15]  /*d9d0*/  NOP ;  /* 0x0000000000007918 */ /* 0x000fde0000000000 */
[----:B------:R-:W-:-:S12]  /*d9e0*/  NOP ;  /* 0x0000000000007918 */ /* 0x000fd80000000000 */
[----:B0-----:R-:W0:Y:S01]  /*d9f0*/  F2F.F32.F64 R13, R26 ;  /* 0x0000001a000d7310 */ /* 0x001e220000301000 */
[----:B------:R-:W-:-:S15]  /*da00*/  BSSY.RECONVERGENT B1, `(.L_x_81) ;  /* 0x0000054000017945 */ /* 0x000fde0003800200 */
[----:B------:R-:W-:-:S15]  /*da10*/  NOP ;  /* 0x0000000000007918 */ /* 0x000fde0000000000 */
[----:B------:R-:W-:-:S15]  /*da20*/  NOP ;  /* 0x0000000000007918 */ /* 0x000fde0000000000 */
[----:B------:R-:W-:-:S15]  /*da30*/  NOP ;  /* 0x0000000000007918 */ /* 0x000fde0000000000 */
[----:B------:R-:W-:-:S03]  /*da40*/  NOP ;  /* 0x0000000000007918 */ /* 0x000fc60000000000 */
[----:B------:R-:W0:Y:S02]  /*da50*/  DSETP.GEU.AND P1, PT, |R26|, UR14, PT ;  /* 0x0000000e1a007e2a */ /* 0x000e24000bf2e200 */
[----:B0-----:R-:W-:Y:S01]  /*da60*/  @!P1 FMUL R13, R13, 1.175494350822287508e-38 ;  /* 0x008000000d0d9820 */ /* 0x001fe20000400000 */
[----:B------:R-:W0:-:S15]  /*da70*/  MUFU.SQRT R6, R8 ;  /* 0x0000000800067308 */ /* 0x000e1e0000002000 */
[----:B------:R-:W-:-:S15]  /*da80*/  NOP ;  /* 0x0000000000007918 */ /* 0x000fde0000000000 */
[----:B------:R-:W-:-:S15]  /*da90*/  NOP ;  /* 0x0000000000007918 */ /* 0x000fde0000000000 */
[----:B------:R-:W-:-:S15]  /*daa0*/  NOP ;  /* 0x0000000000007918 */ /* 0x000fde0000000000 */
[----:B------:R-:W-:-:S01]  /*dab0*/  NOP ;  /* 0x0000000000007918 */ /* 0x000fc20000000000 */
        /* <DEDUP_REMOVED lines=23> */
[----:B------:R-:W1:-:S15]  /*dc30*/  F2F.F64.F32 R20, R21 ;  /* 0x0000001500147310 */ /* 0x000e5e0000201800 */
        /* <DEDUP_REMOVED lines=42> */
[----:B------:R-:W-:Y:S02]  /*dee0*/  F2FP.BF16.F32.PACK_AB R6, RZ, R4 ;  /* 0x00000004ff06723e */ /* 0x000fe400000010ff */
[----:B------:R-:W-:-:S09]  /*def0*/  F2FP.BF16.F32.PACK_AB R4, RZ, R13 ;  /* 0x0000000dff04723e */ /* 0x000fd200000010ff */
[----:B-1----:R-:W-:Y:S05]  /*df00*/  @P2 BRA P3, `(.L_x_82) ;  /* 0x00000000000c2947 */ /* 0x002fea0001800000 */
[----:B------:R-:W-:Y:S01]  /*df10*/  IMAD.MOV.U32 R38, RZ, RZ, R34 ;  /* 0x000000ffff267224 */ /* 0x000fe200078e0022 */
[----:B------:R-:W-:-:S07]  /*df20*/  MOV R14, 0xdf40 ;  /* 0x0000df40000e7802 */ /* 0x000fce0000000f00 */
[----:B------:R-:W-:Y:S05]  /*df30*/  CALL.REL.NOINC `($__internal_0_$__cuda_sm20_div_rn_f64_full) ;  /* 0x0000006800b87944 */ /* 0x000fea0003c00000 */
.L_x_82:
[----:B------:R-:W-:Y:S05]  /*df40*/  BSYNC.RECONVERGENT B1 ;  /* 0x0000000000017941 */ /* 0x000fea0003800200 */
.L_x_81:
        /* <DEDUP_REMOVED lines=9> */
[----:B------:R-:W-:Y:S02]  /*dfe0*/  IMAD.MOV.U32 R14, RZ, RZ, 0x1 ;  /* 0x00000001ff0e7424 */ /* 0x000fe400078e00ff */
[----:B------:R-:W-:Y:S01]  /*dff0*/  FMUL.FTZ R13, R13, 1 ;  /* 0x3f8000000d0d7820 */ /* 0x000fe20000410000 */
[----:B------:R-:W0:-:S15]  /*e000*/  MUFU.SQRT R5, R9 ;  /* 0x0000000900057308 */ /* 0x000e1e0000002000 */
[----:B------:R-:W-:-:S15]  /*e010*/  NOP ;  /* 0x0000000000007918 */ /* 0x000fde0000000000 */
[----:B------:R-:W-:-:S15]  /*e020*/  NOP ;  /* 0x0000000000007918 */ /* 0x000fde0000000000 */
[----:B------:R-:W-:-:S08]  /*e030*/  NOP ;  /* 0x0000000000007918 */ /* 0x000fd00000000000 */
        /* <DEDUP_REMOVED lines=65> */
[----:B------:R-:W-:-:S04]  /*e450*/  FMUL.FTZ R14, R7, 1 ;  /* 0x3f800000070e7820 */ /* 0x000fc80000410000 */
        /* <DEDUP_REMOVED lines=14> */
[----:B------:R-:W-:Y:S02]  /*e540*/  MOV R38, R34 ;  /* 0x0000002200267202 */ /* 0x000fe40000000f00 */
[----:B------:R-:W-:-:S07]  /*e550*/  MOV R14, 0xe570 ;  /* 0x0000e570000e7802 */ /* 0x000fce0000000f00 */
[----:B------:R-:W-:Y:S05]  /*e560*/  CALL.REL.NOINC `($__internal_0_$__cuda_sm20_div_rn_f64_full) ;  /* 0x00000064002c7944 */ /* 0x000fea0003c00000 */
.L_x_84:
[----:B------:R-:W-:Y:S05]  /*e570*/  BSYNC.RECONVERGENT B1 ;  /* 0x0000000000017941 */ /* 0x000fea0003800200 */
.L_x_83:
        /* <DEDUP_REMOVED lines=10> */
[----:B------:R-:W-:-:S02]  /*e620*/  IMAD.MOV.U32 R12, RZ, RZ, 0x1 ;  /* 0x00000001ff0c7424 */ /* 0x000fc400078e00ff */
[----:B------:R-:W-:Y:S01]  /*e630*/  FMUL.FTZ R17, R17, 1 ;  /* 0x3f80000011117820 */ /* 0x000fe20000410000 */
[----:B------:R-:W0:-:S15]  /*e640*/  MUFU.SQRT R8, R10 ;  /* 0x0000000a00087308 */ /* 0x000e1e0000002000 */
[----:B------:R-:W-:-:S15]  /*e650*/  NOP ;  /* 0x0000000000007918 */ /* 0x000fde0000000000 */
[----:B------:R-:W-:-:S15]  /*e660*/  NOP ;  /* 0x0000000000007918 */ /* 0x000fde0000000000 */
[----:B------:R-:W-:-:S07]  /*e670*/  NOP ;  /* 0x0000000000007918 */ /* 0x000fce0000000000 */
        /* <DEDUP_REMOVED lines=64> */
[----:B------:R-:W0:Y:S01]  /*ea80*/  F2F.F32.F64 R12, R20 ;  /* 0x00000014000c7310 */ /* 0x000e220000301000 */
[----:B------:R-:W-:Y:S02]  /*ea90*/  FSETP.GT.AND P1, PT, |R8|, 1.469367938527859385e-39, PT ;  /* 0x001000000800780b */ /* 0x000fe40003f24200 */
[----:B------:R-:W-:-:S15]  /*eaa0*/  F2FP.BF16.F32.PACK_AB R8, RZ, R9 ;  /* 0x00000009ff08723e */ /* 0x000fde00000010ff */
[----:B------:R-:W-:-:S15]  /*eab0*/  NOP ;  /* 0x0000000000007918 */ /* 0x000fde0000000000 */
[----:B------:R-:W-:-:S15]  /*eac0*/  NOP ;  /* 0x0000000000007918 */ /* 0x000fde0000000000 */
[----:B------:R-:W-:-:S15]  /*ead0*/  NOP ;  /* 0x0000000000007918 */ /* 0x000fde0000000000 */
[----:B------:R-:W-:-:S01]  /*eae0*/  NOP ;  /* 0x0000000000007918 */ /* 0x000fc20000000000 */
[----:B------:R-:W0:Y:S02]  /*eaf0*/  DSETP.GEU.AND P0, PT, |R20|, UR14, PT ;  /* 0x0000000e14007e2a */ /* 0x000e24000bf0e200 */
[----:B0-----:R-:W-:-:S15]  /*eb00*/  @!P0 FMUL R12, R12, 1.175494350822287508e-38 ;  /* 0x008000000c0c8820 */ /* 0x001fde0000400000 */
[----:B------:R-:W-:-:S15]  /*eb10*/  NOP ;  /* 0x0000000000007918 */ /* 0x000fde0000000000 */
[----:B------:R-:W-:-:S15]  /*eb20*/  NOP ;  /* 0x0000000000007918 */ /* 0x000fde0000000000 */
[----:B------:R-:W-:-:S15]  /*eb30*/  NOP ;  /* 0x0000000000007918 */ /* 0x000fde0000000000 */
[----:B------:R-:W-:-:S02]  /*eb40*/  NOP ;  /* 0x0000000000007918 */ /* 0x000fc40000000000 */
[----:B------:R0:W1:Y:S01]  /*eb50*/  F2F.F64.F32 R20, R17 ;  /* 0x0000001100147310 */ /* 0x0000620000201800 */
[----:B------:R-:W-:Y:S01]  /*eb60*/  F2FP.BF16.F32.PACK_AB R9, RZ, R12 ;  /* 0x0000000cff09723e */ /* 0x000fe200000010ff */
[----:B01----:R-:W-:Y:S06]  /*eb70*/  @P1 BRA P2, `(.L_x_86) ;  /* 0x00000000000c1947 */ /* 0x003fec0001000000 */
[----:B------:R-:W-:Y:S01]  /*eb80*/  IMAD.MOV.U32 R38, RZ, RZ, R34 ;  /* 0x000000ffff267224 */ /* 0x000fe200078e0022 */
[----:B------:R-:W-:-:S07]  /*eb90*/  MOV R14, 0xebb0 ;  /* 0x0000ebb0000e7802 */ /* 0x000fce0000000f00 */
[----:B------:R-:W-:Y:S05]  /*eba0*/  CALL.REL.NOINC `($__internal_0_$__cuda_sm20_div_rn_f64_full) ;  /* 0x0000005c009c7944 */ /* 0x000fea0003c00000 */
.L_x_86:
[----:B------:R-:W-:Y:S05]  /*ebb0*/  BSYNC.RECONVERGENT B1 ;  /* 0x0000000000017941 */ /* 0x000fea0003800200 */
.L_x_85:
        /* <DEDUP_REMOVED lines=16> */
.L_x_78:
[----:B------:R-:W-:Y:S02]  /*ecc0*/  IADD3 R0, P0, PT, R0, UR13, RZ ;  /* 0x0000000d00007c10 */ /* 0x000fe4000ff1e0ff */
[----:B------:R-:W-:Y:S02]  /*ecd0*/  PRMT R14, R4, 0x5410, R7 ;  /* 0x00005410040e7816 */ /* 0x000fe40000000007 */
[----:B------:R-:W-:Y:S01]  /*ece0*/  PRMT R15, R9, 0x5410, R12 ;  /* 0x00005410090f7816 */ /* 0x000fe2000000000c */
[----:B------:R-:W-:Y:S01]  /*ecf0*/  IMAD.SHL.U32 R4, R0, 0x4, RZ ;  /* 0x0000000400047824 */ /* 0x000fe200078e00ff */
[----:B------:R-:W-:Y:S01]  /*ed00*/  PRMT R6, R6, 0x5410, R5 ;  /* 0x0000541006067816 */ /* 0x000fe20000000005 */
[----:B------:R-:W-:Y:S01]  /*ed10*/  IMAD.X R11, RZ, RZ, R11, P0 ;  /* 0x000000ffff0b7224 */ /* 0x000fe200000e060b */
[----:B------:R-:W-:Y:S01]  /*ed20*/  PRMT R7, R8, 0x5410, R10 ;  /* 0x0000541008077816 */ /* 0x000fe2000000000a */
[----:B------:R0:W-:Y:S01]  /*ed30*/  STG.E.64 desc[UR16][R24.64], R14 ;  /* 0x0000000e18007986 */ /* 0x0001e2000c101b10 */
[----:B------:R-:W-:-:S02]  /*ed40*/  ISETP.LT.U32.AND P1, PT, R4, UR4, PT ;  /* 0x0000000404007c0c */ /* 0x000fc4000bf21070 */
[C---:B------:R-:W-:Y:S01]  /*ed50*/  LOP3.LUT P0, RZ, R0.reuse, 0xffffc000, RZ, 0xc0, !PT ;  /* 0xffffc00000ff7812 */ /* 0x040fe2000780c0ff */
[----:B------:R0:W-:Y:S01]  /*ed60*/  STG.E.64 desc[UR16][R22.64], R6 ;  /* 0x0000000616007986 */ /* 0x0001e2000c101b10 */
[----:B------:R-:W-:Y:S02]  /*ed70*/  SHF.L.U64.HI R4, R0, 0x2, R11 ;  /* 0x0000000200047819 */ /* 0x000fe4000001020b */
[----:B------:R-:W-:Y:S02]  /*ed80*/  LOP3.LUT P0, RZ, R11, 0x3fffffff, RZ, 0xc0, P0 ;  /* 0x3fffffff0bff7812 */ /* 0x000fe4000000c0ff */
[----:B------:R-:W-:-:S13]  /*ed90*/  ISETP.LT.AND.EX P1, PT, R4, UR5, PT, P1 ;  /* 0x0000000504007c0c */ /* 0x000fda000bf21310 */
[----:B0-----:R-:W-:Y:S05]  /*eda0*/  @!P0 BRA P1, `(.L_x_87) ;  /* 0xffffffc400ac8947 */ /* 0x001fea000083ffff */
[----:B------:R-:W-:Y:S05]  /*edb0*/  EXIT ;  /* 0x000000000000794d */ /* 0x000fea0003800000 */
.L_x_68:
[----:B------:R-:W0:Y:S01]  /*edc0*/  LDCU.64 UR14, c[0x0][0x1168] ;  /* 0x00022d00ff0e77ac */ /* 0x000e220008000a00 */
[----:B------:R-:W1:Y:S01]  /*edd0*/  LDCU.64 UR24, c[0x0][0x1170] ;  /* 0x00022e00ff1877ac */ /* 0x000e620008000a00 */
[----:B------:R-:W2:Y:S01]  /*ede0*/  LDCU.64 UR20, c[0x0][0x1170] ;  /* 0x00022e00ff1477ac */ /* 0x000ea20008000a00 */
[----:B------:R-:W3:Y:S01]  /*edf0*/  LDCU.64 UR22, c[0x0][0x1168] ;  /* 0x00022d00ff1677ac */ /* 0x000ee20008000a00 */
[----:B------:R-:W4:Y:S01]  /*ee00*/  LDCU.U8 UR19, c[0x0][0x1178] ;  /* 0x00022f00ff1377ac */ /* 0x000f220008000000 */
[----:B0-----:R-:W0:Y:S01]  /*ee10*/  DSETP.NEU.AND P0, PT, RZ, UR14, PT ;  /* 0x0000000eff007e2a */ /* 0x001e22000bf0d000 */
[----:B------:R-:W1:Y:S01]  /*ee20*/  LDCU.U8 UR18, c[0x0][0x1178] ;  /* 0x00022f00ff1277ac */ /* 0x000e620008000000 */
[----:B0-2---:R-:W-:Y:S05]  /*ee30*/  @P0 BRA `(.L_x_88) ;  /* 0x0000002800d00947 */ /* 0x005fea0003800000 */
[----:B------:R-:W-:Y:S01]  /*ee40*/  BSSY.RECONVERGENT B1, `(.L_x_89) ;  /* 0x00002b2000017945 */ /* 0x000fe20003800200 */
.L_x_106:
[----:B------:R-:W0:Y:S01]  /*ee50*/  LDC.64 R4, c[0x0][0x1180] ;  /* 0x00046000ff047b82 */ /* 0x000e220000000a00 */
[C---:B------:R-:W-:Y:S02]  /*ee60*/  SHF.L.U32 R22, R0.reuse, 0x3, RZ ;  /* 0x0000000300167819 */ /* 0x040fe400000006ff */
[----:B------:R-:W-:Y:S02]  /*ee70*/  SHF.L.U64.HI R6, R0, 0x3, R11 ;  /* 0x0000000300067819 */ /* 0x000fe4000001020b */
[----:B------:R-:W-:-:S04]  /*ee80*/  IADD3 R8, P0, PT, R22, UR8, RZ ;  /* 0x0000000816087c10 */ /* 0x000fc8000ff1e0ff */
[----:B------:R-:W-:-:S06]  /*ee90*/  IADD3.X R9, PT, PT, R6, UR9, RZ, P0, !PT ;  /* 0x0000000906097c10 */ /* 0x000fcc00087fe4ff */
[----:B------:R-:W2:Y:S04]  /*eea0*/  LDG.E.64 R8, desc[UR16][R8.64] ;  /* 0x0000001008087981 */ /* 0x000ea8000c1e1b00 */
[----:B0-----:R-:W5:Y:S01]  /*eeb0*/  LDG.E R10, desc[UR16][R4.64] ;  /* 0x00000010040a7981 */ /* 0x001f62000c1e1900 */
[C---:B------:R-:W-:Y:S02]  /*eec0*/  IADD3 R24, P0, PT, R22.reuse, UR10, RZ ;  /* 0x0000000a16187c10 */ /* 0x040fe4000ff1e0ff */
[----:B------:R-:W-:Y:S02]  /*eed0*/  IADD3 R22, P1, PT, R22, UR6, RZ ;  /* 0x0000000616167c10 */ /* 0x000fe4000ff3e0ff */
[C---:B------:R-:W-:Y:S02]  /*eee0*/  IADD3.X R25, PT, PT, R6.reuse, UR11, RZ, P0, !PT ;  /* 0x0000000b06197c10 */ /* 0x040fe400087fe4ff */
[----:B------:R-:W-:-:S03]  /*eef0*/  IADD3.X R23, PT, PT, R6, UR7, RZ, P1, !PT ;  /* 0x0000000706177c10 */ /* 0x000fc60008ffe4ff */
[----:B------:R-:W3:Y:S04]  /*ef00*/  LDG.E.64 R6, desc[UR16][R24.64] ;  /* 0x0000001018067981 */ /* 0x000ee8000c1e1b00 */
[----:B------:R-:W4:Y:S01]  /*ef10*/  LDG.E.64 R4, desc[UR16][R22.64] ;  /* 0x0000001016047981 */ /* 0x000f22000c1e1b00 */
[----:B------:R-:W-:Y:S01]  /*ef20*/  IMAD.MOV.U32 R12, RZ, RZ, 0x1 ;  /* 0x00000001ff0c7424 */ /* 0x000fe200078e00ff */
[----:B-1----:R-:W-:Y:S01]  /*ef30*/  UPRMT UR12, UR18, 0x8880, URZ ;  /* 0x00008880120c7896 */ /* 0x002fe200080000ff */
[----:B------:R-:W-:Y:S05]  /*ef40*/  BSSY.RECONVERGENT B2, `(.L_x_90) ;  /* 0x0000043000027945 */ /* 0x000fea0003800200 */
[----:B------:R-:W-:Y:S01]  /*ef50*/  ISETP.NE.AND P0, PT, RZ, UR12, PT ;  /* 0x0000000cff007c0c */ /* 0x000fe2000bf05270 */
[----:B-----5:R-:W-:-:S06]  /*ef60*/  FMUL.FTZ R26, R10, 1 ;  /* 0x3f8000000a1a7820 */ /* 0x020fcc0000410000 */
[----:B------:R-:W0:Y:S01]  /*ef70*/  F2F.F64.F32 R26, R26 ;  /* 0x0000001a001a7310 */ /* 0x000e220000201800 */
[----:B--2---:R-:W-:-:S04]  /*ef80*/  IMAD.U32 R10, R8, 0x10000, RZ ;  /* 0x00010000080a7824 */ /* 0x004fc800078e00ff */
[----:B------:R-:W-:Y:S01]  /*ef90*/  FMUL.FTZ R32, R10, 1 ;  /* 0x3f8000000a207820 */ /* 0x000fe20000410000 */
[----:B---3--:R-:W-:Y:S02]  /*efa0*/  PRMT R19, R6, 0x7632, R19 ;  /* 0x0000763206137816 */ /* 0x008fe40000000013 */
[----:B----4-:R-:W-:Y:S02]  /*efb0*/  PRMT R20, R4, 0x7632, R20 ;  /* 0x0000763204147816 */ /* 0x010fe40000000014 */
[----:B------:R-:W-:Y:S01]  /*efc0*/  PRMT R17, R7, 0x7632, R17 ;  /* 0x0000763207117816 */ /* 0x000fe20000000011 */
[----:B0-----:R-:W0:-:S15]  /*efd0*/  MUFU.RCP64H R13, R27 ;  /* 0x0000001b000d7308 */ /* 0x001e1e0000001800 */
[----:B------:R-:W-:-:S15]  /*efe0*/  NOP ;  /* 0x0000000000007918 */ /* 0x000fde0000000000 */
[----:B------:R-:W-:-:S15]  /*eff0*/  NOP ;  /* 0x0000000000007918 */ /* 0x000fde0000000000 */
[----:B------:R-:W-:-:S08]  /*f000*/  NOP ;  /* 0x0000000000007918 */ /* 0x000fd00000000000 */
[----:B------:R-:W1:-:S15]  /*f010*/  F2F.F64.F32 R32, R32 ;  /* 0x0000002000207310 */ /* 0x000e5e0000201800 */
[----:B------:R-:W-:-:S15]  /*f020*/  NOP ;  /* 0x0000000000007918 */ /* 0x000fde0000000000 */
[----:B------:R-:W-:-:S15]  /*f030*/  NOP ;  /* 0x0000000000007918 */ /* 0x000fde0000000000 */
[----:B------:R-:W-:-:S15]  /*f040*/  NOP ;  /* 0x0000000000007918 */ /* 0x000fde0000000000 */
[----:B------:R-:W-:-:S04]  /*f050*/  NOP ;  /* 0x0000000000007918 */ /* 0x000fc80000000000 */
[----:B0-----:R-:W0:Y:S01]  /*f060*/  DFMA R14, -R26, R12, 1 ;  /* 0x3ff000001a0e742b */ /* 0x001e22000000010c */
[----:B-1----:R-:W-:-:S15]  /*f070*/  FSETP.GEU.AND P2, PT, |R33|, 6.5827683646048100446e-37, PT ;  /* 0x036000002100780b */ /* 0x002fde0003f4e200 */
[----:B------:R-:W-:-:S15]  /*f080*/  NOP ;  /* 0x0000000000007918 */ /* 0x000fde0000000000 */
[----:B------:R-:W-:-:S15]  /*f090*/  NOP ;  /* 0x0000000000007918 */ /* 0x000fde0000000000 */
[----:B------:R-:W-:-:S15]  /*f0a0*/  NOP ;  /* 0x0000000000007918 */ /* 0x000fde0000000000 */
[----:B------:R-:W-:-:S03]  /*f0b0*/  NOP ;  /* 0x0000000000007918 */ /* 0x000fc60000000000 */
        /* <DEDUP_REMOVED lines=33> */
[----:B------:R-:W-:Y:S01]  /*f2d0*/  PRMT R12, R8, 0x7632, R12 ;  /* 0x00007632080c7816 */ /* 0x000fe2000000000c */
[----:B------:R-:W-:Y:S01]  /*f2e0*/  IMAD.U32 R8, R6, 0x10000, RZ ;  /* 0x0001000006087824 */ /* 0x000fe200078e00ff */
[----:B------:R-:W-:Y:S01]  /*f2f0*/  PRMT R10, R9, 0x7632, R10 ;  /* 0x00007632090a7816 */ /* 0x000fe2000000000a */
[----:B------:R-:W-:Y:S01]  /*f300*/  IMAD.U32 R6, R4, 0x10000, RZ ;  /* 0x0001000004067824 */ /* 0x000fe200078e00ff */
[----:B------:R-:W-:-:S07]  /*f310*/  PRMT R4, R5, 0x7632, R4 ;  /* 0x0000763205047816 */ /* 0x000fce0000000004 */
[----:B------:R-:W-:Y:S05]  /*f320*/  @P1 BRA P2, `(.L_x_91) ;  /* 0x0000000000101947 */ /* 0x000fea0001000000 */
[----:B------:R-:W-:Y:S01]  /*f330*/  IMAD.MOV.U32 R38, RZ, RZ, R26 ;  /* 0x000000ffff267224 */ /* 0x000fe200078e001a */
[----:B------:R-:W-:Y:S01]  /*f340*/  MOV R14, 0xf370 ;  /* 0x0000f370000e7802 */ /* 0x000fe20000000f00 */
[----:B------:R-:W-:-:S07]  /*f350*/  IMAD.MOV.U32 R35, RZ, RZ, R27 ;  /* 0x000000ffff237224 */ /* 0x000fce00078e001b */
[----:B------:R-:W-:Y:S05]  /*f360*/  CALL.REL.NOINC `($__internal_0_$__cuda_sm20_div_rn_f64_full) ;  /* 0x0000005400ac7944 */ /* 0x000fea0003c00000 */
.L_x_91:
[----:B------:R-:W-:Y:S05]  /*f370*/  BSYNC.RECONVERGENT B2 ;  /* 0x0000000000027941 */ /* 0x000fea0003800200 */
.L_x_90:
        /* <DEDUP_REMOVED lines=11> */
[----:B------:R-:W-:-:S04]  /*f430*/  @P0 FADD.FTZ R13, -R13, -RZ ;  /* 0x800000ff0d0d0221 */ /* 0x000fc80000010100 */
[C---:B------:R-:W-:Y:S01]  /*f440*/  FFMA.FTZ R6, R13.reuse, R13, R6 ;  /* 0x0000000d0d067223 */ /* 0x040fe20000010006 */
[----:B------:R-:W-:-:S03]  /*f450*/  FMUL.FTZ R13, R13, 1 ;  /* 0x3f8000000d0d7820 */ /* 0x000fc60000410000 */
[----:B------:R-:W0:-:S15]  /*f460*/  MUFU.SQRT R14, R6 ;  /* 0x00000006000e7308 */ /* 0x000e1e0000002000 */
[----:B------:R-:W-:-:S15]  /*f470*/  NOP ;  /* 0x0000000000007918 */ /* 0x000fde0000000000 */
[----:B------:R-:W-:-:S15]  /*f480*/  NOP ;  /* 0x0000000000007918 */ /* 0x000fde0000000000 */
[----:B------:R-:W-:-:S05]  /*f490*/  NOP ;  /* 0x0000000000007918 */ /* 0x000fca0000000000 */
        /* <DEDUP_REMOVED lines=67> */
[----:B------:R-:W-:Y:S02]  /*f8d0*/  MOV R38, R34 ;  /* 0x0000002200267202 */ /* 0x000fe40000000f00 */
[----:B------:R-:W-:-:S07]  /*f8e0*/  MOV R14, 0xf900 ;  /* 0x0000f900000e7802 */ /* 0x000fce0000000f00 */
[----:B------:R-:W-:Y:S05]  /*f8f0*/  CALL.REL.NOINC `($__internal_0_$__cuda_sm20_div_rn_f64_full) ;  /* 0x0000005000487944 */ /* 0x000fea0003c00000 */
.L_x_93:
[----:B------:R-:W-:Y:S05]  /*f900*/  BSYNC.RECONVERGENT B2 ;  /* 0x0000000000027941 */ /* 0x000fea0003800200 */
.L_x_92:
[----:B------:R-:W0:Y:S01]  /*f910*/  MUFU.RCP64H R15, R27 ;  /* 0x0000001b000f7308 */ /* 0x000e220000001800 */
[----:B------:R-:W-:Y:S01]  /*f920*/  IMAD.U32 R12, R12, 0x10000, RZ ;  /* 0x000100000c0c7824 */ /* 0x000fe200078e00ff */
[----:B------:R-:W-:Y:S01]  /*f930*/  DADD R28, R28, -R40 ;  /* 0x000000001c1c7229 */ /* 0x000fe20000000828 */
[----:B------:R-:W-:Y:S01]  /*f940*/  IMAD.MOV.U32 R14, RZ, RZ, 0x1 ;  /* 0x00000001ff0e7424 */ /* 0x000fe200078e00ff */
[----:B------:R-:W-:Y:S01]  /*f950*/  UMOV UR14, 0xf0000000 ;  /* 0xf0000000000e7882 */ /* 0x000fe20000000000 */
[----:B------:R-:W-:Y:S01]  /*f960*/  FMUL.FTZ R32, R12, 1 ;  /* 0x3f8000000c207820 */ /* 0x000fe20000410000 */
[----:B------:R-:W-:Y:S01]  /*f970*/  UMOV UR15, 0x380fffff ;  /* 0x380fffff000f7882 */ /* 0x000fe20000000000 */
[----:B------:R-:W-:Y:S01]  /*f980*/  BSSY.RECONVERGENT B2, `(.L_x_94) ;  /* 0x0000041000027945 */ /* 0x000fe20003800200 */
[----:B------:R-:W-:Y:S02]  /*f990*/  IMAD.U32 R19, R19, 0x10000, RZ ;  /* 0x0001000013137824 */ /* 0x000fe400078e00ff */
[----:B------:R-:W-:-:S15]  /*f9a0*/  IMAD.U32 R20, R20, 0x10000, RZ ;  /* 0x0001000014147824 */ /* 0x000fde00078e00ff */
[----:B------:R-:W-:-:S15]  /*f9b0*/  NOP ;  /* 0x0000000000007918 */ /* 0x000fde0000000000 */
[----:B------:R-:W-:-:S15]  /*f9c0*/  NOP ;  /* 0x0000000000007918 */ /* 0x000fde0000000000 */
[----:B------:R-:W-:-:S11]  /*f9d0*/  NOP ;  /* 0x0000000000007918 */ /* 0x000fd60000000000 */
[----:B------:R-:W1:Y:S02]  /*f9e0*/  F2F.F64.F32 R32, R32 ;  /* 0x0000002000207310 */ /* 0x000e640000201800 */
[----:B-1----:R-:W-:-:S15]  /*f9f0*/  FSETP.GEU.AND P3, PT, |R33|, 6.5827683646048100446e-37, PT ;  /* 0x036000002100780b */ /* 0x002fde0003f6e200 */
        /* <DEDUP_REMOVED lines=41> */
[----:B------:R-:W-:-:S15]  /*fc90*/  FSETP.GT.AND P2, PT, |R8|, 1.469367938527859385e-39, PT ;  /* 0x001000000800780b */ /* 0x000fde0003f44200 */
[----:B------:R-:W-:-:S15]  /*fca0*/  NOP ;  /* 0x0000000000007918 */ /* 0x000fde0000000000 */
[----:B------:R-:W-:-:S15]  /*fcb0*/  NOP ;  /* 0x0000000000007918 */ /* 0x000fde0000000000 */
[----:B------:R-:W-:-:S12]  /*fcc0*/  NOP ;  /* 0x0000000000007918 */ /* 0x000fd80000000000 */
[----:B------:R-:W0:-:S15]  /*fcd0*/  F2F.F32.F64 R8, R28 ;  /* 0x0000001c00087310 */ /* 0x000e1e0000301000 */
[----:B------:R-:W-:-:S15]  /*fce0*/  NOP ;  /* 0x0000000000007918 */ /* 0x000fde0000000000 */
[----:B------:R-:W-:-:S15]  /*fcf0*/  NOP ;  /* 0x0000000000007918 */ /* 0x000fde0000000000 */
[----:B------:R-:W-:-:S15]  /*fd00*/  NOP ;  /* 0x0000000000007918 */ /* 0x000fde0000000000 */
[----:B------:R-:W-:-:S04]  /*fd10*/  NOP ;  /* 0x0000000000007918 */ /* 0x000fc80000000000 */
[----:B------:R-:W0:Y:S02]  /*fd20*/  DSETP.GEU.AND P1, PT, |R28|, UR14, PT ;  /* 0x0000000e1c007e2a */ /* 0x000e24000bf2e200 */
[----:B0-----:R-:W-:Y:S01]  /*fd30*/  @!P1 FMUL R8, R8, 1.175494350822287508e-38 ;  /* 0x0080000008089820 */ /* 0x001fe20000400000 */
[----:B------:R-:W-:Y:S06]  /*fd40*/  @P2 BRA P3, `(.L_x_95) ;  /* 0x0000000000102947 */ /* 0x000fec0001800000 */
[----:B------:R-:W-:Y:S01]  /*fd50*/  IMAD.MOV.U32 R38, RZ, RZ, R26 ;  /* 0x000000ffff267224 */ /* 0x000fe200078e001a */
[----:B------:R-:W-:Y:S01]  /*fd60*/  MOV R14, 0xfd90 ;  /* 0x0000fd90000e7802 */ /* 0x000fe20000000f00 */
[----:B------:R-:W-:-:S07]  /*fd70*/  IMAD.MOV.U32 R35, RZ, RZ, R27 ;  /* 0x000000ffff237224 */ /* 0x000fce00078e001b */
[----:B------:R-:W-:Y:S05]  /*fd80*/  CALL.REL.NOINC `($__internal_0_$__cuda_sm20_div_rn_f64_full) ;  /* 0x0000004c00247944 */ /* 0x000fea0003c00000 */
.L_x_95:
[----:B------:R-:W-:Y:S05]  /*fd90*/  BSYNC.RECONVERGENT B2 ;  /* 0x0000000000027941 */ /* 0x000fea0003800200 */
.L_x_94:
        /* <DEDUP_REMOVED lines=85> */
[----:B------:R-:W-:Y:S02]  /*102f0*/  MOV R38, R34 ;  /* 0x0000002200267202 */ /* 0x000fe40000000f00 */
[----:B------:R-:W-:-:S07]  /*10300*/  MOV R14, 0x10320 ;  /* 0x00010320000e7802 */ /* 0x000fce0000000f00 */
[----:B------:R-:W-:Y:S05]  /*10310*/  CALL.REL.NOINC `($__internal_0_$__cuda_sm20_div_rn_f64_full) ;  /* 0x0000004400c07944 */ /* 0x000fea0003c00000 */
.L_x_97:
[----:B------:R-:W-:Y:S05]  /*10320*/  BSYNC.RECONVERGENT B2 ;  /* 0x0000000000027941 */ /* 0x000fea0003800200 */
.L_x_96:
        /* <DEDUP_REMOVED lines=72> */
.L_x_99:
[----:B------:R-:W-:Y:S05]  /*107b0*/  BSYNC.RECONVERGENT B2 ;  /* 0x0000000000027941 */ /* 0x000fea0003800200 */
.L_x_98:
        /* <DEDUP_REMOVED lines=13> */
[----:B------:R-:W-:Y:S01]  /*10890*/  FMUL.FTZ R16, R12, 1 ;  /* 0x3f8000000c107820 */ /* 0x000fe20000410000 */
[----:B------:R-:W-:Y:S02]  /*108a0*/  MOV R12, 0x1 ;  /* 0x00000001000c7802 */ /* 0x000fe40000000f00 */
        /* <DEDUP_REMOVED lines=74> */
.L_x_101:
[----:B------:R-:W-:Y:S05]  /*10d50*/  BSYNC.RECONVERGENT B2 ;  /* 0x0000000000027941 */ /* 0x000fea0003800200 */
.L_x_100:
[----:B------:R-:W0:Y:S01]  /*10d60*/  MUFU.RCP64H R13, R27 ;  /* 0x0000001b000d7308 */ /* 0x000e220000001800 */
[----:B------:R-:W-:Y:S01]  /*10d70*/  IMAD.MOV.U32 R12, RZ, RZ, 0x1 ;  /* 0x00000001ff0c7424 */ /* 0x000fe200078e00ff */
[----:B------:R-:W-:Y:S01]  /*10d80*/  DADD R28, R28, -R40 ;  /* 0x000000001c1c7229 */ /* 0x000fe20000000828 */
[----:B------:R-:W-:Y:S01]  /*10d90*/  IMAD.U32 R10, R10, 0x10000, RZ ;  /* 0x000100000a0a7824 */ /* 0x000fe200078e00ff */
[----:B------:R-:W-:Y:S01]  /*10da0*/  UMOV UR14, 0xf0000000 ;  /* 0xf0000000000e7882 */ /* 0x000fe20000000000 */
[----:B------:R-:W-:Y:S01]  /*10db0*/  UMOV UR15, 0x380fffff ;  /* 0x380fffff000f7882 */ /* 0x000fe20000000000 */
[----:B------:R-:W-:Y:S01]  /*10dc0*/  BSSY.RECONVERGENT B2, `(.L_x_102) ;  /* 0x0000042000027945 */ /* 0x000fe20003800200 */
[----:B------:R-:W-:Y:S01]  /*10dd0*/  FMUL.FTZ R10, R10, 1 ;  /* 0x3f8000000a0a7820 */ /* 0x000fe20000410000 */
        /* <DEDUP_REMOVED lines=61> */
[----:B------:R-:W-:Y:S02]  /*111b0*/  MOV R35, R27 ;  /* 0x0000001b00237202 */ /* 0x000fe40000000f00 */
[----:B------:R-:W-:-:S07]  /*111c0*/  MOV R14, 0x111e0 ;  /* 0x000111e0000e7802 */ /* 0x000fce0000000f00 */
[----:B------:R-:W-:Y:S05]  /*111d0*/  CALL.REL.NOINC `($__internal_0_$__cuda_sm20_div_rn_f64_full) ;  /* 0x0000003800107944 */ /* 0x000fea0003c00000 */
.L_x_103:
[----:B------:R-:W-:Y:S05]  /*111e0*/  BSYNC.RECONVERGENT B2 ;  /* 0x0000000000027941 */ /* 0x000fea0003800200 */
.L_x_102:
        /* <DEDUP_REMOVED lines=35> */
[----:B0-----:R0:W1:Y:S02]  /*11420*/  DADD R34, R12, UR20 ;  /* 0x000000140c227e29 */ /* 0x0010640008000000 */
[----:B0-----:R-:W-:Y:S01]  /*11430*/  IMAD.MOV.U32 R12, RZ, RZ, 0x1 ;  /* 0x00000001ff0c7424 */ /* 0x001fe200078e00ff */
[----:B-1----:R-:W0:-:S15]  /*11440*/  MUFU.RCP64H R13, R35 ;  /* 0x00000023000d7308 */ /* 0x002e1e0000001800 */
[----:B------:R-:W-:-:S15]  /*11450*/  NOP ;  /* 0x0000000000007918 */ /* 0x000fde0000000000 */
[----:B------:R-:W-:-:S15]  /*11460*/  NOP ;  /* 0x0000000000007918 */ /* 0x000fde0000000000 */
[----:B------:R-:W-:-:S15]  /*11470*/  NOP ;  /* 0x0000000000007918 */ /* 0x000fde0000000000 */
[----:B------:R-:W-:-:S01]  /*11480*/  NOP ;  /* 0x0000000000007918 */ /* 0x000fc20000000000 */
        /* <DEDUP_REMOVED lines=47> */
.L_x_105:
[----:B------:R-:W-:Y:S05]  /*11780*/  BSYNC.RECONVERGENT B2 ;  /* 0x0000000000027941 */ /* 0x000fea0003800200 */
.L_x_104:
        /* <DEDUP_REMOVED lines=8> */
[----:B------:R-:W-:Y:S02]  /*11810*/  F2FP.BF16.F32.PACK_AB R8, R9, R8 ;  /* 0x000000080908723e */ /* 0x000fe400000010ff */
[----:B------:R-:W-:-:S15]  /*11820*/  F2FP.BF16.F32.PACK_AB R6, R21, R6 ;  /* 0x000000061506723e */ /* 0x000fde00000010ff */
[----:B------:R-:W-:-:S15]  /*11830*/  NOP ;  /* 0x0000000000007918 */ /* 0x000fde0000000000 */
[----:B------:R-:W-:-:S15]  /*11840*/  NOP ;  /* 0x0000000000007918 */ /* 0x000fde0000000000 */
[----:B------:R-:W-:-:S15]  /*11850*/  NOP ;  /* 0x0000000000007918 */ /* 0x000fde0000000000 */
[----:B------:R-:W-:-:S01]  /*11860*/  NOP ;  /* 0x0000000000007918 */ /* 0x000fc20000000000 */
[----:B------:R-:W0:Y:S02]  /*11870*/  DSETP.GEU.AND P0, PT, |R26|, UR14, PT ;  /* 0x0000000e1a007e2a */ /* 0x000e24000bf0e200 */
[----:B0-----:R-:W-:Y:S01]  /*11880*/  @!P0 FMUL R10, R10, 1.175494350822287508e-38 ;  /* 0x008000000a0a8820 */ /* 0x001fe20000400000 */
[----:B------:R-:W-:-:S04]  /*11890*/  IADD3 R0, P0, PT, R0, UR13, RZ ;  /* 0x0000000d00007c10 */ /* 0x000fc8000ff1e0ff */
[----:B------:R-:W-:Y:S01]  /*118a0*/  F2FP.BF16.F32.PACK_AB R9, R10, R7 ;  /* 0x000000070a09723e */ /* 0x000fe200000010ff */
[----:B------:R-:W-:Y:S01]  /*118b0*/  IMAD.X R11, RZ, RZ, R11, P0 ;  /* 0x000000ffff0b7224 */ /* 0x000fe200000e060b */
[----:B------:R-:W-:Y:S01]  /*118c0*/  F2FP.BF16.F32.PACK_AB R7, R4, R5 ;  /* 0x000000050407723e */ /* 0x000fe200000010ff */
[C---:B------:R-:W-:Y:S01]  /*118d0*/  IMAD.SHL.U32 R4, R0.reuse, 0x4, RZ ;  /* 0x0000000400047824 */ /* 0x040fe200078e00ff */
[----:B------:R-:W-:Y:S01]  /*118e0*/  LOP3.LUT P0, RZ, R0, 0xffffc000, RZ, 0xc0, !PT ;  /* 0xffffc00000ff7812 */ /* 0x000fe2000780c0ff */
[----:B------:R0:W-:Y:S03]  /*118f0*/  STG.E.64 desc[UR16][R24.64], R8 ;  /* 0x0000000818007986 */ /* 0x0001e6000c101b10 */
[----:B------:R-:W-:Y:S01]  /*11900*/  ISETP.LT.U32.AND P1, PT, R4, UR4, PT ;  /* 0x0000000404007c0c */ /* 0x000fe2000bf21070 */
[----:B------:R0:W-:Y:S01]  /*11910*/  STG.E.64 desc[UR16][R22.64], R6 ;  /* 0x0000000616007986 */ /* 0x0001e2000c101b10 */
[----:B------:R-:W-:-:S02]  /*11920*/  SHF.L.U64.HI R4, R0, 0x2, R11 ;  /* 0x0000000200047819 */ /* 0x000fc4000001020b */
[----:B------:R-:W-:Y:S02]  /*11930*/  LOP3.LUT P0, RZ, R11, 0x3fffffff, RZ, 0xc0, P0 ;  /* 0x3fffffff0bff7812 */ /* 0x000fe4000000c0ff */
[----:B------:R-:W-:-:S13]  /*11940*/  ISETP.LT.AND.EX P1, PT, R4, UR5, PT, P1 ;  /* 0x0000000504007c0c */ /* 0x000fda000bf21310 */
[----:B0-----:R-:W-:Y:S05]  /*11950*/  @!P0 BRA P1, `(.L_x_106) ;  /* 0xffffffd4003c8947 */ /* 0x001fea000083ffff */
[----:B------:R-:W-:Y:S05]  /*11960*/  BSYNC.RECONVERGENT B1 ;  /* 0x0000000000017941 */ /* 0x000fea0003800200 */
.L_x_89:
[----:B------:R-:W-:Y:S05]  /*11970*/  EXIT ;  /* 0x000000000000794d */ /* 0x000fea0003800000 */
.L_x_88:
[----:B------:R-:W-:Y:S01]  /*11980*/  BSSY.RECONVERGENT B1, `(.L_x_107) ;  /* 0x0000308000017945 */ /* 0x000fe20003800200 */
.L_x_124:
[----:B------:R-:W0:Y:S01]  /*11990*/  LDC.64 R4, c[0x0][0x1180] ;  /* 0x00046000ff047b82 */ /* 0x000e220000000a00 */
[C---:B------:R-:W-:Y:S01]  /*119a0*/  IMAD.SHL.U32 R22, R0.reuse, 0x8, RZ ;  /* 0x0000000800167824 */ /* 0x040fe200078e00ff */
[----:B------:R-:W-:-:S04]  /*119b0*/  SHF.L.U64.HI R6, R0, 0x3, R11 ;  /* 0x0000000300067819 */ /* 0x000fc8000001020b */
        /* <DEDUP_REMOVED lines=9> */
[----:B------:R-:W3:Y:S01]  /*11a50*/  LDG.E.64 R4, desc[UR16][R22.64] ;  /* 0x0000001016047981 */ /* 0x000ee2000c1e1b00 */
[----:B------:R-:W-:Y:S01]  /*11a60*/  IMAD.MOV.U32 R12, RZ, RZ, 0x1 ;  /* 0x00000001ff0c7424 */ /* 0x000fe200078e00ff */
[----:B----4-:R-:W-:Y:S01]  /*11a70*/  UPRMT UR12, UR19, 0x8880, URZ ;  /* 0x00008880130c7896 */ /* 0x010fe200080000ff */
[----:B------:R-:W-:Y:S05]  /*11a80*/  BSSY.RECONVERGENT B2, `(.L_x_108) ;  /* 0x0000043000027945 */ /* 0x000fea0003800200 */
[----:B------:R-:W-:Y:S01]  /*11a90*/  ISETP.NE.AND P0, PT, RZ, UR12, PT ;  /* 0x0000000cff007c0c */ /* 0x000fe2000bf05270 */
[----:B-----5:R-:W-:-:S06]  /*11aa0*/  FMUL.FTZ R26, R10, 1 ;  /* 0x3f8000000a1a7820 */ /* 0x020fcc0000410000 */
[----:B------:R-:W0:Y:S01]  /*11ab0*/  F2F.F64.F32 R26, R26 ;  /* 0x0000001a001a7310 */ /* 0x000e220000201800 */
[----:B--2---:R-:W-:-:S05]  /*11ac0*/  SHF.L.U32 R10, R8, 0x10, RZ ;  /* 0x00000010080a7819 */ /* 0x004fca00000006ff */
[----:B------:R-:W-:Y:S01]  /*11ad0*/  FMUL.FTZ R32, R10, 1 ;  /* 0x3f8000000a207820 */ /* 0x000fe20000410000 */
[----:B---3--:R-:W-:Y:S02]  /*11ae0*/  PRMT R19, R6, 0x7632, R19 ;  /* 0x0000763206137816 */ /* 0x008fe40000000013 */
[----:B------:R-:W-:Y:S02]  /*11af0*/  PRMT R20, R4, 0x7632, R20 ;  /* 0x0000763204147816 */ /* 0x000fe40000000014 */
[----:B------:R-:W-:Y:S01]  /*11b00*/  PRMT R17, R7, 0x7632, R17 ;  /* 0x0000763207117816 */ /* 0x000fe20000000011 */
[----:B0-----:R-:W0:-:S15]  /*11b10*/  MUFU.RCP64H R13, R27 ;  /* 0x0000001b000d7308 */ /* 0x001e1e0000001800 */
[----:B------:R-:W-:-:S15]  /*11b20*/  NOP ;  /* 0x0000000000007918 */ /* 0x000fde0000000000 */
[----:B------:R-:W-:-:S15]  /*11b30*/  NOP ;  /* 0x0000000000007918 */ /* 0x000fde0000000000 */
[----:B------:R-:W-:-:S07]  /*11b40*/  NOP ;  /* 0x0000000000007918 */ /* 0x000fce0000000000 */
[----:B------:R-:W2:-:S15]  /*11b50*/  F2F.F64.F32 R32, R32 ;  /* 0x0000002000207310 */ /* 0x000e9e0000201800 */
[----:B------:R-:W-:-:S15]  /*11b60*/  NOP ;  /* 0x0000000000007918 */ /* 0x000fde0000000000 */
[----:B------:R-:W-:-:S15]  /*11b70*/  NOP ;  /* 0x0000000000007918 */ /* 0x000fde0000000000 */
[----:B------:R-:W-:-:S15]  /*11b80*/  NOP ;  /* 0x0000000000007918 */ /* 0x000fde0000000000 */
[----:B------:R-:W-:-:S04]  /*11b90*/  NOP ;  /* 0x0000000000007918 */ /* 0x000fc80000000000 */
[----:B0-----:R-:W0:Y:S01]  /*11ba0*/  DFMA R14, -R26, R12, 1 ;  /* 0x3ff000001a0e742b */ /* 0x001e22000000010c */
[----:B--2---:R-:W-:-:S15]  /*11bb0*/  FSETP.GEU.AND P2, PT, |R33|, 6.5827683646048100446e-37, PT ;  /* 0x036000002100780b */ /* 0x004fde0003f4e200 */
        /* <DEDUP_REMOVED lines=46> */
[----:B-1----:R-:W-:Y:S05]  /*11ea0*/  CALL.REL.NOINC `($__internal_0_$__cuda_sm20_div_rn_f64_full) ;  /* 0x0000002800dc7944 */ /* 0x002fea0003c00000 */
.L_x_109:
[----:B-1----:R-:W-:Y:S05]  /*11eb0*/  BSYNC.RECONVERGENT B2 ;  /* 0x0000000000027941 */ /* 0x002fea0003800200 */
.L_x_108:
        /* <DEDUP_REMOVED lines=12> */
[----:B------:R-:W-:-:S04]  /*11f80*/  @P0 FADD.FTZ R13, -R13, -RZ ;  /* 0x800000ff0d0d0221 */ /* 0x000fc80000010100 */
[----:B------:R-:W-:-:S15]  /*11f90*/  FMUL.FTZ R13, R13, 1 ;  /* 0x3f8000000d0d7820 */ /* 0x000fde0000410000 */
[----:B------:R-:W-:-:S15]  /*11fa0*/  NOP ;  /* 0x0000000000007918 */ /* 0x000fde0000000000 */
[----:B------:R-:W-:-:S15]  /*11fb0*/  NOP ;  /* 0x0000000000007918 */ /* 0x000fde0000000000 */
[----:B------:R-:W-:-:S09]  /*11fc0*/  NOP ;  /* 0x0000000000007918 */ /* 0x000fd20000000000 */
        /* <DEDUP_REMOVED lines=93> */
.L_x_111:
[----:B------:R-:W-:Y:S05]  /*125a0*/  BSYNC.RECONVERGENT B2 ;  /* 0x0000000000027941 */ /* 0x000fea0003800200 */
.L_x_110:
[----:B------:R-:W0:Y:S01]  /*125b0*/  MUFU.RCP64H R15, R27 ;  /* 0x0000001b000f7308 */ /* 0x000e220000001800 */
[----:B------:R-:W-:Y:S01]  /*125c0*/  IMAD.U32 R12, R12, 0x10000, RZ ;  /* 0x000100000c0c7824 */ /* 0x000fe200078e00ff */
[----:B------:R-:W-:Y:S01]  /*125d0*/  MOV R14, 0x1 ;  /* 0x00000001000e7802 */ /* 0x000fe20000000f00 */
[----:B------:R-:W-:Y:S01]  /*125e0*/  DADD R28, R28, -R40 ;  /* 0x000000001c1c7229 */ /* 0x000fe20000000828 */
        /* <DEDUP_REMOVED lines=8> */
[----:B------:R-:W-:-:S12]  /*12670*/  NOP ;  /* 0x0000000000007918 */ /* 0x000fd80000000000 */
        /* <DEDUP_REMOVED lines=59> */
.L_x_113:
[----:B------:R-:W-:Y:S05]  /*12a30*/  BSYNC.RECONVERGENT B2 ;  /* 0x0000000000027941 */ /* 0x000fea0003800200 */
.L_x_112:
        /* <DEDUP_REMOVED lines=26> */
[----:B0-----:R-:W0:Y:S01]  /*12be0*/  DFMA R12, R28, UR22, R12 ;  /* 0x000000161c0c7c2b */ /* 0x001e22000800000c */
[----:B------:R-:W-:-:S15]  /*12bf0*/  IMAD.MOV.U32 R14, RZ, RZ, 0x1 ;  /* 0x00000001ff0e7424 */ /* 0x000fde00078e00ff */
[----:B------:R-:W-:-:S15]  /*12c00*/  NOP ;  /* 0x0000000000007918 */ /* 0x000fde0000000000 */
[----:B------:R-:W-:-:S15]  /*12c10*/  NOP ;  /* 0x0000000000007918 */ /* 0x000fde0000000000 */
[----:B------:R-:W-:-:S15]  /*12c20*/  NOP ;  /* 0x0000000000007918 */ /* 0x000fde0000000000 */
[----:B------:R-:W-:-:S03]  /*12c30*/  NOP ;  /* 0x0000000000007918 */ /* 0x000fc60000000000 */
        /* <DEDUP_REMOVED lines=75> */
[----:B------:R-:W-:Y:S02]  /*130f0*/  MOV R38, R34 ;  /* 0x0000002200267202 */ /* 0x000fe40000000f00 */
[----:B------:R-:W-:-:S07]  /*13100*/  MOV R14, 0x13120 ;  /* 0x00013120000e7802 */ /* 0x000fce0000000f00 */
[----:B------:R-:W-:Y:S05]  /*13110*/  CALL.REL.NOINC `($__internal_0_$__cuda_sm20_div_rn_f64_full) ;  /* 0x0000001800407944 */ /* 0x000fea0003c00000 */
.L_x_115:
[----:B------:R-:W-:Y:S05]  /*13120*/  BSYNC.RECONVERGENT B2 ;  /* 0x0000000000027941 */ /* 0x000fea0003800200 */
.L_x_114:
        /* <DEDUP_REMOVED lines=72> */
.L_x_117:
[----:B------:R-:W-:Y:S05]  /*135b0*/  BSYNC.RECONVERGENT B2 ;  /* 0x0000000000027941 */ /* 0x000fea0003800200 */
.L_x_116:
        /* <DEDUP_REMOVED lines=62> */
[----:B0-----:R-:W-:Y:S01]  /*139a0*/  MOV R14, 0x1 ;  /* 0x00000001000e7802 */ /* 0x001fe20000000f00 */
[----:B-1----:R-:W0:-:S15]  /*139b0*/  MUFU.RCP64H R15, R35 ;  /* 0x00000023000f7308 */ /* 0x002e1e0000001800 */
[----:B------:R-:W-:-:S15]  /*139c0*/  NOP ;  /* 0x0000000000007918 */ /* 0x000fde0000000000 */
[----:B------:R-:W-:-:S15]  /*139d0*/  NOP ;  /* 0x0000000000007918 */ /* 0x000fde0000000000 */
[----:B------:R-:W-:-:S15]  /*139e0*/  NOP ;  /* 0x0000000000007918 */ /* 0x000fde0000000000 */
[----:B------:R-:W-:-:S01]  /*139f0*/  NOP ;  /* 0x0000000000007918 */ /* 0x000fc20000000000 */
        /* <DEDUP_REMOVED lines=42> */
.L_x_119:
[----:B------:R-:W-:Y:S05]  /*13ca0*/  BSYNC.RECONVERGENT B2 ;  /* 0x0000000000027941 */ /* 0x000fea0003800200 */
.L_x_118:
        /* <DEDUP_REMOVED lines=72> */
.L_x_121:
[----:B------:R-:W-:Y:S05]  /*14130*/  BSYNC.RECONVERGENT B2 ;  /* 0x0000000000027941 */ /* 0x000fea0003800200 */
.L_x_120:
        /* <DEDUP_REMOVED lines=110> */
.L_x_123:
[----:B------:R-:W-:Y:S05]  /*14820*/  BSYNC.RECONVERGENT B2 ;  /* 0x0000000000027941 */ /* 0x000fea0003800200 */
.L_x_122:
        /* <DEDUP_REMOVED lines=30> */
.L_x_107:
[----:B------:R-:W-:Y:S05]  /*14a10*/  EXIT ;  /* 0x000000000000794d */ /* 0x000fea0003800000 */
        .weak           $__internal_0_$__cuda_sm20_div_rn_f64_full
        .type           $__internal_0_$__cuda_sm20_div_rn_f64_full,@function
        .size           $__internal_0_$__cuda_sm20_div_rn_f64_full,(.L_x_511 - $__internal_0_$__cuda_sm20_div_rn_f64_full)
$__internal_0_$__cuda_sm20_div_rn_f64_full:
[C---:B------:R-:W-:Y:S01]  /*14a20*/  FSETP.GEU.AND P2, PT, |R33|.reuse, 1.469367938527859385e-39, PT ;  /* 0x001000002100780b */ /* 0x040fe20003f4e200 */
[----:B------:R-:W-:Y:S01]  /*14a30*/  IMAD.MOV.U32 R15, RZ, RZ, 0x1ca00000 ;  /* 0x1ca00000ff0f7424 */ /* 0x000fe200078e00ff */
[----:B------:R-:W-:Y:S01]  /*14a40*/  LOP3.LUT R13, R33, 0x7ff00000, RZ, 0xc0, !PT ;  /* 0x7ff00000210d7812 */ /* 0x000fe200078ec0ff */
[----:B------:R-:W-:Y:S01]  /*14a50*/  IMAD.MOV.U32 R34, RZ, RZ, R38 ;  /* 0x000000ffff227224 */ /* 0x000fe200078e0026 */
[C---:B------:R-:W-:Y:S01]  /*14a60*/  LOP3.LUT R18, R35.reuse, 0x7ff00000, RZ, 0xc0, !PT ;  /* 0x7ff0000023127812 */ /* 0x040fe200078ec0ff */
[----:B------:R-:W-:Y:S01]  /*14a70*/  IMAD.MOV.U32 R42, RZ, RZ, 0x1 ;  /* 0x00000001ff2a7424 */ /* 0x000fe200078e00ff */
[----:B------:R-:W-:Y:S01]  /*14a80*/  MOV R36, R32 ;  /* 0x0000002000247202 */ /* 0x000fe20000000f00 */
[----:B------:R-:W-:Y:S06]  /*14a90*/  BSSY.RECONVERGENT B0, `(.L_x_125) ;  /* 0x0000077000007945 */ /* 0x000fec0003800200 */
[----:B------:R-:W-:Y:S01]  /*14aa0*/  @!P2 LOP3.LUT R16, R35, 0x7ff00000, RZ, 0xc0, !PT ;  /* 0x7ff000002310a812 */ /* 0x000fe200078ec0ff */
[----:B------:R-:W-:-:S03]  /*14ab0*/  @!P2 IMAD.MOV.U32 R40, RZ, RZ, RZ ;  /* 0x000000ffff28a224 */ /* 0x000fc600078e00ff */
[----:B------:R-:W-:-:S04]  /*14ac0*/  @!P2 ISETP.GE.U32.AND P6, PT, R13, R16, PT ;  /* 0x000000100d00a20c */ /* 0x000fc80003fc6070 */
[----:B------:R-:W-:Y:S02]  /*14ad0*/  @!P2 SEL R39, R15, 0x63400000, !P6 ;  /* 0x634000000f27a807 */ /* 0x000fe40007000000 */
[----:B------:R-:W-:Y:S02]  /*14ae0*/  ISETP.GE.U32.AND P6, PT, R13, R18, PT ;  /* 0x000000120d00720c */ /* 0x000fe40003fc6070 */
[----:B------:R-:W-:Y:S02]  /*14af0*/  @!P2 LOP3.LUT R16, R39, 0x80000000, R33, 0xf8, !PT ;  /* 0x800000002710a812 */ /* 0x000fe400078ef821 */
[----:B------:R-:W-:Y:S02]  /*14b00*/  SEL R37, R15, 0x63400000, !P6 ;  /* 0x634000000f257807 */ /* 0x000fe40007000000 */
[----:B------:R-:W-:Y:S01]  /*14b10*/  @!P2 LOP3.LUT R41, R16, 0x100000, RZ, 0xfc, !PT ;  /* 0x001000001029a812 */ /* 0x000fe200078efcff */
[----:B------:R-:W-:Y:S01]  /*14b20*/  IMAD.MOV.U32 R16, RZ, RZ, R13 ;  /* 0x000000ffff107224 */ /* 0x000fe200078e000d */
[----:B------:R-:W-:-:S02]  /*14b30*/  LOP3.LUT R37, R37, 0x800fffff, R33, 0xf8, !PT ;  /* 0x800fffff25257812 */ /* 0x000fc400078ef821 */
[----:B------:R-:W-:-:S04]  /*14b40*/  LOP3.LUT R39, R35, 0x800fffff, RZ, 0xc0, !PT ;  /* 0x800fffff23277812 */ /* 0x000fc800078ec0ff */
[----:B------:R-:W0:Y:S01]  /*14b50*/  @!P2 DFMA R36, R36, 2, -R40 ;  /* 0x400000002424a82b */ /* 0x000e220000000828 */
[----:B------:R-:W-:Y:S02]  /*14b60*/  LOP3.LUT R39, R39, 0x3ff00000, RZ, 0xfc, !PT ;  /* 0x3ff0000027277812 */ /* 0x000fe400078efcff */
[----:B0-----:R-:W-:Y:S02]  /*14b70*/  @!P2 LOP3.LUT R16, R37, 0x7ff00000, RZ, 0xc0, !PT ;  /* 0x7ff000002510a812 */ /* 0x001fe400078ec0ff */
[----:B------:R-:W-:-:S15]  /*14b80*/  FSETP.GEU.AND P2, PT, |R35|, 1.469367938527859385e-39, PT ;  /* 0x001000002300780b */ /* 0x000fde0003f4e200 */
[----:B------:R-:W-:-:S15]  /*14b90*/  NOP ;  /* 0x0000000000007918 */ /* 0x000fde0000000000 */
[----:B------:R-:W-:-:S15]  /*14ba0*/  NOP ;  /* 0x0000000000007918 */ /* 0x000fde0000000000 */
[----:B------:R-:W-:-:S14]  /*14bb0*/  NOP ;  /* 0x0000000000007918 */ /* 0x000fdc0000000000 */
[----:B------:R-:W0:Y:S02]  /*14bc0*/  @!P2 DMUL R38, R34, 8.98846567431157953865e+307 ;  /* 0x7fe000002226a828 */ /* 0x000e240000000000 */
[----:B0-----:R-:W0:Y:S01]  /*14bd0*/  MUFU.RCP64H R43, R39 ;  /* 0x00000027002b7308 */ /* 0x001e220000001800 */
[----:B------:R-:W-:-:S15]  /*14be0*/  @!P2 LOP3.LUT R18, R39, 0x7ff00000, RZ, 0xc0, !PT ;  /* 0x7ff000002712a812 */ /* 0x000fde00078ec0ff */
[----:B------:R-:W-:-:S15]  /*14bf0*/  NOP ;  /* 0x0000000000007918 */ /* 0x000fde0000000000 */
[----:B------:R-:W-:-:S15]  /*14c00*/  NOP ;  /* 0x0000000000007918 */ /* 0x000fde0000000000 */
[----:B------:R-:W-:-:S15]  /*14c10*/  NOP ;  /* 0x0000000000007918 */ /* 0x000fde0000000000 */
[----:B------:R-:W-:-:S01]  /*14c20*/  NOP ;  /* 0x0000000000007918 */ /* 0x000fc20000000000 */
[----:B0-----:R-:W0:-:S15]  /*14c30*/  DFMA R40, R42, -R38, 1 ;  /* 0x3ff000002a28742b */ /* 0x001e1e0000000826 */
        /* <DEDUP_REMOVED lines=29> */
[----:B0-----:R-:W0:-:S15]  /*14e10*/  DFMA R42, R40, -R38, R36 ;  /* 0x80000026282a722b */ /* 0x001e1e0000000024 */
[----:B------:R-:W-:-:S15]  /*14e20*/  NOP ;  /* 0x0000000000007918 */ /* 0x000fde0000000000 */
[----:B------:R-:W-:-:S15]  /*14e30*/  NOP ;  /* 0x0000000000007918 */ /* 0x000fde0000000000 */
[----:B------:R-:W-:-:S15]  /*14e40*/  NOP ;  /* 0x0000000000007918 */ /* 0x000fde0000000000 */
[----:B------:R-:W-:-:S04]  /*14e50*/  NOP ;  /* 0x0000000000007918 */ /* 0x000fc80000000000 */
[----:B0-----:R0:W1:Y:S02]  /*14e60*/  DFMA R42, R48, R42, R40 ;  /* 0x0000002a302a722b */ /* 0x0010640000000028 */
[----:B0-----:R-:W-:-:S05]  /*14e70*/  VIADD R40, R16, 0xffffffff ;  /* 0xffffffff10287836 */ /* 0x001fca0000000000 */
[----:B------:R-:W-:Y:S01]  /*14e80*/  ISETP.GT.U32.AND P2, PT, R40, 0x7feffffe, PT ;  /* 0x7feffffe2800780c */ /* 0x000fe20003f44070 */
[----:B------:R-:W-:-:S05]  /*14e90*/  VIADD R40, R18, 0xffffffff ;  /* 0xffffffff12287836 */ /* 0x000fca0000000000 */
[----:B------:R-:W-:-:S13]  /*14ea0*/  ISETP.GT.U32.OR P2, PT, R40, 0x7feffffe, P2 ;  /* 0x7feffffe2800780c */ /* 0x000fda0001744470 */
[----:B-1----:R-:W-:Y:S05]  /*14eb0*/  @P2 BRA `(.L_x_126) ;  /* 0x00000000007c2947 */ /* 0x002fea0003800000 */
[----:B------:R-:W-:Y:S01]  /*14ec0*/  LOP3.LUT R16, R35, 0x7ff00000, RZ, 0xc0, !PT ;  /* 0x7ff0000023107812 */ /* 0x000fe200078ec0ff */
[----:B------:R-:W-:-:S03]  /*14ed0*/  IMAD.MOV.U32 R32, RZ, RZ, RZ ;  /* 0x000000ffff207224 */ /* 0x000fc600078e00ff */
[CC--:B------:R-:W-:Y:S02]  /*14ee0*/  VIADDMNMX R18, R13.reuse, -R16.reuse, 0xb9600000, !PT ;  /* 0xb96000000d127446 */ /* 0x0c0fe40007800910 */
[----:B------:R-:W-:Y:S02]  /*14ef0*/  ISETP.GE.U32.AND P2, PT, R13, R16, PT ;  /* 0x000000100d00720c */ /* 0x000fe40003f46070 */
[----:B------:R-:W-:Y:S02]  /*14f00*/  VIMNMX R18, PT, PT, R18, 0x46a00000, PT ;  /* 0x46a0000012127848 */ /* 0x000fe40003fe0100 */
[----:B------:R-:W-:-:S05]  /*14f10*/  SEL R15, R15, 0x63400000, !P2 ;  /* 0x634000000f0f7807 */ /* 0x000fca0005000000 */
[----:B------:R-:W-:-:S05]  /*14f20*/  IMAD.IADD R15, R18, 0x1, -R15 ;  /* 0x00000001120f7824 */ /* 0x000fca00078e0a0f */
[----:B------:R-:W-:-:S06]  /*14f30*/  IADD3 R33, PT, PT, R15, 0x7fe00000, RZ ;  /* 0x7fe000000f217810 */ /* 0x000fcc0007ffe0ff */
[----:B------:R-:W0:Y:S02]  /*14f40*/  DMUL R40, R42, R32 ;  /* 0x000000202a287228 */ /* 0x000e240000000000 */
[----:B0-----:R-:W-:-:S13]  /*14f50*/  FSETP.GTU.AND P2, PT, |R41|, 1.469367938527859385e-39, PT ;  /* 0x001000002900780b */ /* 0x001fda0003f4c200 */
[----:B------:R-:W-:Y:S05]  /*14f60*/  @P2 BRA `(.L_x_127) ;  /* 0x0000000000a42947 */ /* 0x000fea0003800000 */
[----:B------:R-:W0:Y:S02]  /*14f70*/  DFMA R36, R42, -R38, R36 ;  /* 0x800000262a24722b */ /* 0x000e240000000024 */
[C---:B0-----:R-:W-:Y:S01]  /*14f80*/  FSETP.NEU.AND P2, PT, R37.reuse, RZ, PT ;  /* 0x000000ff2500720b */ /* 0x041fe20003f4d000 */
[----:B------:R-:W-:Y:S01]  /*14f90*/  IMAD.MOV.U32 R36, RZ, RZ, RZ ;  /* 0x000000ffff247224 */ /* 0x000fe200078e00ff */
[----:B------:R-:W-:-:S04]  /*14fa0*/  LOP3.LUT R34, R37, 0x80000000, R35, 0x48, !PT ;  /* 0x8000000025227812 */ /* 0x000fc800078e4823 */
[----:B------:R-:W-:-:S07]  /*14fb0*/  LOP3.LUT R37, R34, R33, RZ, 0xfc, !PT ;  /* 0x0000002122257212 */ /* 0x000fce00078efcff */
[----:B------:R-:W-:Y:S05]  /*14fc0*/  @!P2 BRA `(.L_x_127) ;  /* 0x00000000008ca947 */ /* 0x000fea0003800000 */
[----:B------:R-:W-:Y:S01]  /*14fd0*/  IMAD.MOV R33, RZ, RZ, -R15 ;  /* 0x000000ffff217224 */ /* 0x000fe200078e0a0f */
[----:B------:R-:W-:Y:S01]  /*14fe0*/  IADD3 R15, PT, PT, -R15, -0x43300000, RZ ;  /* 0xbcd000000f0f7810 */ /* 0x000fe20007ffe1ff */
[----:B------:R-:W-:Y:S01]  /*14ff0*/  IMAD.MOV.U32 R32, RZ, RZ, RZ ;  /* 0x000000ffff207224 */ /* 0x000fe200078e00ff */
[----:B------:R-:W0:Y:S02]  /*15000*/  DMUL.RP R36, R42, R36 ;  /* 0x000000242a247228 */ /* 0x000e240000008000 */
[----:B0-----:R-:W-:-:S15]  /*15010*/  LOP3.LUT R13, R37, R34, RZ, 0x3c, !PT ;  /* 0x00000022250d7212 */ /* 0x001fde00078e3cff */
[----:B------:R-:W-:-:S15]  /*15020*/  NOP ;  /* 0x0000000000007918 */ /* 0x000fde0000000000 */
[----:B------:R-:W-:-:S15]  /*15030*/  NOP ;  /* 0x0000000000007918 */ /* 0x000fde0000000000 */
[----:B------:R-:W-:-:S15]  /*15040*/  NOP ;  /* 0x0000000000007918 */ /* 0x000fde0000000000 */
[----:B------:R-:W-:-:S02]  /*15050*/  NOP ;  /* 0x0000000000007918 */ /* 0x000fc40000000000 */
[----:B------:R-:W0:Y:S02]  /*15060*/  DFMA R32, R40, -R32, R42 ;  /* 0x800000202820722b */ /* 0x000e24000000002a */
[----:B0-----:R-:W-:-:S04]  /*15070*/  FSETP.NEU.AND P2, PT, |R33|, R15, PT ;  /* 0x0000000f2100720b */ /* 0x001fc80003f4d200 */
[----:B------:R-:W-:Y:S02]  /*15080*/  FSEL R40, R36, R40, !P2 ;  /* 0x0000002824287208 */ /* 0x000fe40005000000 */
[----:B------:R-:W-:Y:S01]  /*15090*/  FSEL R41, R13, R41, !P2 ;  /* 0x000000290d297208 */ /* 0x000fe20005000000 */
[----:B------:R-:W-:Y:S06]  /*150a0*/  BRA `(.L_x_127) ;  /* 0x0000000000547947 */ /* 0x000fec0003800000 */
.L_x_126:
[----:B------:R-:W0:Y:S02]  /*150b0*/  DSETP.NAN.AND P2, PT, R32, R32, PT ;  /* 0x000000202000722a */ /* 0x000e240003f48000 */
[----:B0-----:R-:W-:Y:S05]  /*150c0*/  @P2 BRA `(.L_x_128) ;  /* 0x0000000000442947 */ /* 0x001fea0003800000 */
[----:B------:R-:W0:Y:S02]  /*150d0*/  DSETP.NAN.AND P2, PT, R34, R34, PT ;  /* 0x000000222200722a */ /* 0x000e240003f48000 */
[----:B0-----:R-:W-:Y:S05]  /*150e0*/  @P2 BRA `(.L_x_129) ;  /* 0x0000000000302947 */ /* 0x001fea0003800000 */
[----:B------:R-:W-:Y:S01]  /*150f0*/  ISETP.NE.AND P2, PT, R16, R18, PT ;  /* 0x000000121000720c */ /* 0x000fe20003f45270 */
[----:B------:R-:W-:Y:S02]  /*15100*/  IMAD.MOV.U32 R40, RZ, RZ, 0x0 ;  /* 0x00000000ff287424 */ /* 0x000fe400078e00ff */
[----:B------:R-:W-:-:S10]  /*15110*/  IMAD.MOV.U32 R41, RZ, RZ, -0x80000 ;  /* 0xfff80000ff297424 */ /* 0x000fd400078e00ff */
[----:B------:R-:W-:Y:S05]  /*15120*/  @!P2 BRA `(.L_x_127) ;  /* 0x000000000034a947 */ /* 0x000fea0003800000 */
[----:B------:R-:W-:Y:S02]  /*15130*/  ISETP.NE.AND P2, PT, R16, 0x7ff00000, PT ;  /* 0x7ff000001000780c */ /* 0x000fe40003f45270 */
[----:B------:R-:W-:Y:S02]  /*15140*/  LOP3.LUT R41, R33, 0x80000000, R35, 0x48, !PT ;  /* 0x8000000021297812 */ /* 0x000fe400078e4823 */
[----:B------:R-:W-:-:S13]  /*15150*/  ISETP.EQ.OR P2, PT, R18, RZ, !P2 ;  /* 0x000000ff1200720c */ /* 0x000fda0005742670 */
[----:B------:R-:W-:Y:S02]  /*15160*/  @P2 LOP3.LUT R13, R41, 0x7ff00000, RZ, 0xfc, !PT ;  /* 0x7ff00000290d2812 */ /* 0x000fe400078efcff */
[----:B------:R-:W-:Y:S01]  /*15170*/  @!P2 MOV R40, RZ ;  /* 0x000000ff0028a202 */ /* 0x000fe20000000f00 */
[----:B------:R-:W-:Y:S02]  /*15180*/  @P2 IMAD.MOV.U32 R40, RZ, RZ, RZ ;  /* 0x000000ffff282224 */ /* 0x000fe400078e00ff */
[----:B------:R-:W-:Y:S01]  /*15190*/  @P2 IMAD.MOV.U32 R41, RZ, RZ, R13 ;  /* 0x000000ffff292224 */ /* 0x000fe200078e000d */
[----:B------:R-:W-:Y:S06]  /*151a0*/  BRA `(.L_x_127) ;  /* 0x0000000000147947 */ /* 0x000fec0003800000 */
.L_x_129:
[----:B------:R-:W-:Y:S01]  /*151b0*/  LOP3.LUT R41, R35, 0x80000, RZ, 0xfc, !PT ;  /* 0x0008000023297812 */ /* 0x000fe200078efcff */
[----:B------:R-:W-:Y:S01]  /*151c0*/  IMAD.MOV.U32 R40, RZ, RZ, R34 ;  /* 0x000000ffff287224 */ /* 0x000fe200078e0022 */
[----:B------:R-:W-:Y:S06]  /*151d0*/  BRA `(.L_x_127) ;  /* 0x0000000000087947 */ /* 0x000fec0003800000 */
.L_x_128:
[----:B------:R-:W-:Y:S01]  /*151e0*/  LOP3.LUT R41, R33, 0x80000, RZ, 0xfc, !PT ;  /* 0x0008000021297812 */ /* 0x000fe200078efcff */
[----:B------:R-:W-:-:S07]  /*151f0*/  IMAD.MOV.U32 R40, RZ, RZ, R32 ;  /* 0x000000ffff287224 */ /* 0x000fce00078e0020 */
.L_x_127:
[----:B------:R-:W-:Y:S05]  /*15200*/  BSYNC.RECONVERGENT B0 ;  /* 0x0000000000007941 */ /* 0x000fea0003800200 */
.L_x_125:
[----:B------:R-:W-:-:S04]  /*15210*/  IMAD.MOV.U32 R15, RZ, RZ, 0x0 ;  /* 0x00000000ff0f7424 */ /* 0x000fc800078e00ff */
[----:B------:R-:W-:Y:S05]  /*15220*/  RET.REL.NODEC R14 `(_ZN2at6native54_GLOBAL__N__3d75cb98_21_fused_adagrad_impl_cu_7510a93525multi_tensor_apply_kernelINS1_32FusedOptimizerTensorListMetadataILi3EEENS1_23FusedAdagradMathFunctorIN3c108BFloat16EEEJPKfddddbSA_SA_EEEvT_T0_DpT1_) ;  /* 0xfffffeac0e747950 */ /* 0x000fea0003c3ffff */
.L_x_130:
[----:B------:R-:W-:-:S00]  /*15230*/  BRA `(.L_x_130) ;  /* 0xfffffffc00fc7947 */ /* 0x000fc0000383ffff */
[----:B------:R-:W-:-:S00]  /*15240*/  NOP ;  /* 0x0000000000007918 */ /* 0x000fc00000000000 */
        /* <DEDUP_REMOVED lines=11> */
.L_x_511:


//--------------------- .text._ZN2at6native54_GLOBAL__N__3d75cb98_21_fused_adagrad_impl_cu_7510a93525multi_tensor_apply_kernelINS1_32FusedOptimizerTensorListMetadataILi3EEENS1_23FusedAdagradMathFunctorIN3c104HalfEEEJPKfddddbSA_SA_EEEvT_T0_DpT1_ --------------------------
	.section	.text._ZN2at6native54_GLOBAL__N__3d75cb98_21_fused_adagrad_impl_cu_7510a93525multi_tensor_apply_kernelINS1_32FusedOptimizerTensorListMetadataILi3EEENS1_23FusedAdagradMathFunctorIN3c104HalfEEEJPKfddddbSA_SA_EEEvT_T0_DpT1_,"ax",@progbits
	.align	128
.text._ZN2at6native54_GLOBAL__N__3d75cb98_21_fused_adagrad_impl_cu_7510a93525multi_tensor_apply_kernelINS1_32FusedOptimizerTensorListMetadataILi3EEENS1_23FusedAdagradMathFunctorIN3c104HalfEEEJPKfddddbSA_SA_EEEvT_T0_DpT1_:
        .type           _ZN2at6native54_GLOBAL__N__3d75cb98_21_fused_adagrad_impl_cu_7510a93525multi_tensor_apply_kernelINS1_32FusedOptimizerTensorListMetadataILi3EEENS1_23FusedAdagradMathFunctorIN3c104HalfEEEJPKfddddbSA_SA_EEEvT_T0_DpT1_,@function
        .size           _ZN2at6native54_GLOBAL__N__3d75cb98_21_fused_adagrad_impl_cu_7510a93525multi_tensor_apply_kernelINS1_32FusedOptimizerTensorListMetadataILi3EEENS1_23FusedAdagradMathFunctorIN3c104HalfEEEJPKfddddbSA_SA_EEEvT_T0_DpT1_,(.L_x_513 - _ZN2at6native54_GLOBAL__N__3d75cb98_21_fused_adagrad_impl_cu_7510a93525multi_tensor_apply_kernelINS1_32FusedOptimizerTensorListMetadataILi3EEENS1_23FusedAdagradMathFunctorIN3c104HalfEEEJPKfddddbSA_SA_EEEvT_T0_DpT1_)
        .other          _ZN2at6native54_GLOBAL__N__3d75cb98_21_fused_adagrad_impl_cu_7510a93525multi_tensor_apply_kernelINS1_32FusedOptimizerTensorListMetadataILi3EEENS1_23FusedAdagradMathFunctorIN3c104HalfEEEJPKfddddbSA_SA_EEEvT_T0_DpT1_,@"STO_CUDA_ENTRY STV_DEFAULT"
_ZN2at6native54_GLOBAL__N__3d75cb98_21_fused_adagrad_impl_cu_7510a93525multi_tensor_apply_kernelINS1_32FusedOptimizerTensorListMetadataILi3EEENS1_23FusedAdagradMathFunctorIN3c104HalfEEEJPKfddddbSA_SA_EEEvT_T0_DpT1_:
        /* <DEDUP_REMOVED lines=14> */
.L_x_131:
        /* <DEDUP_REMOVED lines=71> */
[----:B------:R-:W-:-:S07]  /*0550*/  MOV R0, 0x570 ;  /* 0x0000057000007802 */ /* 0x000fce0000000f00 */
[----:B-1----:R-:W-:Y:S05]  /*0560*/  CALL.REL.NOINC `($__internal_1_$__cuda_sm20_div_rn_f64_full) ;  /* 0x0000014400207944 */ /* 0x002fea0003c00000 */
[----:B------:R-:W-:Y:S01]  /*0570*/  IMAD.MOV.U32 R2, RZ, RZ, R18 ;  /* 0x000000ffff027224 */ /* 0x000fe200078e0012 */
[----:B------:R-:W-:-:S07]  /*0580*/  MOV R3, R15 ;  /* 0x0000000f00037202 */ /* 0x000fce0000000f00 */
.L_x_132:
        /* <DEDUP_REMOVED lines=37> */
.L_x_155:
        /* <DEDUP_REMOVED lines=16> */
[----:B------:R-:W-:Y:S02]  /*08e0*/  IADD3.X R7, PT, PT, R21, UR11, RZ, P2, !PT ;  /* 0x0000000b15077c10 */ /* 0x000fe400097fe4ff */
[----:B------:R-:W-:Y:S02]  /*08f0*/  LEA R18, P4, R19, R6, 0x1 ;  /* 0x0000000613127211 */ /* 0x000fe400078808ff */
[----:B------:R-:W-:-:S02]  /*0900*/  LEA R30, P2, R31, R10, 0x1 ;  /* 0x0000000a1f1e7211 */ /* 0x000fc400078408ff */
[----:B------:R-:W-:Y:S02]  /*0910*/  IADD3.X R11, PT, PT, R21, UR7, RZ, P3, !PT ;  /* 0x00000007150b7c10 */ /* 0x000fe40009ffe4ff */
[----:B------:R-:W-:Y:S02]  /*0920*/  LEA.HI.X R19, R9, R7, RZ, 0x1, P4 ;  /* 0x0000000709137211 */ /* 0x000fe400020f0cff */
[----:B------:R-:W-:Y:S02]  /*0930*/  LEA.HI.X R31, R15, R11, RZ, 0x1, P2 ;  /* 0x0000000b0f1f7211 */ /* 0x000fe400010f0cff */
[----:B------:R-:W-:Y:S02]  /*0940*/  @!P0 IADD3 R8, P2, PT, R8, UR8, RZ ;  /* 0x0000000808088c10 */ /* 0x000fe4000ff5e0ff */
[C---:B------:R-:W-:Y:S02]  /*0950*/  IADD3 R16, P4, PT, R12.reuse, UR13, RZ ;  /* 0x0000000d0c107c10 */ /* 0x040fe4000ff9e0ff */
[----:B------:R-:W-:-:S02]  /*0960*/  @!P1 LEA R20, P3, R12, UR8, 0x1 ;  /* 0x000000080c149c11 */ /* 0x000fc4000f8608ff */
[----:B------:R-:W-:Y:S01]  /*0970*/  PRMT R5, RZ, 0x7610, R5 ;  /* 0x00007610ff057816 */ /* 0x000fe20000000005 */
[----:B------:R-:W-:Y:S01]  /*0980*/  IMAD.U32 R29, RZ, RZ, UR13 ;  /* 0x0000000dff1d7e24 */ /* 0x000fe2000f8e00ff */
[----:B------:R-:W-:Y:S01]  /*0990*/  @!P0 IADD3.X R9, PT, PT, R21, UR9, RZ, P2, !PT ;  /* 0x0000000915098c10 */ /* 0x000fe200097fe4ff */
[--C-:B------:R-:W-:Y:S01]  /*09a0*/  IMAD.X R25, RZ, RZ, R17.reuse, P4 ;  /* 0x000000ffff197224 */ /* 0x100fe200020e0611 */
[----:B------:R-:W-:Y:S02]  /*09b0*/  @!P1 LEA.HI.X R21, R12, UR9, R17, 0x1, P3 ;  /* 0x000000090c159c11 */ /* 0x000fe400098f0c11 */
[C---:B------:R-:W-:Y:S01]  /*09c0*/  ISETP.GE.U32.AND P3, PT, R16.reuse, UR15, PT ;  /* 0x0000000f10007c0c */ /* 0x040fe2000bf66070 */
[----:B------:R1:W5:Y:S01]  /*09d0*/  @!P0 LDG.E.U16 R5, desc[UR16][R10.64] ;  /* 0x000000100a058981 */ /* 0x000362000c1e1500 */
[----:B------:R-:W-:Y:S02]  /*09e0*/  LEA R28, P2, R29, R18, 0x1 ;  /* 0x000000121d1c7211 */ /* 0x000fe400078408ff */
[----:B------:R-:W-:-:S02]  /*09f0*/  IADD3 R12, P4, PT, R16, UR13, RZ ;  /* 0x0000000d100c7c10 */ /* 0x000fc4000ff9e0ff */
[----:B------:R-:W-:Y:S02]  /*0a00*/  ISETP.GE.U32.AND.EX P3, PT, R25, UR18, PT, P3 ;  /* 0x0000001219007c0c */ /* 0x000fe4000bf66130 */
[----:B------:R-:W-:Y:S02]  /*0a10*/  PRMT R0, RZ, 0x7610, R0 ;  /* 0x00007610ff007816 */ /* 0x000fe40000000000 */
[----:B-1----:R-:W-:-:S04]  /*0a20*/  MOV R11, UR13 ;  /* 0x0000000d000b7c02 */ /* 0x002fc80008000f00 */
[----:B------:R1:W5:Y:S01]  /*0a30*/  @!P0 LDG.E.U16 R0, desc[UR16][R6.64] ;  /* 0x0000001006008981 */ /* 0x000362000c1e1500 */
[----:B------:R-:W-:Y:S01]  /*0a40*/  LEA.HI.X R29, R11, R19, RZ, 0x1, P2 ;  /* 0x000000130b1d7211 */ /* 0x000fe200010f0cff */
[----:B------:R-:W-:Y:S01]  /*0a50*/  IMAD.X R11, RZ, RZ, R25, P4 ;  /* 0x000000ffff0b7224 */ /* 0x000fe200020e0619 */
[----:B------:R-:W-:Y:S02]  /*0a60*/  ISETP.GE.U32.AND P4, PT, R12, UR15, PT ;  /* 0x0000000f0c007c0c */ /* 0x000fe4000bf86070 */
[----:B------:R-:W-:Y:S02]  /*0a70*/  PRMT R15, RZ, 0x7610, R15 ;  /* 0x00007610ff0f7816 */ /* 0x000fe4000000000f */
[----:B------:R-:W-:Y:S02]  /*0a80*/  ISETP.GE.U32.AND.EX P4, PT, R11, UR18, PT, P4 ;  /* 0x000000120b007c0c */ /* 0x000fe4000bf86140 */
[----:B-1----:R-:W-:Y:S01]  /*0a90*/  PRMT R6, RZ, 0x7610, R6 ;  /* 0x00007610ff067816 */ /* 0x002fe20000000006 */
[----:B------:R-:W-:Y:S01]  /*0aa0*/  IMAD.U32 R27, RZ, RZ, UR13 ;  /* 0x0000000dff1b7e24 */ /* 0x000fe2000f8e00ff */
[----:B------:R-:W-:Y:S01]  /*0ab0*/  @!P3 LEA R32, P2, R16, UR8, 0x1 ;  /* 0x000000081020bc11 */ /* 0x000fe2000f8408ff */
[----:B------:R1:W5:Y:S01]  /*0ac0*/  @!P0 LDG.E.U16 R15, desc[UR16][R8.64] ;  /* 0x00000010080f8981 */ /* 0x000362000c1e1500 */
[----:B------:R-:W-:-:S03]  /*0ad0*/  PRMT R23, RZ, 0x7610, R23 ;  /* 0x00007610ff177816 */ /* 0x000fc60000000017 */
[----:B------:R4:W5:Y:S01]  /*0ae0*/  @!P1 LDG.E.U16 R6, desc[UR16][R18.64] ;  /* 0x0000001012069981 */ /* 0x000962000c1e1500 */
[----:B------:R-:W-:Y:S02]  /*0af0*/  LEA R26, P5, R27, R30, 0x1 ;  /* 0x0000001e1b1a7211 */ /* 0x000fe400078a08ff */
[----:B------:R-:W-:Y:S01]  /*0b00*/  @!P3 LEA.HI.X R33, R16, UR9, R25, 0x1, P2 ;  /* 0x000000091021bc11 */ /* 0x000fe200090f0c19 */
[----:B------:R0:W5:Y:S01]  /*0b10*/  @!P1 LDG.E.U16 R23, desc[UR16][R20.64] ;  /* 0x0000001014179981 */ /* 0x000162000c1e1500 */
[----:B-1----:R-:W-:Y:S01]  /*0b20*/  IMAD.U32 R9, RZ, RZ, UR13 ;  /* 0x0000000dff097e24 */ /* 0x002fe2000f8e00ff */
[----:B------:R-:W-:Y:S01]  /*0b30*/  MOV R25, UR13 ;  /* 0x0000000d00197c02 */ /* 0x000fe20008000f00 */
[----:B----4-:R-:W-:-:S03]  /*0b40*/  IMAD.U32 R19, RZ, RZ, UR13 ;  /* 0x0000000dff137e24 */ /* 0x010fc6000f8e00ff */
[----:B------:R-:W-:Y:S01]  /*0b50*/  LEA.HI.X R27, R9, R31, RZ, 0x1, P5 ;  /* 0x0000001f091b7211 */ /* 0x000fe200028f0cff */
[----:B------:R-:W-:Y:S01]  /*0b60*/  IMAD.U32 R35, RZ, RZ, UR13 ;  /* 0x0000000dff237e24 */ /* 0x000fe2000f8e00ff */
[----:B------:R-:W-:Y:S02]  /*0b70*/  LEA R24, P6, R25, R26, 0x1 ;  /* 0x0000001a19187211 */ /* 0x000fe400078c08ff */
[----:B------:R-:W-:Y:S02]  /*0b80*/  LEA R18, P2, R19, R28, 0x1 ;  /* 0x0000001c13127211 */ /* 0x000fe400078408ff */
[----:B0-----:R-:W-:Y:S02]  /*0b90*/  @!P4 LEA R20, P5, R12, UR8, 0x1 ;  /* 0x000000080c14cc11 */ /* 0x001fe4000f8a08ff */
[----:B------:R-:W-:Y:S02]  /*0ba0*/  LEA.HI.X R19, R9, R29, RZ, 0x1, P2 ;  /* 0x0000001d09137211 */ /* 0x000fe400010f0cff */
[----:B------:R-:W-:-:S02]  /*0bb0*/  PRMT R7, RZ, 0x7610, R7 ;  /* 0x00007610ff077816 */ /* 0x000fc40000000007 */
[----:B------:R-:W-:Y:S02]  /*0bc0*/  PRMT R17, RZ, 0x7610, R17 ;  /* 0x00007610ff117816 */ /* 0x000fe40000000011 */
[----:B------:R-:W-:Y:S02]  /*0bd0*/  PRMT R22, RZ, 0x7610, R22 ;  /* 0x00007610ff167816 */ /* 0x000fe40000000016 */
[----:B------:R-:W-:Y:S01]  /*0be0*/  PRMT R8, RZ, 0x7610, R8 ;  /* 0x00007610ff087816 */ /* 0x000fe20000000008 */
[----:B------:R0:W5:Y:S01]  /*0bf0*/  @!P1 LDG.E.U16 R7, desc[UR16][R30.64] ;  /* 0x000000101e079981 */ /* 0x000162000c1e1500 */
[----:B------:R-:W-:Y:S02]  /*0c00*/  PRMT R16, RZ, 0x7610, R16 ;  /* 0x00007610ff107816 */ /* 0x000fe40000000010 */
[----:B------:R-:W-:Y:S01]  /*0c10*/  PRMT R10, RZ, 0x7610, R10 ;  /* 0x00007610ff0a7816 */ /* 0x000fe2000000000a */
[----:B------:R0:W5:Y:S01]  /*0c20*/  @!P3 LDG.E.U16 R22, desc[UR16][R28.64] ;  /* 0x000000101c16b981 */ /* 0x000162000c1e1500 */
[----:B------:R-:W-:-:S02]  /*0c30*/  PRMT R9, RZ, 0x7610, R9 ;  /* 0x00007610ff097816 */ /* 0x000fc40000000009 */
        /* <DEDUP_REMOVED lines=10> */
[----:B-----5:R-:W-:Y:S01]  /*0ce0*/  HADD2.F32 R15, -RZ, R15.H0_H0 ;  /* 0x2000000fff0f7230 */ /* 0x020fe20000004100 */
[----:B------:R-:W-:Y:S01]  /*0cf0*/  BSSY.RECONVERGENT B1, `(.L_x_136) ;  /* 0x000004f000017945 */ /* 0x000fe20003800200 */
[----:B0-----:R-:W-:Y:S02]  /*0d00*/  HADD2.F32 R18, -RZ, R5.H0_H0 ;  /* 0x20000005ff127230 */ /* 0x001fe40000004100 */
[----:B------:R-:W-:Y:S01]  /*0d10*/  HADD2.F32 R0, -RZ, R0.H0_H0 ;  /* 0x20000000ff007230 */ /* 0x000fe20000004100 */
[----:B------:R-:W-:-:S04]  /*0d20*/  ISETP.NE.AND P5, PT, RZ, UR12, PT ;  /* 0x0000000cff007c0c */ /* 0x000fc8000bfa5270 */
[----:B------:R-:W-:-:S09]  /*0d30*/  FMUL.FTZ R0, R0, 1 ;  /* 0x3f80000000007820 */ /* 0x000fd20000410000 */
        /* <DEDUP_REMOVED lines=71> */
[----:B------:R-:W-:-:S07]  /*11b0*/  MOV R0, 0x11d0 ;  /* 0x000011d000007802 */ /* 0x000fce0000000f00 */
[----:B------:R-:W-:Y:S05]  /*11c0*/  CALL.REL.NOINC `($__internal_1_$__cuda_sm20_div_rn_f64_full) ;  /* 0x0000013800087944 */ /* 0x000fea0003c00000 */
[----:B------:R-:W-:-:S07]  /*11d0*/  IMAD.MOV.U32 R19, RZ, RZ, R15 ;  /* 0x000000ffff137224 */ /* 0x000fce00078e000f */
.L_x_137:
[----:B------:R-:W-:Y:S05]  /*11e0*/  BSYNC.RECONVERGENT B1 ;  /* 0x0000000000017941 */ /* 0x000fea0003800200 */
.L_x_136:
[----:B------:R-:W-:Y:S01]  /*11f0*/  HADD2.F32 R23, -RZ, R23.H0_H0 ;  /* 0x20000017ff177230 */ /* 0x000fe20000004100 */
[----:B------:R0:W-:Y:S01]  /*1200*/  DADD R32, R32, -R18 ;  /* 0x0000000020207229 */ /* 0x0001e20000000812 */
[----:B------:R-:W-:Y:S01]  /*1210*/  HADD2.F32 R0, -RZ, R7.H0_H0 ;  /* 0x20000007ff007230 */ /* 0x000fe20000004100 */
[----:B------:R-:W-:Y:S01]  /*1220*/  UMOV UR24, 0xf0000000 ;  /* 0xf000000000187882 */ /* 0x000fe20000000000 */
[----:B0-----:R-:W-:Y:S02]  /*1230*/  IMAD.MOV.U32 R18, RZ, RZ, 0x1 ;  /* 0x00000001ff127424 */ /* 0x001fe400078e00ff */
[----:B------:R-:W-:Y:S01]  /*1240*/  @P5 FADD.FTZ R23, -R23, -RZ ;  /* 0x800000ff17175221 */ /* 0x000fe20000010100 */
[----:B------:R-:W-:Y:S01]  /*1250*/  UMOV UR25, 0x380fffff ;  /* 0x380fffff00197882 */ /* 0x000fe20000000000 */
[----:B------:R-:W-:Y:S01]  /*1260*/  HADD2.F32 R6, -RZ, R6.H0_H0 ;  /* 0x20000006ff067230 */ /* 0x000fe20000004100 */
[----:B------:R-:W-:Y:S01]  /*1270*/  BSSY.RECONVERGENT B1, `(.L_x_138) ;  /* 0x000005a000017945 */ /* 0x000fe20003800200 */
[C---:B------:R-:W-:Y:S01]  /*1280*/  FFMA.FTZ R7, R23.reuse, R23, R0 ;  /* 0x0000001717077223 */ /* 0x040fe20000010000 */
[----:B------:R-:W-:Y:S01]  /*1290*/  FMUL.FTZ R23, R23, 1 ;  /* 0x3f80000017177820 */ /* 0x000fe20000410000 */
[----:B------:R-:W-:-:S02]  /*12a0*/  F2FP.F16.F32.PACK_AB R5, RZ, R5 ;  /* 0x00000005ff05723e */ /* 0x000fc400000000ff */
[----:B------:R-:W0:-:S15]  /*12b0*/  MUFU.SQRT R0, R7 ;  /* 0x0000000700007308 */ /* 0x000e1e0000002000 */
        /* <DEDUP_REMOVED lines=74> */
[----:B------:R-:W-:Y:S01]  /*1760*/  FSETP.GT.AND P2, PT, |R15|, 1.469367938527859385e-39, PT ;  /* 0x001000000f00780b */ /* 0x000fe20003f44200 */
[----:B------:R-:W-:-:S03]  /*1770*/  FMUL.FTZ R15, R6, 1 ;  /* 0x3f800000060f7820 */ /* 0x000fc60000410000 */
[----:B------:R-:W-:-:S15]  /*1780*/  F2FP.F16.F32.PACK_AB R6, RZ, R0 ;  /* 0x00000000ff06723e */ /* 0x000fde00000000ff */
[----:B------:R-:W-:-:S15]  /*1790*/  NOP ;  /* 0x0000000000007918 */ /* 0x000fde0000000000 */
[----:B------:R-:W-:-:S15]  /*17a0*/  NOP ;  /* 0x0000000000007918 */ /* 0x000fde0000000000 */
[----:B------:R-:W-:-:S12]  /*17b0*/  NOP ;  /* 0x0000000000007918 */ /* 0x000fd80000000000 */
[----:B------:R0:W1:Y:S02]  /*17c0*/  F2F.F64.F32 R32, R15 ;  /* 0x0000000f00207310 */ /* 0x0000640000201800 */
[----:B01----:R-:W-:Y:S05]  /*17d0*/  @P2 BRA P6, `(.L_x_139) ;  /* 0x00000000000c2947 */ /* 0x003fea0003000000 */
[----:B------:R-:W-:-:S07]  /*17e0*/  MOV R0, 0x1800 ;  /* 0x0000180000007802 */ /* 0x000fce0000000f00 */
[----:B------:R-:W-:Y:S05]  /*17f0*/  CALL.REL.NOINC `($__internal_1_$__cuda_sm20_div_rn_f64_full) ;  /* 0x00000130007c7944 */ /* 0x000fea0003c00000 */
[----:B------:R-:W-:-:S07]  /*1800*/  MOV R19, R15 ;  /* 0x0000000f00137202 */ /* 0x000fce0000000f00 */
.L_x_139:
[----:B------:R-:W-:Y:S05]  /*1810*/  BSYNC.RECONVERGENT B1 ;  /* 0x0000000000017941 */ /* 0x000fea0003800200 */
.L_x_138:
[----:B------:R-:W-:Y:S01]  /*1820*/  HADD2.F32 R0, -RZ, R17.H0_H0 ;  /* 0x20000011ff007230 */ /* 0x000fe20000004100 */
[----:B------:R0:W-:Y:S01]  /*1830*/  DADD R32, R32, -R18 ;  /* 0x0000000020207229 */ /* 0x0001e20000000812 */
[----:B------:R-:W-:Y:S01]  /*1840*/  HADD2.F32 R17, -RZ, R8.H0_H0 ;  /* 0x20000008ff117230 */ /* 0x000fe20000004100 */
[----:B------:R-:W-:Y:S01]  /*1850*/  UMOV UR24, 0xf0000000 ;  /* 0xf000000000187882 */ /* 0x000fe20000000000 */
[----:B0-----:R-:W-:Y:S02]  /*1860*/  IMAD.MOV.U32 R18, RZ, RZ, 0x1 ;  /* 0x00000001ff127424 */ /* 0x001fe400078e00ff */
[----:B------:R-:W-:Y:S01]  /*1870*/  @P5 FADD.FTZ R0, -R0, -RZ ;  /* 0x800000ff00005221 */ /* 0x000fe20000010100 */
[----:B------:R-:W-:Y:S01]  /*1880*/  HADD2.F32 R22, -RZ, R22.H0_H0 ;  /* 0x20000016ff167230 */ /* 0x000fe20000004100 */
[----:B------:R-:W-:Y:S01]  /*1890*/  UMOV UR25, 0x380fffff ;  /* 0x380fffff00197882 */ /* 0x000fe20000000000 */
[----:B------:R-:W-:Y:S01]  /*18a0*/  BSSY.RECONVERGENT B1, `(.L_x_140) ;  /* 0x000005b000017945 */ /* 0x000fe20003800200 */
[C---:B------:R-:W-:Y:S01]  /*18b0*/  FFMA.FTZ R17, R0.reuse, R0, R17 ;  /* 0x0000000000117223 */ /* 0x040fe20000010011 */
[----:B------:R-:W-:Y:S01]  /*18c0*/  FMUL.FTZ R0, R0, 1 ;  /* 0x3f80000000007820 */ /* 0x000fe20000410000 */
[----:B------:R-:W-:Y:S01]  /*18d0*/  FMUL.FTZ R22, R22, 1 ;  /* 0x3f80000016167820 */ /* 0x000fe20000410000 */
[----:B------:R-:W-:Y:S01]  /*18e0*/  F2FP.F16.F32.PACK_AB R7, RZ, R7 ;  /* 0x00000007ff07723e */ /* 0x000fe200000000ff */
        /* <DEDUP_REMOVED lines=81> */
[----:B------:R-:W-:Y:S01]  /*1e00*/  F2FP.F16.F32.PACK_AB R8, RZ, R8 ;  /* 0x00000008ff08723e */ /* 0x000fe200000000ff */
[----:B01----:R-:W-:Y:S06]  /*1e10*/  @P2 BRA P6, `(.L_x_141) ;  /* 0x00000000000c2947 */ /* 0x003fec0003000000 */
[----:B------:R-:W-:-:S07]  /*1e20*/  MOV R0, 0x1e40 ;  /* 0x00001e4000007802 */ /* 0x000fce0000000f00 */
[----:B------:R-:W-:Y:S05]  /*1e30*/  CALL.REL.NOINC `($__internal_1_$__cuda_sm20_div_rn_f64_full) ;  /* 0x0000012800ec7944 */ /* 0x000fea0003c00000 */
[----:B------:R-:W-:-:S07]  /*1e40*/  IMAD.MOV.U32 R19, RZ, RZ, R15 ;  /* 0x000000ffff137224 */ /* 0x000fce00078e000f */
.L_x_141:
[----:B------:R-:W-:Y:S05]  /*1e50*/  BSYNC.RECONVERGENT B1 ;  /* 0x0000000000017941 */ /* 0x000fea0003800200 */
.L_x_140:
        /* <DEDUP_REMOVED lines=50> */
[----:B------:R-:W1:-:S15]  /*2180*/  F2F.F32.F64 R10, R32 ;  /* 0x00000020000a7310 */ /* 0x000e5e0000301000 */
        /* <DEDUP_REMOVED lines=40> */
[----:B------:R-:W1:Y:S02]  /*2410*/  DSETP.GEU.AND P2, PT, |R32|, UR24, PT ;  /* 0x0000001820007e2a */ /* 0x000e64000bf4e200 */
[----:B-1----:R-:W-:-:S05]  /*2420*/  @!P2 FMUL R10, R10, 1.175494350822287508e-38 ;  /* 0x008000000a0aa820 */ /* 0x002fca0000400000 */
[----:B------:R-:W-:Y:S01]  /*2430*/  F2FP.F16.F32.PACK_AB R10, RZ, R10 ;  /* 0x0000000aff0a723e */ /* 0x000fe200000000ff */
[----:B------:R-:W-:Y:S06]  /*2440*/  @P5 BRA P6, `(.L_x_143) ;  /* 0x00000000000c5947 */ /* 0x000fec0003000000 */
[----:B------:R-:W-:-:S07]  /*2450*/  MOV R0, 0x2470 ;  /* 0x0000247000007802 */ /* 0x000fce0000000f00 */
[----:B------:R-:W-:Y:S05]  /*2460*/  CALL.REL.NOINC `($__internal_1_$__cuda_sm20_div_rn_f64_full) ;  /* 0x0000012400607944 */ /* 0x000fea0003c00000 */
[----:B------:R-:W-:-:S07]  /*2470*/  IMAD.MOV.U32 R19, RZ, RZ, R15 ;  /* 0x000000ffff137224 */ /* 0x000fce00078e000f */
.L_x_143:
[----:B------:R-:W-:Y:S05]  /*2480*/  BSYNC.RECONVERGENT B1 ;  /* 0x0000000000017941 */ /* 0x000fea0003800200 */
.L_x_142:
        /* <DEDUP_REMOVED lines=8> */
[----:B------:R-:W-:-:S15]  /*2510*/  F2FP.F16.F32.PACK_AB R22, RZ, R22 ;  /* 0x00000016ff16723e */ /* 0x000fde00000000ff */
[----:B------:R-:W-:-:S15]  /*2520*/  NOP ;  /* 0x0000000000007918 */ /* 0x000fde0000000000 */
[----:B------:R-:W-:-:S15]  /*2530*/  NOP ;  /* 0x0000000000007918 */ /* 0x000fde0000000000 */
[----:B------:R-:W-:-:S15]  /*2540*/  NOP ;  /* 0x0000000000007918 */ /* 0x000fde0000000000 */
[----:B------:R-:W-:-:S03]  /*2550*/  NOP ;  /* 0x0000000000007918 */ /* 0x000fc60000000000 */
[----:B------:R-:W0:Y:S02]  /*2560*/  DSETP.GEU.AND P2, PT, |R16|, UR24, PT ;  /* 0x0000001810007e2a */ /* 0x000e24000bf4e200 */
[----:B0-----:R-:W-:-:S05]  /*2570*/  @!P2 FMUL R0, R0, 1.175494350822287508e-38 ;  /* 0x008000000000a820 */ /* 0x001fca0000400000 */
[----:B------:R-:W-:Y:S01]  /*2580*/  F2FP.F16.F32.PACK_AB R0, RZ, R0 ;  /* 0x00000000ff00723e */ /* 0x000fe200000000ff */
[----:B------:R-:W-:Y:S06]  /*2590*/  BRA `(.L_x_144) ;  /* 0x0000001c00847947 */ /* 0x000fec0003800000 */
.L_x_135:
[----:B---3--:R-:W-:Y:S01]  /*25a0*/  UPRMT UR12, UR19, 0x8880, URZ ;  /* 0x00008880130c7896 */ /* 0x008fe200080000ff */
[----:B-----5:R-:W-:Y:S01]  /*25b0*/  HADD2.F32 R15, -RZ, R15.H0_H0 ;  /* 0x2000000fff0f7230 */ /* 0x020fe20000004100 */
[----:B------:R-:W-:Y:S01]  /*25c0*/  UMOV UR24, 0xf0000000 ;  /* 0xf000000000187882 */ /* 0x000fe20000000000 */
[----:B------:R-:W-:Y:S01]  /*25d0*/  HADD2.F32 R0, -RZ, R0.H0_H0 ;  /* 0x20000000ff007230 */ /* 0x000fe20000004100 */
[----:B------:R-:W-:Y:S01]  /*25e0*/  UMOV UR25, 0x380fffff ;  /* 0x380fffff00197882 */ /* 0x000fe20000000000 */
[----:B------:R-:W-:Y:S01]  /*25f0*/  HADD2.F32 R5, -RZ, R5.H0_H0 ;  /* 0x20000005ff057230 */ /* 0x000fe20000004100 */
[----:B------:R-:W-:Y:S01]  /*2600*/  ISETP.NE.AND P5, PT, RZ, UR12, PT ;  /* 0x0000000cff007c0c */ /* 0x000fe2000bfa5270 */
[----:B------:R-:W-:Y:S01]  /*2610*/  BSSY.RECONVERGENT B1, `(.L_x_145) ;  /* 0x0000061000017945 */ /* 0x000fe20003800200 */
[----:B------:R-:W-:-:S04]  /*2620*/  FMUL.FTZ R0, R0, 1 ;  /* 0x3f80000000007820 */ /* 0x000fc80000410000 */
[----:B------:R-:W-:Y:S07]  /*2630*/  F2F.F64.F32 R42, R0 ;  /* 0x00000000002a7310 */ /* 0x000fee0000201800 */
[----:B------:R-:W-:-:S04]  /*2640*/  @P5 FADD.FTZ R15, -R15, -RZ ;  /* 0x800000ff0f0f5221 */ /* 0x000fc80000010100 */
[----:B0-----:R-:W-:-:S15]  /*2650*/  FMUL.FTZ R20, R15, 1 ;  /* 0x3f8000000f147820 */ /* 0x001fde0000410000 */
[----:B------:R-:W-:-:S15]  /*2660*/  NOP ;  /* 0x0000000000007918 */ /* 0x000fde0000000000 */
[----:B------:R-:W-:-:S15]  /*2670*/  NOP ;  /* 0x0000000000007918 */ /* 0x000fde0000000000 */
[----:B------:R-:W-:-:S08]  /*2680*/  NOP ;  /* 0x0000000000007918 */ /* 0x000fd00000000000 */
        /* <DEDUP_REMOVED lines=87> */
[----:B------:R-:W-:Y:S05]  /*2c00*/  CALL.REL.NOINC `($__internal_1_$__cuda_sm20_div_rn_f64_full) ;  /* 0x0000011c00787944 */ /* 0x000fea0003c00000 */
[----:B------:R-:W-:-:S07]  /*2c10*/  IMAD.MOV.U32 R19, RZ, RZ, R15 ;  /* 0x000000ffff137224 */ /* 0x000fce00078e000f */
.L_x_146:
[----:B------:R-:W-:Y:S05]  /*2c20*/  BSYNC.RECONVERGENT B1 ;  /* 0x0000000000017941 */ /* 0x000fea0003800200 */
.L_x_145:
[----:B------:R-:W-:Y:S01]  /*2c30*/  HADD2.F32 R23, -RZ, R23.H0_H0 ;  /* 0x20000017ff177230 */ /* 0x000fe20000004100 */
[----:B------:R-:W-:Y:S01]  /*2c40*/  UMOV UR24, 0xf0000000 ;  /* 0xf000000000187882 */ /* 0x000fe20000000000 */
[----:B------:R-:W-:Y:S01]  /*2c50*/  HADD2.F32 R6, -RZ, R6.H0_H0 ;  /* 0x20000006ff067230 */ /* 0x000fe20000004100 */
[----:B------:R-:W-:Y:S01]  /*2c60*/  UMOV UR25, 0x380fffff ;  /* 0x380fffff00197882 */ /* 0x000fe20000000000 */
[----:B------:R-:W-:Y:S02]  /*2c70*/  HADD2.F32 R7, -RZ, R7.H0_H0 ;  /* 0x20000007ff077230 */ /* 0x000fe40000004100 */
[----:B------:R-:W-:Y:S01]  /*2c80*/  @P5 FADD.FTZ R23, -R23, -RZ ;  /* 0x800000ff17175221 */ /* 0x000fe20000010100 */
[----:B------:R0:W-:Y:S01]  /*2c90*/  DADD R42, R42, -R18 ;  /* 0x000000002a2a7229 */ /* 0x0001e20000000812 */
[----:B------:R-:W-:Y:S01]  /*2ca0*/  FMUL.FTZ R6, R6, 1 ;  /* 0x3f80000006067820 */ /* 0x000fe20000410000 */
[----:B0-----:R-:W-:Y:S02]  /*2cb0*/  IMAD.MOV.U32 R18, RZ, RZ, 0x1 ;  /* 0x00000001ff127424 */ /* 0x001fe400078e00ff */
[----:B------:R-:W-:Y:S01]  /*2cc0*/  FMUL.FTZ R23, R23, 1 ;  /* 0x3f80000017177820 */ /* 0x000fe20000410000 */
[----:B------:R-:W-:-:S15]  /*2cd0*/  BSSY.RECONVERGENT B1, `(.L_x_147) ;  /* 0x000006d000017945 */ /* 0x000fde0003800200 */
[----:B------:R-:W-:-:S15]  /*2ce0*/  NOP ;  /* 0x0000000000007918 */ /* 0x000fde0000000000 */
[----:B------:R-:W-:-:S15]  /*2cf0*/  NOP ;  /* 0x0000000000007918 */ /* 0x000fde0000000000 */
[----:B------:R-:W-:-:S14]  /*2d00*/  NOP ;  /* 0x0000000000007918 */ /* 0x000fdc0000000000 */
[----:B------:R-:W-:Y:S01]  /*2d10*/  F2F.F64.F32 R32, R6 ;  /* 0x0000000600207310 */ /* 0x000fe20000201800 */
[----:B------:R-:W-:-:S15]  /*2d20*/  F2FP.F16.F32.PACK_AB R5, RZ, R5 ;  /* 0x00000005ff05723e */ /* 0x000fde00000000ff */
        /* <DEDUP_REMOVED lines=57> */
[----:B------:R-:W-:-:S15]  /*30c0*/  F2FP.F16.F32.PACK_AB R6, RZ, R6 ;  /* 0x00000006ff06723e */ /* 0x000fde00000000ff */
        /* <DEDUP_REMOVED lines=45> */
.L_x_148:
[----:B------:R-:W-:Y:S05]  /*33a0*/  BSYNC.RECONVERGENT B1 ;  /* 0x0000000000017941 */ /* 0x000fea0003800200 */
.L_x_147:
[----:B------:R-:W-:Y:S01]  /*33b0*/  HADD2.F32 R17, -RZ, R17.H0_H0 ;  /* 0x20000011ff117230 */ /* 0x000fe20000004100 */
[----:B------:R-:W-:Y:S01]  /*33c0*/  UMOV UR24, 0xf0000000 ;  /* 0xf000000000187882 */ /* 0x000fe20000000000 */
[----:B------:R-:W-:Y:S01]  /*33d0*/  HADD2.F32 R22, -RZ, R22.H0_H0 ;  /* 0x20000016ff167230 */ /* 0x000fe20000004100 */
[----:B------:R-:W-:Y:S01]  /*33e0*/  UMOV UR25, 0x380fffff ;  /* 0x380fffff00197882 */ /* 0x000fe20000000000 */
[----:B------:R0:W-:Y:S01]  /*33f0*/  DADD R32, R32, -R18 ;  /* 0x0000000020207229 */ /* 0x0001e20000000812 */
[----:B------:R-:W-:Y:S01]  /*3400*/  @P5 FADD.FTZ R17, -R17, -RZ ;  /* 0x800000ff11115221 */ /* 0x000fe20000010100 */
[----:B0-----:R-:W-:Y:S02]  /*3410*/  IMAD.MOV.U32 R18, RZ, RZ, 0x1 ;  /* 0x00000001ff127424 */ /* 0x001fe400078e00ff */
[----:B------:R-:W-:Y:S01]  /*3420*/  FMUL.FTZ R22, R22, 1 ;  /* 0x3f80000016167820 */ /* 0x000fe20000410000 */
[----:B------:R-:W-:Y:S01]  /*3430*/  BSSY.RECONVERGENT B1, `(.L_x_149) ;  /* 0x000006f000017945 */ /* 0x000fe20003800200 */
[----:B------:R-:W-:Y:S01]  /*3440*/  FMUL.FTZ R15, R17, 1 ;  /* 0x3f800000110f7820 */ /* 0x000fe20000410000 */
[----:B------:R-:W-:Y:S01]  /*3450*/  HADD2.F32 R17, -RZ, R8.H0_H0 ;  /* 0x20000008ff117230 */ /* 0x000fe20000004100 */
[----:B------:R-:W-:-:S15]  /*3460*/  F2FP.F16.F32.PACK_AB R7, RZ, R7 ;  /* 0x00000007ff07723e */ /* 0x000fde00000000ff */
[----:B------:R-:W-:-:S15]  /*3470*/  NOP ;  /* 0x0000000000007918 */ /* 0x000fde0000000000 */
[----:B------:R-:W-:-:S15]  /*3480*/  NOP ;  /* 0x0000000000007918 */ /* 0x000fde0000000000 */
[----:B------:R-:W-:-:S11]  /*3490*/  NOP ;  /* 0x0000000000007918 */ /* 0x000fd60000000000 */
        /* <DEDUP_REMOVED lines=103> */
[----:B------:R-:W-:-:S07]  /*3b10*/  MOV R19, R15 ;  /* 0x0000000f00137202 */ /* 0x000fce0000000f00 */
.L_x_150:
[----:B------:R-:W-:Y:S05]  /*3b20*/  BSYNC.RECONVERGENT B1 ;  /* 0x0000000000017941 */ /* 0x000fea0003800200 */
.L_x_149:
        /* <DEDUP_REMOVED lines=59> */
[----:B------:R0:W1:Y:S02]  /*3ee0*/  F2F.F64.F32 R36, R9 ;  /* 0x0000000900247310 */ /* 0x0000640000201800 */
[----:B0-----:R-:W-:-:S15]  /*3ef0*/  F2FP.F16.F32.PACK_AB R9, RZ, R17 ;  /* 0x00000011ff09723e */ /* 0x001fde00000000ff */
[----:B------:R-:W-:-:S15]  /*3f00*/  NOP ;  /* 0x0000000000007918 */ /* 0x000fde0000000000 */
[----:B------:R-:W-:-:S15]  /*3f10*/  NOP ;  /* 0x0000000000007918 */ /* 0x000fde0000000000 */
[----:B------:R-:W-:-:S15]  /*3f20*/  NOP ;  /* 0x0000000000007918 */ /* 0x000fde0000000000 */
[----:B------:R-:W-:-:S02]  /*3f30*/  NOP ;  /* 0x0000000000007918 */ /* 0x000fc40000000000 */
[----:B-1----:R-:W0:Y:S02]  /*3f40*/  DADD R36, R36, UR22 ;  /* 0x0000001624247e29 */ /* 0x002e240008000000 */
        /* <DEDUP_REMOVED lines=53> */
.L_x_152:
[----:B------:R-:W-:Y:S05]  /*42a0*/  BSYNC.RECONVERGENT B1 ;  /* 0x0000000000017941 */ /* 0x000fea0003800200 */
.L_x_151:
        /* <DEDUP_REMOVED lines=15> */
[----:B------:R-:W-:-:S07]  /*43a0*/  F2FP.F16.F32.PACK_AB R0, RZ, R0 ;  /* 0x00000000ff00723e */ /* 0x000fce00000000ff */
.L_x_144:
[C---:B------:R-:W-:Y:S01]  /*43b0*/  ISETP.GE.U32.AND P2, PT, R14.reuse, UR15, PT ;  /* 0x0000000f0e007c0c */ /* 0x040fe2000bf46070 */
[----:B------:R-:W-:Y:S01]  /*43c0*/  IMAD.U32 R19, RZ, RZ, UR13 ;  /* 0x0000000dff137e24 */ /* 0x000fe2000f8e00ff */
[C---:B------:R-:W-:Y:S01]  /*43d0*/  @!P1 LEA R18, P5, R14.reuse, UR10, 0x1 ;  /* 0x0000000a0e129c11 */ /* 0x040fe2000f8a08ff */
[----:B------:R-:W-:Y:S01]  /*43e0*/  IMAD.U32 R20, RZ, RZ, UR13 ;  /* 0x0000000dff147e24 */ /* 0x000fe2000f8e00ff */
[----:B------:R-:W-:Y:S01]  /*43f0*/  ISETP.GE.U32.AND.EX P2, PT, R13, UR18, PT, P2 ;  /* 0x000000120d007c0c */ /* 0x000fe2000bf46120 */
[----:B------:R-:W-:Y:S01]  /*4400*/  BSSY.RECONVERGENT B0, `(.L_x_153) ;  /* 0x0000015000007945 */ /* 0x000fe20003800200 */
[----:B------:R-:W-:-:S11]  /*4410*/  @!P1 LEA.HI.X R15, R14, UR11, R13, 0x1, P5 ;  /* 0x0000000b0e0f9c11 */ /* 0x000fd6000a8f0c0d */
[----:B------:R-:W-:-:S04]  /*4420*/  @!P2 LEA R16, P6, R14, UR10, 0x1 ;  /* 0x0000000a0e10ac11 */ /* 0x000fc8000f8c08ff */
[----:B------:R-:W-:Y:S02]  /*4430*/  @!P2 LEA.HI.X R17, R14, UR11, R13, 0x1, P6 ;  /* 0x0000000b0e11ac11 */ /* 0x000fe4000b0f0c0d */
[----:B------:R-:W-:-:S03]  /*4440*/  @!P1 LEA R18, P6, R19, R18, 0x1 ;  /* 0x0000001213129211 */ /* 0x000fc600078c08ff */
[----:B------:R0:W-:Y:S01]  /*4450*/  @!P2 STG.E.U16 desc[UR16][R16.64], R6 ;  /* 0x000000061000a986 */ /* 0x0001e2000c101510 */
[----:B------:R-:W-:-:S05]  /*4460*/  @!P1 LEA.HI.X R19, R20, R15, RZ, 0x1, P6 ;  /* 0x0000000f14139211 */ /* 0x000fca00030f0cff */
[----:B------:R0:W-:Y:S04]  /*4470*/  @!P1 STG.E.U16 desc[UR16][R18.64], R8 ;  /* 0x0000000812009986 */ /* 0x0001e8000c101510 */
[----:B------:R0:W-:Y:S01]  /*4480*/  @!P3 STG.E.U16 desc[UR16][R28.64], R10 ;  /* 0x0000000a1c00b986 */ /* 0x0001e2000c101510 */
[----:B------:R-:W-:Y:S05]  /*4490*/  @P4 BRA `(.L_x_154) ;  /* 0x00000000002c4947 */ /* 0x000fea0003800000 */
[----:B------:R-:W-:Y:S01]  /*44a0*/  MOV R15, UR13 ;  /* 0x0000000d000f7c02 */ /* 0x000fe20008000f00 */
[----:B0-----:R-:W-:Y:S01]  /*44b0*/  IMAD.U32 R8, RZ, RZ, UR13 ;  /* 0x0000000dff087e24 */ /* 0x001fe2000f8e00ff */
[----:B------:R-:W-:-:S03]  /*44c0*/  LEA R6, P2, R14, UR10, 0x1 ;  /* 0x0000000a0e067c11 */ /* 0x000fc6000f8408ff */
[----:B------:R-:W-:Y:S01]  /*44d0*/  IMAD.SHL.U32 R15, R15, 0x2, RZ ;  /* 0x000000020f0f7824 */ /* 0x000fe200078e00ff */
[----:B------:R-:W-:-:S04]  /*44e0*/  LEA.HI.X R13, R14, UR11, R13, 0x1, P2 ;  /* 0x0000000b0e0d7c11 */ /* 0x000fc800090f0c0d */
[C---:B------:R-:W-:Y:S02]  /*44f0*/  IADD3 R14, P2, P4, R15.reuse, R6, R15 ;  /* 0x000000060f0e7210 */ /* 0x040fe40007c5e00f */
[----:B------:R-:W-:Y:S02]  /*4500*/  SHF.R.U32.HI R6, RZ, 0x1f, R8 ;  /* 0x0000001fff067819 */ /* 0x000fe40000011608 */
[----:B------:R-:W-:Y:S02]  /*4510*/  IADD3 R14, P5, PT, R15, R14, RZ ;  /* 0x0000000e0f0e7210 */ /* 0x000fe40007fbe0ff */
[----:B------:R-:W-:-:S05]  /*4520*/  IADD3.X R13, PT, PT, R6, R13, R6, P2, P4 ;  /* 0x0000000d060d7210 */ /* 0x000fca00017e8406 */
[----:B------:R-:W-:-:S05]  /*4530*/  IMAD.X R15, R6, 0x1, R13, P5 ;  /* 0x00000001060f7824 */ /* 0x000fca00028e060d */
[----:B------:R1:W-:Y:S02]  /*4540*/  STG.E.U16 desc[UR16][R14.64], R0 ;  /* 0x000000000e007986 */ /* 0x0003e4000c101510 */
.L_x_154:
[----:B------:R-:W-:Y:S05]  /*4550*/  BSYNC.RECONVERGENT B0 ;  /* 0x0000000000007941 */ /* 0x000fea0003800200 */
.L_x_153:
[----:B-1----:R-:W-:Y:S01]  /*4560*/  @!P0 IADD3 R0, P4, PT, R4, UR4, RZ ;  /* 0x0000000404008c10 */ /* 0x002fe2000ff9e0ff */
[----:B------:R-:W-:Y:S01]  /*4570*/  UIADD3 UR4, UP0, UPT, UR14, UR4, URZ ;  /* 0x000000040e047290 */ /* 0x000fe2000ff1e0ff */
[----:B------:R-:W-:-:S03]  /*4580*/  ISETP.GE.U32.AND P2, PT, R12, UR15, PT ;  /* 0x0000000f0c007c0c */ /* 0x000fc6000bf46070 */
[----:B------:R-:W-:Y:S01]  /*4590*/  @!P0 IMAD.X R13, RZ, RZ, UR5, P4 ;  /* 0x00000005ff0d8e24 */ /* 0x000fe2000a0e06ff */
[----:B------:R-:W-:Y:S01]  /*45a0*/  ISETP.GE.U32.AND.EX P2, PT, R11, UR18, PT, P2 ;  /* 0x000000120b007c0c */ /* 0x000fe2000bf46120 */
[----:B------:R-:W-:Y:S01]  /*45b0*/  UIADD3.X UR5, UPT, UPT, URZ, UR5, URZ, UP0, !UPT ;  /* 0x00000005ff057290 */ /* 0x000fe200087fe4ff */
[----:B0-----:R-:W-:Y:S01]  /*45c0*/  @!P0 LEA R10, P4, R0, UR6, 0x1 ;  /* 0x00000006000a8c11 */ /* 0x001fe2000f8808ff */
        /* <DEDUP_REMOVED lines=9> */
.L_x_134:
        /* <DEDUP_REMOVED lines=8> */
.L_x_177:
[----:B----4-:R-:W4:Y:S01]  /*46e0*/  LDC.64 R8, c[0x0][0x1180] ;  /* 0x00046000ff087b82 */ /* 0x010f220000000a00 */
[----:B-1----:R-:W-:Y:S01]  /*46f0*/  IADD3 R14, P1, PT, R4, UR4, RZ ;  /* 0x00000004040e7c10 */ /* 0x002fe2000ff3e0ff */
[----:B------:R-:W-:Y:S01]  /*4700*/  IMAD.U32 R17, RZ, RZ, UR13 ;  /* 0x0000000dff117e24 */ /* 0x000fe2000f8e00ff */
[----:B------:R-:W-:Y:S01]  /*4710*/  MOV R15, UR13 ;  /* 0x0000000d000f7c02 */ /* 0x000fe20008000f00 */
[----:B------:R-:W-:Y:S01]  /*4720*/  IMAD.U32 R23, RZ, RZ, UR13 ;  /* 0x0000000dff177e24 */ /* 0x000fe2000f8e00ff */
[----:B------:R-:W-:Y:S01]  /*4730*/  IADD3.X R13, PT, PT, RZ, UR5, RZ, P1, !PT ;  /* 0x00000005ff0d7c10 */ /* 0x000fe20008ffe4ff */
[C---:B0-----:R-:W-:Y:S01]  /*4740*/  IMAD.SHL.U32 R20, R14.reuse, 0x2, RZ ;  /* 0x000000020e147824 */ /* 0x041fe200078e00ff */
[C---:B------:R-:W-:Y:S01]  /*4750*/  ISETP.GE.U32.AND P0, PT, R14.reuse, UR15, PT ;  /* 0x0000000f0e007c0c */ /* 0x040fe2000bf06070 */
[----:B------:R-:W-:Y:S01]  /*4760*/  IMAD.U32 R5, RZ, RZ, UR13 ;  /* 0x0000000dff057e24 */ /* 0x000fe2000f8e00ff */
[----:B------:R-:W-:Y:S02]  /*4770*/  SHF.L.U64.HI R21, R14, 0x1, R13 ;  /* 0x000000010e157819 */ /* 0x000fe4000001020d */
[----:B------:R-:W-:-:S02]  /*4780*/  IADD3 R10, P1, PT, R20, UR10, RZ ;  /* 0x0000000a140a7c10 */ /* 0x000fc4000ff3e0ff */
[----:B------:R-:W-:Y:S02]  /*4790*/  IADD3 R18, P2, PT, R20, UR8, RZ ;  /* 0x0000000814127c10 */ /* 0x000fe4000ff5e0ff */
[----:B------:R-:W-:Y:S02]  /*47a0*/  IADD3.X R11, PT, PT, R21, UR11, RZ, P1, !PT ;  /* 0x0000000b150b7c10 */ /* 0x000fe40008ffe4ff */
[----:B------:R-:W-:Y:S02]  /*47b0*/  LEA R16, P1, R17, R18, 0x1 ;  /* 0x0000001211107211 */ /* 0x000fe400078208ff */
[----:B------:R-:W-:Y:S02]  /*47c0*/  IADD3.X R19, PT, PT, R21, UR9, RZ, P2, !PT ;  /* 0x0000000915137c10 */ /* 0x000fe400097fe4ff */
[----:B------:R-:W-:Y:S02]  /*47d0*/  ISETP.GE.U32.AND.EX P0, PT, R13, UR18, PT, P0 ;  /* 0x000000120d007c0c */ /* 0x000fe4000bf06100 */
[----:B------:R-:W-:-:S02]  /*47e0*/  LEA.HI.X R17, R15, R19, RZ, 0x1, P1 ;  /* 0x000000130f117211 */ /* 0x000fc400008f0cff */
[----:B----4-:R-:W4:Y:S01]  /*47f0*/  LDG.E R15, desc[UR16][R8.64] ;  /* 0x00000010080f7981 */ /* 0x010f22000c1e1900 */
[----:B------:R-:W-:Y:S02]  /*4800*/  IADD3 R7, P2, PT, R14, UR13, RZ ;  /* 0x0000000d0e077c10 */ /* 0x000fe4000ff5e0ff */
[----:B------:R-:W-:Y:S01]  /*4810*/  PRMT R6, RZ, 0x7610, R6 ;  /* 0x00007610ff067816 */ /* 0x000fe20000000006 */
[----:B------:R-:W-:Y:S01]  /*4820*/  IMAD.U32 R29, RZ, RZ, UR13 ;  /* 0x0000000dff1d7e24 */ /* 0x000fe2000f8e00ff */
[----:B------:R-:W-:Y:S01]  /*4830*/  PRMT R0, RZ, 0x7610, R0 ;  /* 0x00007610ff007816 */ /* 0x000fe20000000000 */
[----:B------:R-:W-:Y:S01]  /*4840*/  IMAD.X R12, RZ, RZ, R13, P2 ;  /* 0x000000ffff0c7224 */ /* 0x000fe200010e060d */
[----:B------:R-:W-:Y:S02]  /*4850*/  LEA R22, P3, R23, R10, 0x1 ;  /* 0x0000000a17167211 */ /* 0x000fe400078608ff */
[----:B------:R-:W-:Y:S01]  /*4860*/  IADD3 R20, P2, PT, R20, UR6, RZ ;  /* 0x0000000614147c10 */ /* 0x000fe2000ff5e0ff */
[----:B------:R1:W2:Y:S01]  /*4870*/  @!P0 LDG.E.U16 R6, desc[UR16][R10.64] ;  /* 0x000000100a068981 */ /* 0x0002a2000c1e1500 */
[----:B------:R-:W-:-:S02]  /*4880*/  LEA.HI.X R23, R5, R11, RZ, 0x1, P3 ;  /* 0x0000000b05177211 */ /* 0x000fc400018f0cff */
[----:B------:R-:W-:Y:S01]  /*4890*/  IADD3.X R21, PT, PT, R21, UR7, RZ, P2, !PT ;  /* 0x0000000715157c10 */ /* 0x000fe200097fe4ff */
[----:B------:R0:W2:Y:S01]  /*48a0*/  @!P0 LDG.E.U16 R0, desc[UR16][R18.64] ;  /* 0x0000001012008981 */ /* 0x0000a2000c1e1500 */
[----:B------:R-:W-:Y:S01]  /*48b0*/  LEA R28, P2, R29, R20, 0x1 ;  /* 0x000000141d1c7211 */ /* 0x000fe200078408ff */
[----:B-1----:R-:W-:Y:S01]  /*48c0*/  IMAD.U32 R11, RZ, RZ, UR13 ;  /* 0x0000000dff0b7e24 */ /* 0x002fe2000f8e00ff */
[----:B------:R-:W-:Y:S01]  /*48d0*/  ISETP.GE.U32.AND P1, PT, R7, UR15, PT ;  /* 0x0000000f07007c0c */ /* 0x000fe2000bf26070 */
[----:B------:R-:W-:-:S03]  /*48e0*/  IMAD.U32 R33, RZ, RZ, UR13 ;  /* 0x0000000dff217e24 */ /* 0x000fc6000f8e00ff */
[----:B------:R-:W-:Y:S02]  /*48f0*/  LEA.HI.X R29, R11, R21, RZ, 0x1, P2 ;  /* 0x000000150b1d7211 */ /* 0x000fe400010f0cff */
[----:B------:R-:W-:Y:S02]  /*4900*/  IADD3 R9, P2, PT, R7, UR13, RZ ;  /* 0x0000000d07097c10 */ /* 0x000fe4000ff5e0ff */
[----:B------:R-:W-:Y:S01]  /*4910*/  MOV R43, UR13 ;  /* 0x0000000d002b7c02 */ /* 0x000fe20008000f00 */
[----:B0-----:R-:W-:Y:S01]  /*4920*/  IMAD.U32 R19, RZ, RZ, UR13 ;  /* 0x0000000dff137e24 */ /* 0x001fe2000f8e00ff */
[----:B------:R-:W-:Y:S01]  /*4930*/  ISETP.GE.U32.AND.EX P1, PT, R12, UR18, PT, P1 ;  /* 0x000000120c007c0c */ /* 0x000fe2000bf26110 */
[----:B------:R-:W-:Y:S01]  /*4940*/  IMAD.X R11, RZ, RZ, R12, P2 ;  /* 0x000000ffff0b7224 */ /* 0x000fe200010e060c */
[----:B------:R-:W-:Y:S01]  /*4950*/  LEA R42, P3, R43, R22, 0x1 ;  /* 0x000000162b2a7211 */ /* 0x000fe200078608ff */
[----:B------:R-:W-:Y:S01]  /*4960*/  IMAD.U32 R31, RZ, RZ, UR13 ;  /* 0x0000000dff1f7e24 */ /* 0x000fe2000f8e00ff */
[----:B------:R-:W-:-:S02]  /*4970*/  MOV R7, UR13 ;  /* 0x0000000d00077c02 */ /* 0x000fc40008000f00 */
[----:B------:R-:W-:Y:S02]  /*4980*/  LEA R32, P2, R33, R16, 0x1 ;  /* 0x0000001021207211 */ /* 0x000fe400078408ff */
[----:B------:R-:W-:Y:S02]  /*4990*/  LEA.HI.X R43, R19, R23, RZ, 0x1, P3 ;  /* 0x00000017132b7211 */ /* 0x000fe400018f0cff */
[----:B------:R-:W-:Y:S02]  /*49a0*/  LEA.HI.X R33, R7, R17, RZ, 0x1, P2 ;  /* 0x0000001107217211 */ /* 0x000fe400010f0cff */
[C---:B------:R-:W-:Y:S02]  /*49b0*/  ISETP.GE.U32.AND P3, PT, R9.reuse, UR15, PT ;  /* 0x0000000f09007c0c */ /* 0x040fe4000bf66070 */
[----:B------:R-:W-:Y:S02]  /*49c0*/  IADD3 R12, P2, PT, R9, UR13, RZ ;  /* 0x0000000d090c7c10 */ /* 0x000fe4000ff5e0ff */
[----:B------:R-:W-:-:S02]  /*49d0*/  LEA R30, P4, R31, R28, 0x1 ;  /* 0x0000001c1f1e7211 */ /* 0x000fc400078808ff */
[----:B------:R-:W-:Y:S02]  /*49e0*/  PRMT R8, RZ, 0x7610, R8 ;  /* 0x00007610ff087816 */ /* 0x000fe40000000008 */
[----:B------:R-:W-:Y:S01]  /*49f0*/  ISETP.GE.U32.AND.EX P3, PT, R11, UR18, PT, P3 ;  /* 0x000000120b007c0c */ /* 0x000fe2000bf66130 */
[----:B------:R-:W-:Y:S01]  /*4a00*/  IMAD.X R11, RZ, RZ, R11, P2 ;  /* 0x000000ffff0b7224 */ /* 0x000fe200010e060b */
[----:B------:R-:W-:Y:S02]  /*4a10*/  LEA.HI.X R31, R19, R29, RZ, 0x1, P4 ;  /* 0x0000001d131f7211 */ /* 0x000fe400020f0cff */
[----:B------:R-:W-:Y:S01]  /*4a20*/  PRMT R5, RZ, 0x7610, R5 ;  /* 0x00007610ff057816 */ /* 0x000fe20000000005 */
[----:B------:R0:W5:Y:S01]  /*4a30*/  @!P1 LDG.E.U16 R8, desc[UR16][R28.64] ;  /* 0x000000101c089981 */ /* 0x000162000c1e1500 */
[----:B------:R-:W-:Y:S02]  /*4a40*/  ISETP.GE.U32.AND P4, PT, R12, UR15, PT ;  /* 0x0000000f0c007c0c */ /* 0x000fe4000bf86070 */
[----:B------:R-:W-:-:S02]  /*4a50*/  PRMT R24, RZ, 0x7610, R24 ;  /* 0x00007610ff187816 */ /* 0x000fc40000000018 */
[----:B------:R-:W-:Y:S01]  /*4a60*/  PRMT R26, RZ, 0x7610, R26 ;  /* 0x00007610ff1a7816 */ /* 0x000fe2000000001a */
[----:B------:R1:W2:Y:S01]  /*4a70*/  @!P0 LDG.E.U16 R5, desc[UR16][R20.64] ;  /* 0x0000001014058981 */ /* 0x0002a2000c1e1500 */
[----:B------:R-:W-:Y:S01]  /*4a80*/  ISETP.GE.U32.AND.EX P4, PT, R11, UR18, PT, P4 ;  /* 0x000000120b007c0c */ /* 0x000fe2000bf86140 */
[----:B0-----:R-:W-:Y:S02]  /*4a90*/  IMAD.U32 R29, RZ, RZ, UR13 ;  /* 0x0000000dff1d7e24 */ /* 0x001fe4000f8e00ff */
[----:B------:R0:W5:Y:S01]  /*4aa0*/  @!P1 LDG.E.U16 R24, desc[UR16][R22.64] ;  /* 0x0000001016189981 */ /* 0x000162000c1e1500 */
[----:B------:R-:W-:Y:S02]  /*4ab0*/  PRMT R7, RZ, 0x7610, R7 ;  /* 0x00007610ff077816 */ /* 0x000fe40000000007 */
[----:B------:R-:W-:Y:S01]  /*4ac0*/  LEA R28, P6, R29, R30, 0x1 ;  /* 0x0000001e1d1c7211 */ /* 0x000fe200078c08ff */
[----:B-1----:R-:W-:Y:S01]  /*4ad0*/  IMAD.U32 R21, RZ, RZ, UR13 ;  /* 0x0000000dff157e24 */ /* 0x002fe2000f8e00ff */
[----:B------:R1:W5:Y:S01]  /*4ae0*/  @!P1 LDG.E.U16 R26, desc[UR16][R16.64] ;  /* 0x00000010101a9981 */ /* 0x000362000c1e1500 */
[----:B------:R-:W-:-:S02]  /*4af0*/  PRMT R10, RZ, 0x7610, R10 ;  /* 0x00007610ff0a7816 */ /* 0x000fc4000000000a */
[----:B0-----:R-:W-:Y:S01]  /*4b00*/  PRMT R23, RZ, 0x7610, R23 ;  /* 0x00007610ff177816 */ /* 0x001fe20000000017 */
[----:B------:R-:W5:Y:S01]  /*4b10*/  @!P3 LDG.E.U16 R7, desc[UR16][R32.64] ;  /* 0x000000102007b981 */ /* 0x000f62000c1e1500 */
[----:B------:R-:W-:-:S03]  /*4b20*/  LEA.HI.X R29, R21, R31, RZ, 0x1, P6 ;  /* 0x0000001f151d7211 */ /* 0x000fc600030f0cff */
[----:B------:R-:W5:Y:S01]  /*4b30*/  @!P3 LDG.E.U16 R10, desc[UR16][R30.64] ;  /* 0x000000101e0ab981 */ /* 0x000f62000c1e1500 */
[----:B-1----:R-:W-:-:S03]  /*4b40*/  PRMT R16, RZ, 0x7610, R16 ;  /* 0x00007610ff107816 */ /* 0x002fc60000000010 */
[----:B------:R-:W5:Y:S04]  /*4b50*/  @!P3 LDG.E.U16 R23, desc[UR16][R42.64] ;  /* 0x000000102a17b981 */ /* 0x000f68000c1e1500 */
[----:B------:R-:W5:Y:S01]  /*4b60*/  @!P4 LDG.E.U16 R16, desc[UR16][R28.64] ;  /* 0x000000101c10c981 */ /* 0x000f62000c1e1500 */
[----:B------:R-:W-:-:S05]  /*4b70*/  IMAD.U32 R37, RZ, RZ, UR13 ;  /* 0x0000000dff257e24 */ /* 0x000fca000f8e00ff */
[----:B------:R-:W-:-:S04]  /*4b80*/  LEA R36, P5, R37, R32, 0x1 ;  /* 0x0000002025247211 */ /* 0x000fc800078a08ff */
[----:B------:R-:W-:Y:S01]  /*4b90*/  LEA.HI.X R37, R19, R33, RZ, 0x1, P5 ;  /* 0x0000002113257211 */ /* 0x000fe200028f0cff */
[----:B------:R-:W-:Y:S01]  /*4ba0*/  IMAD.U32 R35, RZ, RZ, UR13 ;  /* 0x0000000dff237e24 */ /* 0x000fe2000f8e00ff */
[----:B------:R-:W-:Y:S01]  /*4bb0*/  MOV R9, UR13 ;  /* 0x0000000d00097c02 */ /* 0x000fe20008000f00 */
[----:B------:R-:W-:-:S03]  /*4bc0*/  HFMA2 R18, -RZ, RZ, 0, 5.9604644775390625e-08 ;  /* 0x00000001ff127431 */ /* 0x000fc600000001ff */
[----:B------:R-:W-:Y:S02]  /*4bd0*/  LEA R34, P2, R35, R42, 0x1 ;  /* 0x0000002a23227211 */ /* 0x000fe400078408ff */
[----:B------:R-:W-:Y:S02]  /*4be0*/  PRMT R17, RZ, 0x7610, R17 ;  /* 0x00007610ff117816 */ /* 0x000fe40000000011 */
[----:B------:R-:W-:Y:S02]  /*4bf0*/  LEA.HI.X R35, R9, R43, RZ, 0x1, P2 ;  /* 0x0000002b09237211 */ /* 0x000fe400010f0cff */
[----:B------:R-:W-:-:S03]  /*4c00*/  PRMT R9, RZ, 0x7610, R9 ;  /* 0x00007610ff097816 */ /* 0x000fc60000000009 */
[----:B------:R0:W5:Y:S01]  /*4c10*/  @!P4 LDG.E.U16 R17, desc[UR16][R34.64] ;  /* 0x000000102211c981 */ /* 0x000162000c1e1500 */
[----:B------:R-:W-:-:S03]  /*4c20*/  ISETP.GE.U32.AND P5, PT, R14, UR15, PT ;  /* 0x0000000f0e007c0c */ /* 0x000fc6000bfa6070 */
[----:B------:R1:W5:Y:S01]  /*4c30*/  @!P4 LDG.E.U16 R9, desc[UR16][R36.64] ;  /* 0x000000102409c981 */ /* 0x000362000c1e1500 */
[----:B------:R-:W-:-:S04]  /*4c40*/  ISETP.GE.U32.AND.EX P6, PT, R13, UR18, PT, P5 ;  /* 0x000000120d007c0c */ /* 0x000fc8000bfc6150 */
[----:B------:R-:W-:Y:S01]  /*4c50*/  P2R R22, PR, RZ, 0x40 ;  /* 0x00000040ff167803 */ /* 0x000fe20000000000 */
[----:B---3--:R-:W-:Y:S01]  /*4c60*/  UPRMT UR12, UR19, 0x8880, URZ ;  /* 0x00008880130c7896 */ /* 0x008fe200080000ff */
[----:B------:R-:W-:Y:S05]  /*4c70*/  BSSY.RECONVERGENT B1, `(.L_x_157) ;  /* 0x000003e000017945 */ /* 0x000fea0003800200 */
[----:B------:R-:W-:Y:S01]  /*4c80*/  ISETP.NE.AND P5, PT, RZ, UR12, PT ;  /* 0x0000000cff007c0c */ /* 0x000fe2000bfa5270 */
[----:B----4-:R-:W-:-:S04]  /*4c90*/  FMUL.FTZ R15, R15, 1 ;  /* 0x3f8000000f0f7820 */ /* 0x010fc80000410000 */
[----:B------:R-:W3:Y:S01]  /*4ca0*/  F2F.F64.F32 R46, R15 ;  /* 0x0000000f002e7310 */ /* 0x000ee20000201800 */
[----:B--2---:R-:W-:-:S05]  /*4cb0*/  HADD2.F32 R0, -RZ, R0.H0_H0 ;  /* 0x20000000ff007230 */ /* 0x004fca0000004100 */
[----:B------:R-:W-:Y:S01]  /*4cc0*/  FMUL.FTZ R0, R0, 1 ;  /* 0x3f80000000007820 */ /* 0x000fe20000410000 */
[----:B------:R-:W-:Y:S01]  /*4cd0*/  HADD2.F32 R6, -RZ, R6.H0_H0 ;  /* 0x20000006ff067230 */ /* 0x000fe20000004100 */
[----:B---3--:R-:W2:-:S15]  /*4ce0*/  MUFU.RCP64H R19, R47 ;  /* 0x0000002f00137308 */ /* 0x008e9e0000001800 */
        /* <DEDUP_REMOVED lines=8> */
[----:B--2---:R-:W2:Y:S01]  /*4d70*/  DFMA R20, -R46, R18, 1 ;  /* 0x3ff000002e14742b */ /* 0x004ea20000000112 */
[----:B0-----:R-:W-:Y:S01]  /*4d80*/  FSETP.GEU.AND P6, PT, |R35|, 6.5827683646048100446e-37, PT ;  /* 0x036000002300780b */ /* 0x001fe20003fce200 */
[----:B------:R-:W-:-:S15]  /*4d90*/  HADD2.F32 R5, -RZ, R5.H0_H0 ;  /* 0x20000005ff057230 */ /* 0x000fde0000004100 */
[----:B------:R-:W-:-:S15]  /*4da0*/  NOP ;  /* 0x0000000000007918 */ /* 0x000fde0000000000 */
[----:B------:R-:W-:-:S15]  /*4db0*/  NOP ;  /* 0x0000000000007918 */ /* 0x000fde0000000000 */
[----:B------:R-:W-:-:S15]  /*4dc0*/  NOP ;  /* 0x0000000000007918 */ /* 0x000fde0000000000 */
[----:B------:R-:W-:-:S02]  /*4dd0*/  NOP ;  /* 0x0000000000007918 */ /* 0x000fc40000000000 */
[----:B--2---:R-:W0:-:S15]  /*4de0*/  DFMA R20, R20, R20, R20 ;  /* 0x000000141414722b */ /* 0x004e1e0000000014 */
        /* <DEDUP_REMOVED lines=19> */
[----:B0-----:R-:W1:-:S15]  /*4f20*/  DMUL R20, R34, R18 ;  /* 0x0000001222147228 */ /* 0x001e5e0000000000 */
[----:B------:R-:W-:-:S15]  /*4f30*/  NOP ;  /* 0x0000000000007918 */ /* 0x000fde0000000000 */
[----:B------:R-:W-:-:S15]  /*4f40*/  NOP ;  /* 0x0000000000007918 */ /* 0x000fde0000000000 */
[----:B------:R-:W-:-:S15]  /*4f50*/  NOP ;  /* 0x0000000000007918 */ /* 0x000fde0000000000 */
[----:B------:R-:W-:-:S04]  /*4f60*/  NOP ;  /* 0x0000000000007918 */ /* 0x000fc80000000000 */
[----:B-1----:R-:W0:-:S15]  /*4f70*/  DFMA R36, -R46, R20, R34 ;  /* 0x000000142e24722b */ /* 0x002e1e0000000122 */
        /* <DEDUP_REMOVED lines=11> */
[----:B-----5:R-:W-:Y:S05]  /*5030*/  CALL.REL.NOINC `($__internal_1_$__cuda_sm20_div_rn_f64_full) ;  /* 0x000000f8006c7944 */ /* 0x020fea0003c00000 */
[----:B------:R-:W-:-:S07]  /*5040*/  IMAD.MOV.U32 R19, RZ, RZ, R15 ;  /* 0x000000ffff137224 */ /* 0x000fce00078e000f */
.L_x_158:
[----:B------:R-:W-:Y:S05]  /*5050*/  BSYNC.RECONVERGENT B1 ;  /* 0x0000000000017941 */ /* 0x000fea0003800200 */
.L_x_157:
        /* <DEDUP_REMOVED lines=40> */
[----:B------:R-:W-:Y:S01]  /*52e0*/  FMUL.FTZ R5, R18, 1 ;  /* 0x3f80000012057820 */ /* 0x000fe20000410000 */
[----:B------:R-:W-:Y:S02]  /*52f0*/  MOV R18, 0x1 ;  /* 0x0000000100127802 */ /* 0x000fe40000000f00 */
        /* <DEDUP_REMOVED lines=67> */
[----:B-----5:R-:W-:Y:S05]  /*5730*/  CALL.REL.NOINC `($__internal_1_$__cuda_sm20_div_rn_f64_full) ;  /* 0x000000f000ac7944 */ /* 0x020fea0003c00000 */
[----:B------:R-:W-:-:S07]  /*5740*/  IMAD.MOV.U32 R19, RZ, RZ, R15 ;  /* 0x000000ffff137224 */ /* 0x000fce00078e000f */
.L_x_160:
[----:B------:R-:W-:Y:S05]  /*5750*/  BSYNC.RECONVERGENT B1 ;  /* 0x0000000000017941 */ /* 0x000fea0003800200 */
.L_x_159:
[----:B------:R0:W1:Y:S01]  /*5760*/  DADD R52, R52, -R18 ;  /* 0x0000000034347229 */ /* 0x0000620000000812 */
[----:B-----5:R-:W-:Y:S01]  /*5770*/  HADD2.F32 R26, -RZ, R26.H0_H0 ;  /* 0x2000001aff1a7230 */ /* 0x020fe20000004100 */
[----:B0-----:R-:W0:Y:S01]  /*5780*/  MUFU.RCP64H R19, R47 ;  /* 0x0000002f00137308 */ /* 0x001e220000001800 */
[----:B------:R-:W-:Y:S01]  /*5790*/  IMAD.MOV.U32 R18, RZ, RZ, 0x1 ;  /* 0x00000001ff127424 */ /* 0x000fe200078e00ff */
[----:B------:R-:W-:Y:S01]  /*57a0*/  UMOV UR20, 0xf0000000 ;  /* 0xf000000000147882 */ /* 0x000fe20000000000 */
[----:B------:R-:W-:Y:S01]  /*57b0*/  UMOV UR21, 0x380fffff ;  /* 0x380fffff00157882 */ /* 0x000fe20000000000 */
[----:B------:R-:W-:Y:S01]  /*57c0*/  FMUL.FTZ R34, R26, 1 ;  /* 0x3f8000001a227820 */ /* 0x000fe20000410000 */
[----:B------:R-:W-:Y:S01]  /*57d0*/  BSSY.RECONVERGENT B1, `(.L_x_161) ;  /* 0x0000045000017945 */ /* 0x000fe20003800200 */
[----:B------:R-:W-:Y:S01]  /*57e0*/  F2FP.F16.F32.PACK_AB R5, R6, R25 ;  /* 0x000000190605723e */ /* 0x000fe200000000ff */
[----:B------:R-:W-:-:S15]  /*57f0*/  HADD2.F32 R24, -RZ, R24.H0_H0 ;  /* 0x20000018ff187230 */ /* 0x000fde0000004100 */
[----:B------:R-:W-:-:S15]  /*5800*/  NOP ;  /* 0x0000000000007918 */ /* 0x000fde0000000000 */
[----:B------:R-:W-:-:S15]  /*5810*/  NOP ;  /* 0x0000000000007918 */ /* 0x000fde0000000000 */
[----:B------:R-:W-:-:S10]  /*5820*/  NOP ;  /* 0x0000000000007918 */ /* 0x000fd40000000000 */
[----:B-1----:R-:W-:Y:S01]  /*5830*/  F2F.F32.F64 R0, R52 ;  /* 0x0000003400007310 */ /* 0x002fe20000301000 */
[----:B------:R-:W-:-:S15]  /*5840*/  HADD2.F32 R8, -RZ, R8.H0_H0 ;  /* 0x20000008ff087230 */ /* 0x000fde0000004100 */
        /* <DEDUP_REMOVED lines=54> */
[----:B------:R-:W-:-:S09]  /*5bb0*/  F2FP.F16.F32.PACK_AB R6, RZ, R0 ;  /* 0x00000000ff06723e */ /* 0x000fd200000000ff */
[----:B------:R-:W-:Y:S05]  /*5bc0*/  @P2 BRA P6, `(.L_x_162) ;  /* 0x0000000000142947 */ /* 0x000fea0003000000 */
[----:B------:R-:W-:Y:S01]  /*5bd0*/  IMAD.MOV.U32 R36, RZ, RZ, R46 ;  /* 0x000000ffff247224 */ /* 0x000fe200078e002e */
[----:B------:R-:W-:Y:S02]  /*5be0*/  MOV R37, R47 ;  /* 0x0000002f00257202 */ /* 0x000fe40000000f00 */
[----:B------:R-:W-:-:S07]  /*5bf0*/  MOV R0, 0x5c10 ;  /* 0x00005c1000007802 */ /* 0x000fce0000000f00 */
[----:B------:R-:W-:Y:S05]  /*5c00*/  CALL.REL.NOINC `($__internal_1_$__cuda_sm20_div_rn_f64_full) ;  /* 0x000000ec00787944 */ /* 0x000fea0003c00000 */
[----:B------:R-:W-:-:S07]  /*5c10*/  IMAD.MOV.U32 R19, RZ, RZ, R15 ;  /* 0x000000ffff137224 */ /* 0x000fce00078e000f */
.L_x_162:
[----:B------:R-:W-:Y:S05]  /*5c20*/  BSYNC.RECONVERGENT B1 ;  /* 0x0000000000017941 */ /* 0x000fea0003800200 */
.L_x_161:
        /* <DEDUP_REMOVED lines=110> */
.L_x_164:
[----:B------:R-:W-:Y:S05]  /*6310*/  BSYNC.RECONVERGENT B1 ;  /* 0x0000000000017941 */ /* 0x000fea0003800200 */
.L_x_163:
[----:B------:R0:W1:Y:S01]  /*6320*/  DADD R26, R26, -R18 ;  /* 0x000000001a1a7229 */ /* 0x0000620000000812 */
[----:B------:R-:W-:Y:S01]  /*6330*/  HADD2.F32 R7, -RZ, R7.H0_H0 ;  /* 0x20000007ff077230 */ /* 0x000fe20000004100 */
[----:B0-----:R-:W0:Y:S01]  /*6340*/  MUFU.RCP64H R19, R47 ;  /* 0x0000002f00137308 */ /* 0x001e220000001800 */
[----:B------:R-:W-:Y:S01]  /*6350*/  MOV R18, 0x1 ;  /* 0x0000000100127802 */ /* 0x000fe20000000f00 */
        /* <DEDUP_REMOVED lines=68> */
[----:B------:R-:W-:Y:S01]  /*67a0*/  MOV R0, 0x67d0 ;  /* 0x000067d000007802 */ /* 0x000fe20000000f00 */
[----:B------:R-:W-:-:S07]  /*67b0*/  IMAD.MOV.U32 R37, RZ, RZ, R47 ;  /* 0x000000ffff257224 */ /* 0x000fce00078e002f */
[----:B------:R-:W-:Y:S05]  /*67c0*/  CALL.REL.NOINC `($__internal_1_$__cuda_sm20_div_rn_f64_full) ;  /* 0x000000e000887944 */ /* 0x000fea0003c00000 */
[----:B------:R-:W-:-:S07]  /*67d0*/  IMAD.MOV.U32 R19, RZ, RZ, R15 ;  /* 0x000000ffff137224 */ /* 0x000fce00078e000f */
.L_x_166:
[----:B------:R-:W-:Y:S05]  /*67e0*/  BSYNC.RECONVERGENT B1 ;  /* 0x0000000000017941 */ /* 0x000fea0003800200 */
.L_x_165:
        /* <DEDUP_REMOVED lines=10> */
[----:B------:R-:W-:Y:S01]  /*6890*/  MOV R18, 0x1 ;  /* 0x0000000100127802 */ /* 0x000fe20000000f00 */
        /* <DEDUP_REMOVED lines=100> */
.L_x_168:
[----:B------:R-:W-:Y:S05]  /*6ee0*/  BSYNC.RECONVERGENT B1 ;  /* 0x0000000000017941 */ /* 0x000fea0003800200 */
.L_x_167:
[----:B------:R0:W1:Y:S01]  /*6ef0*/  DADD R26, R26, -R18 ;  /* 0x000000001a1a7229 */ /* 0x0000620000000812 */
[----:B------:R-:W-:Y:S01]  /*6f00*/  HADD2.F32 R9, -RZ, R9.H0_H0 ;  /* 0x20000009ff097230 */ /* 0x000fe20000004100 */
        /* <DEDUP_REMOVED lines=74> */
.L_x_170:
[----:B------:R-:W-:Y:S05]  /*73b0*/  BSYNC.RECONVERGENT B1 ;  /* 0x0000000000017941 */ /* 0x000fea0003800200 */
.L_x_169:
        /* <DEDUP_REMOVED lines=111> */
.L_x_172:
[----:B------:R-:W-:Y:S05]  /*7ab0*/  BSYNC.RECONVERGENT B1 ;  /* 0x0000000000017941 */ /* 0x000fea0003800200 */
.L_x_171:
[----:B------:R-:W-:Y:S01]  /*7ac0*/  ISETP.NE.AND P6, PT, R22, RZ, PT ;  /* 0x000000ff1600720c */ /* 0x000fe20003fc5270 */
[----:B------:R-:W-:Y:S01]  /*7ad0*/  IMAD.U32 R15, RZ, RZ, UR13 ;  /* 0x0000000dff0f7e24 */ /* 0x000fe2000f8e00ff */
[C---:B------:R-:W-:Y:S01]  /*7ae0*/  @!P1 LEA R26, P2, R14.reuse, UR10, 0x1 ;  /* 0x0000000a0e1a9c11 */ /* 0x040fe2000f8408ff */
[----:B------:R0:W1:Y:S01]  /*7af0*/  DADD R24, R24, -R18 ;  /* 0x0000000018187229 */ /* 0x0000620000000812 */
[----:B------:R-:W-:Y:S01]  /*7b00*/  MOV R27, UR13 ;  /* 0x0000000d001b7c02 */ /* 0x000fe20008000f00 */
[----:B0-----:R-:W-:Y:S01]  /*7b10*/  IMAD.U32 R19, RZ, RZ, UR13 ;  /* 0x0000000dff137e24 */ /* 0x001fe2000f8e00ff */
[C---:B------:R-:W-:Y:S01]  /*7b20*/  @!P1 LEA.HI.X R0, R14.reuse, UR11, R13, 0x1, P2 ;  /* 0x0000000b0e009c11 */ /* 0x040fe200090f0c0d */
[----:B------:R-:W-:Y:S01]  /*7b30*/  UMOV UR20, 0xf0000000 ;  /* 0xf000000000147882 */ /* 0x000fe20000000000 */
[C---:B------:R-:W-:Y:S01]  /*7b40*/  @!P1 LEA R18, P2, R14.reuse, UR8, 0x1 ;  /* 0x000000080e129c11 */ /* 0x040fe2000f8408ff */
[----:B------:R-:W-:Y:S01]  /*7b50*/  UMOV UR21, 0x380fffff ;  /* 0x380fffff00157882 */ /* 0x000fe20000000000 */
[----:B------:R-:W-:Y:S03]  /*7b60*/  BSSY.RECONVERGENT B0, `(.L_x_173) ;  /* 0x0000022000007945 */ /* 0x000fe60003800200 */
[----:B------:R-:W-:-:S04]  /*7b70*/  @!P6 LEA R20, P5, R14, UR10, 0x1 ;  /* 0x0000000a0e14ec11 */ /* 0x000fc8000f8a08ff */
[----:B------:R-:W-:Y:S02]  /*7b80*/  @!P6 LEA.HI.X R21, R14, UR11, R13, 0x1, P5 ;  /* 0x0000000b0e15ec11 */ /* 0x000fe4000a8f0c0d */
[----:B------:R-:W-:-:S03]  /*7b90*/  @!P1 LEA R26, P5, R27, R26, 0x1 ;  /* 0x0000001a1b1a9211 */ /* 0x000fc600078a08ff */
[----:B------:R0:W-:Y:S01]  /*7ba0*/  @!P6 STG.E.U16 desc[UR16][R20.64], R6 ;  /* 0x000000061400e986 */ /* 0x0001e2000c101510 */
[----:B------:R-:W-:Y:S02]  /*7bb0*/  @!P1 LEA.HI.X R27, R15, R0, RZ, 0x1, P5 ;  /* 0x000000000f1b9211 */ /* 0x000fe400028f0cff */
[----:B------:R-:W-:Y:S02]  /*7bc0*/  @!P1 LEA R18, P5, R19, R18, 0x1 ;  /* 0x0000001213129211 */ /* 0x000fe400078a08ff */
[C---:B------:R-:W-:Y:S01]  /*7bd0*/  @!P1 LEA.HI.X R0, R14.reuse, UR9, R13, 0x1, P2 ;  /* 0x000000090e009c11 */ /* 0x040fe200090f0c0d */
[----:B------:R0:W-:Y:S03]  /*7be0*/  @!P1 STG.E.U16 desc[UR16][R26.64], R8 ;  /* 0x000000081a009986 */ /* 0x0001e6000c101510 */
[----:B------:R-:W-:Y:S01]  /*7bf0*/  @!P1 LEA.HI.X R19, R15, R0, RZ, 0x1, P5 ;  /* 0x000000000f139211 */ /* 0x000fe200028f0cff */
[----:B------:R0:W-:Y:S01]  /*7c00*/  @!P3 STG.E.U16 desc[UR16][R42.64], R10 ;  /* 0x0000000a2a00b986 */ /* 0x0001e2000c101510 */
[----:B------:R-:W-:-:S04]  /*7c10*/  @!P0 LEA R34, P5, R14, UR8, 0x1 ;  /* 0x000000080e228c11 */ /* 0x000fc8000f8a08ff */
[----:B------:R-:W-:-:S15]  /*7c20*/  @!P0 LEA.HI.X R35, R14, UR9, R13, 0x1, P5 ;  /* 0x000000090e238c11 */ /* 0x000fde000a8f0c0d */
[----:B------:R-:W-:-:S15]  /*7c30*/  NOP ;  /* 0x0000000000007918 */ /* 0x000fde0000000000 */
[----:B-1----:R1:W2:-:S15]  /*7c40*/  DSETP.GEU.AND P2, PT, |R24|, UR20, PT ;  /* 0x0000001418007e2a */ /* 0x00229e000bf4e200 */
[----:B------:R-:W-:-:S15]  /*7c50*/  NOP ;  /* 0x0000000000007918 */ /* 0x000fde0000000000 */
[----:B------:R-:W-:-:S15]  /*7c60*/  NOP ;  /* 0x0000000000007918 */ /* 0x000fde0000000000 */
[----:B------:R-:W-:-:S15]  /*7c70*/  NOP ;  /* 0x0000000000007918 */ /* 0x000fde0000000000 */
[----:B------:R-:W-:-:S04]  /*7c80*/  NOP ;  /* 0x0000000000007918 */ /* 0x000fc80000000000 */
[----:B-1----:R-:W2:Y:S02]  /*7c90*/  F2F.F32.F64 R24, R24 ;  /* 0x0000001800187310 */ /* 0x002ea40000301000 */
[----:B--2---:R-:W-:Y:S01]  /*7ca0*/  @!P2 FMUL R24, R24, 1.175494350822287508e-38 ;  /* 0x008000001818a820 */ /* 0x004fe20000400000 */
[----:B0-----:R-:W-:Y:S06]  /*7cb0*/  @P4 BRA `(.L_x_174) ;  /* 0x0000000000304947 */ /* 0x001fec0003800000 */
[----:B------:R-:W-:Y:S01]  /*7cc0*/  IMAD.U32 R21, RZ, RZ, UR13 ;  /* 0x0000000dff157e24 */ /* 0x000fe2000f8e00ff */
[C---:B------:R-:W-:Y:S02]  /*7cd0*/  LEA R20, P6, R14.reuse, UR10, 0x1 ;  /* 0x0000000a0e147c11 */ /* 0x040fe4000f8c08ff */
[----:B------:R-:W-:Y:S01]  /*7ce0*/  MOV R15, UR13 ;  /* 0x0000000d000f7c02 */ /* 0x000fe20008000f00 */
[----:B------:R-:W-:Y:S01]  /*7cf0*/  IMAD.SHL.U32 R21, R21, 0x2, RZ ;  /* 0x0000000215157824 */ /* 0x000fe200078e00ff */
[----:B------:R-:W-:Y:S02]  /*7d00*/  LEA.HI.X R0, R14, UR11, R13, 0x1, P6 ;  /* 0x0000000b0e007c11 */ /* 0x000fe4000b0f0c0d */
[----:B------:R-:W-:Y:S02]  /*7d10*/  SHF.R.U32.HI R15, RZ, 0x1f, R15 ;  /* 0x0000001fff0f7819 */ /* 0x000fe4000001160f */
[----:B------:R-:W-:Y:S02]  /*7d20*/  IADD3 R20, P2, P5, R21, R20, R21 ;  /* 0x0000001415147210 */ /* 0x000fe40007d5e015 */
[----:B------:R-:W-:-:S02]  /*7d30*/  F2FP.F16.F32.PACK_AB R24, RZ, R24 ;  /* 0x00000018ff18723e */ /* 0x000fc400000000ff */
[----:B------:R-:W-:Y:S02]  /*7d40*/  IADD3 R20, P6, PT, R21, R20, RZ ;  /* 0x0000001415147210 */ /* 0x000fe40007fde0ff */
[----:B------:R-:W-:-:S05]  /*7d50*/  IADD3.X R0, PT, PT, R15, R0, R15, P2, P5 ;  /* 0x000000000f007210 */ /* 0x000fca00017ea40f */
[----:B------:R-:W-:-:S05]  /*7d60*/  IMAD.X R21, R15, 0x1, R0, P6 ;  /* 0x000000010f157824 */ /* 0x000fca00030e0600 */
[----:B------:R0:W-:Y:S02]  /*7d70*/  STG.E.U16 desc[UR16][R20.64], R24 ;  /* 0x0000001814007986 */ /* 0x0001e4000c101510 */
.L_x_174:
[----:B------:R-:W-:Y:S05]  /*7d80*/  BSYNC.RECONVERGENT B0 ;  /* 0x0000000000007941 */ /* 0x000fea0003800200 */
.L_x_173:
[----:B------:R1:W-:Y:S01]  /*7d90*/  @!P0 STG.E.U16 desc[UR16][R34.64], R5 ;  /* 0x0000000522008986 */ /* 0x0003e2000c101510 */
[----:B------:R-:W-:Y:S01]  /*7da0*/  BSSY.RECONVERGENT B0, `(.L_x_175) ;  /* 0x0000010000007945 */ /* 0x000fe20003800200 */
[----:B------:R-:W-:Y:S02]  /*7db0*/  F2FP.F16.F32.PACK_AB R16, R16, R23 ;  /* 0x000000171010723e */ /* 0x000fe400000000ff */
[----:B------:R1:W-:Y:S04]  /*7dc0*/  @!P1 STG.E.U16 desc[UR16][R18.64], R7 ;  /* 0x0000000712009986 */ /* 0x0003e8000c101510 */
[----:B------:R1:W-:Y:S01]  /*7dd0*/  @!P3 STG.E.U16 desc[UR16][R32.64], R9 ;  /* 0x000000092000b986 */ /* 0x0003e2000c101510 */
[----:B------:R-:W-:Y:S05]  /*7de0*/  @P4 BRA `(.L_x_176) ;  /* 0x00000000002c4947 */ /* 0x000fea0003800000 */
[----:B------:R-:W-:Y:S01]  /*7df0*/  IMAD.U32 R15, RZ, RZ, UR13 ;  /* 0x0000000dff0f7e24 */ /* 0x000fe2000f8e00ff */
        /* <DEDUP_REMOVED lines=10> */
.L_x_176:
[----:B------:R-:W-:Y:S05]  /*7ea0*/  BSYNC.RECONVERGENT B0 ;  /* 0x0000000000007941 */ /* 0x000fea0003800200 */
.L_x_175:
[----:B------:R-:W-:Y:S02]  /*7eb0*/  @!P1 IADD3 R6, P5, PT, R4, UR4, RZ ;  /* 0x0000000404069c10 */ /* 0x000fe4000ffbe0ff */
[----:B------:R-:W-:Y:S02]  /*7ec0*/  ISETP.GE.U32.AND P2, PT, R12, UR15, PT ;  /* 0x0000000f0c007c0c */ /* 0x000fe4000bf46070 */
[----:B------:R-:W-:Y:S01]  /*7ed0*/  @!P0 IADD3 R0, P4, PT, R4, UR4, RZ ;  /* 0x0000000404008c10 */ /* 0x000fe2000ff9e0ff */
[----:B------:R-:W-:Y:S01]  /*7ee0*/  @!P1 IMAD.X R13, RZ, RZ, UR5, P5 ;  /* 0x00000005ff0d9e24 */ /* 0x000fe2000a8e06ff */
[C---:B------:R-:W-:Y:S01]  /*7ef0*/  @!P1 LEA R12, P5, R6.reuse, UR6, 0x1 ;  /* 0x00000006060c9c11 */ /* 0x040fe2000f8a08ff */
[----:B------:R-:W-:Y:S01]  /*7f00*/  UIADD3 UR4, UP0, UPT, UR14, UR4, URZ ;  /* 0x000000040e047290 */ /* 0x000fe2000ff1e0ff */
[----:B--2---:R-:W-:Y:S02]  /*7f10*/  MOV R15, UR13 ;  /* 0x0000000d000f7c02 */ /* 0x004fe40008000f00 */
[----:B------:R-:W-:Y:S01]  /*7f20*/  ISETP.GE.U32.AND.EX P2, PT, R11, UR18, PT, P2 ;  /* 0x000000120b007c0c */ /* 0x000fe2000bf46120 */
[----:B------:R-:W-:Y:S01]  /*7f30*/  @!P0 IMAD.X R11, RZ, RZ, UR5, P4 ;  /* 0x00000005ff0b8e24 */ /* 0x000fe2000a0e06ff */
[----:B------:R-:W-:Y:S01]  /*7f40*/  @!P1 LEA.HI.X R13, R6, UR7, R13, 0x1, P5 ;  /* 0x00000007060d9c11 */ /* 0x000fe2000a8f0c0d */
[----:B------:R-:W-:Y:S01]  /*7f50*/  IMAD.U32 R6, RZ, RZ, UR13 ;  /* 0x0000000dff067e24 */ /* 0x000fe2000f8e00ff */
[C---:B------:R-:W-:Y:S01]  /*7f60*/  @!P0 LEA R10, P4, R0.reuse, UR6, 0x1 ;  /* 0x00000006000a8c11 */ /* 0x040fe2000f8808ff */
[----:B------:R-:W-:Y:S01]  /*7f70*/  UIADD3.X UR5, UPT, UPT, URZ, UR5, URZ, UP0, !UPT ;  /* 0x00000005ff057290 */ /* 0x000fe200087fe4ff */
[----:B------:R-:W-:Y:S01]  /*7f80*/  @!P1 LEA R12, P5, R15, R12, 0x1 ;  /* 0x0000000c0f0c9211 */ /* 0x000fe200078a08ff */
[----:B------:R-:W-:Y:S01]  /*7f90*/  UISETP.GE.U32.AND UP0, UPT, UR4, UR15, UPT ;  /* 0x0000000f0400728c */ /* 0x000fe2000bf06070 */
[----:B------:R-:W-:-:S02]  /*7fa0*/  @!P0 LEA.HI.X R11, R0, UR7, R11, 0x1, P4 ;  /* 0x00000007000b8c11 */ /* 0x000fc4000a0f0c0b */
[----:B-1----:R-:W-:Y:S01]  /*7fb0*/  PRMT R5, R5, 0x7632, R5 ;  /* 0x0000763205057816 */ /* 0x002fe20000000005 */
[----:B------:R-:W-:Y:S01]  /*7fc0*/  UISETP.GE.U32.AND.EX UP0, UPT, UR5, UR18, UPT, UP0 ;  /* 0x000000120500728c */ /* 0x000fe2000bf06100 */
[----:B------:R-:W-:Y:S02]  /*7fd0*/  @!P1 LEA.HI.X R13, R6, R13, RZ, 0x1, P5 ;  /* 0x0000000d060d9211 */ /* 0x000fe400028f0cff */
[----:B------:R-:W-:Y:S01]  /*7fe0*/  PRMT R6, R7, 0x7632, R6 ;  /* 0x0000763207067816 */ /* 0x000fe20000000006 */
[----:B------:R4:W-:Y:S01]  /*7ff0*/  @!P0 STG.E.U16 desc[UR16][R10.64], R5 ;  /* 0x000000050a008986 */ /* 0x0009e2000c101510 */
[----:B------:R-:W-:Y:S02]  /*8000*/  PRMT R15, R9, 0x7632, R15 ;  /* 0x00007632090f7816 */ /* 0x000fe4000000000f */
[----:B------:R-:W-:Y:S01]  /*8010*/  PRMT R14, R16, 0x7632, R14 ;  /* 0x00007632100e7816 */ /* 0x000fe2000000000e */
[----:B------:R4:W-:Y:S04]  /*8020*/  @!P1 STG.E.U16 desc[UR16][R12.64], R6 ;  /* 0x000000060c009986 */ /* 0x0009e8000c101510 */
[----:B------:R4:W-:Y:S04]  /*8030*/  @!P3 STG.E.U16 desc[UR16][R30.64], R15 ;  /* 0x0000000f1e00b986 */ /* 0x0009e8000c101510 */
[----:B------:R4:W-:Y:S01]  /*8040*/  @!P2 STG.E.U16 desc[UR16][R28.64], R14 ;  /* 0x0000000e1c00a986 */ /* 0x0009e2000c101510 */
[----:B------:R-:W-:Y:S05]  /*8050*/  BRA.U !UP0, `(.L_x_177) ;  /* 0xffffffc508a07547 */ /* 0x000fea000b83ffff */
[----:B------:R-:W-:Y:S05]  /*8060*/  EXIT ;  /* 0x000000000000794d */ /* 0x000fea0003800000 */
.L_x_156:
[----:B------:R-:W0:Y:S01]  /*8070*/  LDCU.64 UR22, c[0x0][0x1170] ;  /* 0x00022e00ff1677ac */ /* 0x000e220008000a00 */
[----:B------:R-:W2:Y:S01]  /*8080*/  LDCU.U8 UR19, c[0x0][0x1178] ;  /* 0x00022f00ff1377ac */ /* 0x000ea20008000000 */
[----:B------:R-:W-:Y:S01]  /*8090*/  UMOV UR4, URZ ;  /* 0x000000ff00047c82 */ /* 0x000fe20008000000 */
[----:B------:R-:W-:-:S05]  /*80a0*/  UMOV UR5, URZ ;  /* 0x000000ff00057c82 */ /* 0x000fca0008000000 */
.L_x_198:
[----:B---3--:R-:W3:Y:S01]  /*80b0*/  LDC.64 R16, c[0x0][0x1180] ;  /* 0x00046000ff107b82 */ /* 0x008ee20000000a00 */
[----:B-1----:R-:W-:Y:S01]  /*80c0*/  IADD3 R5, P1, PT, R4, UR4, RZ ;  /* 0x0000000404057c10 */ /* 0x002fe2000ff3e0ff */
[----:B------:R-:W-:Y:S01]  /*80d0*/  IMAD.U32 R13, RZ, RZ, UR13 ;  /* 0x0000000dff0d7e24 */ /* 0x000fe2000f8e00ff */
[----:B------:R-:W-:Y:S01]  /*80e0*/  PRMT R0, RZ, 0x7610, R0 ;  /* 0x00007610ff007816 */ /* 0x000fe20000000000 */
[----:B------:R-:W-:Y:S01]  /*80f0*/  IMAD.U32 R7, RZ, RZ, UR13 ;  /* 0x0000000dff077e24 */ /* 0x000fe2000f8e00ff */
[C---:B------:R-:W-:Y:S01]  /*8100*/  ISETP.GE.U32.AND P0, PT, R5.reuse, UR15, PT ;  /* 0x0000000f05007c0c */ /* 0x040fe2000bf06070 */
[----:B------:R-:W-:Y:S01]  /*8110*/  IMAD.X R6, RZ, RZ, UR5, P1 ;  /* 0x00000005ff067e24 */ /* 0x000fe200088e06ff */
[----:B------:R-:W-:Y:S01]  /*8120*/  MOV R11, UR13 ;  /* 0x0000000d000b7c02 */ /* 0x000fe20008000f00 */
[----:B------:R-:W-:Y:S01]  /*8130*/  IMAD.SHL.U32 R18, R5, 0x2, RZ ;  /* 0x0000000205127824 */ /* 0x000fe200078e00ff */
[----:B------:R-:W-:Y:S02]  /*8140*/  MOV R19, UR13 ;  /* 0x0000000d00137c02 */ /* 0x000fe40008000f00 */
[----:B------:R-:W-:-:S02]  /*8150*/  ISETP.GE.U32.AND.EX P0, PT, R6, UR18, PT, P0 ;  /* 0x0000001206007c0c */ /* 0x000fc4000bf06100 */
[----:B------:R-:W-:Y:S02]  /*8160*/  SHF.L.U64.HI R22, R5, 0x1, R6 ;  /* 0x0000000105167819 */ /* 0x000fe40000010206 */
[C---:B------:R-:W-:Y:S02]  /*8170*/  IADD3 R14, P2, PT, R18.reuse, UR8, RZ ;  /* 0x00000008120e7c10 */ /* 0x040fe4000ff5e0ff */
[----:B------:R-:W-:Y:S02]  /*8180*/  IADD3 R8, P1, PT, R18, UR10, RZ ;  /* 0x0000000a12087c10 */ /* 0x000fe4000ff3e0ff */
[C---:B------:R-:W-:Y:S02]  /*8190*/  IADD3.X R15, PT, PT, R22.reuse, UR9, RZ, P2, !PT ;  /* 0x00000009160f7c10 */ /* 0x040fe400097fe4ff */
[----:B------:R-:W-:Y:S02]  /*81a0*/  LEA R10, P3, R11, R8, 0x1 ;  /* 0x000000080b0a7211 */ /* 0x000fe400078608ff */
[----:B------:R-:W-:Y:S01]  /*81b0*/  IADD3.X R9, PT, PT, R22, UR11, RZ, P1, !PT ;  /* 0x0000000b16097c10 */ /* 0x000fe20008ffe4ff */
[----:B0--3--:R-:W3:Y:S01]  /*81c0*/  LDG.E R20, desc[UR16][R16.64] ;  /* 0x0000001010147981 */ /* 0x009ee2000c1e1900 */
[----:B------:R-:W-:-:S02]  /*81d0*/  LEA R12, P1, R13, R14, 0x1 ;  /* 0x0000000e0d0c7211 */ /* 0x000fc400078208ff */
[----:B------:R-:W-:Y:S01]  /*81e0*/  PRMT R23, RZ, 0x7610, R23 ;  /* 0x00007610ff177816 */ /* 0x000fe20000000017 */
[----:B------:R-:W4:Y:S01]  /*81f0*/  @!P0 LDG.E.U16 R0, desc[UR16][R14.64] ;  /* 0x000000100e008981 */ /* 0x000f22000c1e1500 */
[----:B------:R-:W-:Y:S02]  /*8200*/  LEA.HI.X R11, R7, R9, RZ, 0x1, P3 ;  /* 0x00000009070b7211 */ /* 0x000fe400018f0cff */
[----:B------:R-:W-:Y:S01]  /*8210*/  IADD3 R7, P2, PT, R5, UR13, RZ ;  /* 0x0000000d05077c10 */ /* 0x000fe2000ff5e0ff */
[----:B------:R-:W-:Y:S01]  /*8220*/  IMAD.U32 R29, RZ, RZ, UR13 ;  /* 0x0000000dff1d7e24 */ /* 0x000fe2000f8e00ff */
[----:B------:R-:W-:Y:S01]  /*8230*/  LEA.HI.X R13, R19, R15, RZ, 0x1, P1 ;  /* 0x0000000f130d7211 */ /* 0x000fe200008f0cff */
[----:B------:R1:W4:Y:S01]  /*8240*/  @!P0 LDG.E.U16 R23, desc[UR16][R8.64] ;  /* 0x0000001008178981 */ /* 0x000322000c1e1500 */
[----:B------:R-:W-:Y:S01]  /*8250*/  IADD3 R18, P1, PT, R18, UR6, RZ ;  /* 0x0000000612127c10 */ /* 0x000fe2000ff3e0ff */
[----:B------:R-:W-:Y:S01]  /*8260*/  IMAD.U32 R33, RZ, RZ, UR13 ;  /* 0x0000000dff217e24 */ /* 0x000fe2000f8e00ff */
[----:B------:R-:W-:-:S02]  /*8270*/  LEA R28, P4, R29, R12, 0x1 ;  /* 0x0000000c1d1c7211 */ /* 0x000fc400078808ff */
[----:B------:R-:W-:Y:S02]  /*8280*/  IADD3.X R19, PT, PT, R22, UR7, RZ, P1, !PT ;  /* 0x0000000716137c10 */ /* 0x000fe40008ffe4ff */
[C---:B------:R-:W-:Y:S01]  /*8290*/  ISETP.GE.U32.AND P1, PT, R7.reuse, UR15, PT ;  /* 0x0000000f07007c0c */ /* 0x040fe2000bf26070 */
[----:B-1----:R-:W-:Y:S01]  /*82a0*/  IMAD.X R8, RZ, RZ, R6, P2 ;  /* 0x000000ffff087224 */ /* 0x002fe200010e0606 */
[----:B------:R-:W-:Y:S02]  /*82b0*/  IADD3 R9, P2, PT, R7, UR13, RZ ;  /* 0x0000000d07097c10 */ /* 0x000fe4000ff5e0ff */
[----:B------:R-:W-:Y:S01]  /*82c0*/  MOV R15, UR13 ;  /* 0x0000000d000f7c02 */ /* 0x000fe20008000f00 */
[----:B------:R-:W-:Y:S01]  /*82d0*/  IMAD.U32 R21, RZ, RZ, UR13 ;  /* 0x0000000dff157e24 */ /* 0x000fe2000f8e00ff */
[----:B------:R-:W-:Y:S01]  /*82e0*/  LEA R32, P3, R33, R18, 0x1 ;  /* 0x0000001221207211 */ /* 0x000fe200078608ff */
[----:B------:R-:W-:Y:S01]  /*82f0*/  IMAD.X R14, RZ, RZ, R8, P2 ;  /* 0x000000ffff0e7224 */ /* 0x000fe200010e0608 */
[----:B------:R-:W-:-:S02]  /*8300*/  ISETP.GE.U32.AND.EX P1, PT, R8, UR18, PT, P1 ;  /* 0x0000001208007c0c */ /* 0x000fc4000bf26110 */
[----:B------:R-:W-:Y:S02]  /*8310*/  LEA.HI.X R29, R15, R13, RZ, 0x1, P4 ;  /* 0x0000000d0f1d7211 */ /* 0x000fe400020f0cff */
[----:B------:R-:W-:Y:S02]  /*8320*/  IADD3 R8, P4, PT, R9, UR13, RZ ;  /* 0x0000000d09087c10 */ /* 0x000fe4000ff9e0ff */
[----:B------:R-:W-:Y:S01]  /*8330*/  MOV R31, UR13 ;  /* 0x0000000d001f7c02 */ /* 0x000fe20008000f00 */
[----:B------:R-:W-:Y:S01]  /*8340*/  IMAD.U32 R7, RZ, RZ, UR13 ;  /* 0x0000000dff077e24 */ /* 0x000fe2000f8e00ff */
[----:B------:R-:W-:Y:S01]  /*8350*/  LEA.HI.X R33, R21, R19, RZ, 0x1, P3 ;  /* 0x0000001315217211 */ /* 0x000fe200018f0cff */
[----:B------:R-:W-:Y:S01]  /*8360*/  IMAD.U32 R27, RZ, RZ, UR13 ;  /* 0x0000000dff1b7e24 */ /* 0x000fe2000f8e00ff */
[----:B------:R-:W-:Y:S01]  /*8370*/  ISETP.GE.U32.AND P3, PT, R9, UR15, PT ;  /* 0x0000000f09007c0c */ /* 0x000fe2000bf66070 */
[----:B------:R-:W-:Y:S01]  /*8380*/  IMAD.X R9, RZ, RZ, R14, P4 ;  /* 0x000000ffff097224 */ /* 0x000fe200020e060e */
[----:B------:R-:W-:-:S02]  /*8390*/  LEA R30, P2, R31, R10, 0x1 ;  /* 0x0000000a1f1e7211 */ /* 0x000fc400078408ff */
[----:B------:R-:W-:Y:S01]  /*83a0*/  ISETP.GE.U32.AND P4, PT, R8, UR15, PT ;  /* 0x0000000f08007c0c */ /* 0x000fe2000bf86070 */
[----:B------:R-:W-:Y:S01]  /*83b0*/  IMAD.U32 R25, RZ, RZ, UR13 ;  /* 0x0000000dff197e24 */ /* 0x000fe2000f8e00ff */
[----:B------:R-:W-:Y:S02]  /*83c0*/  LEA.HI.X R31, R7, R11, RZ, 0x1, P2 ;  /* 0x0000000b071f7211 */ /* 0x000fe400010f0cff */
[----:B------:R-:W-:Y:S02]  /*83d0*/  PRMT R17, RZ, 0x7610, R17 ;  /* 0x00007610ff117816 */ /* 0x000fe40000000011 */
[----:B------:R-:W-:Y:S02]  /*83e0*/  ISETP.GE.U32.AND.EX P3, PT, R14, UR18, PT, P3 ;  /* 0x000000120e007c0c */ /* 0x000fe4000bf66130 */
[----:B------:R-:W-:Y:S02]  /*83f0*/  LEA R26, P2, R27, R32, 0x1 ;  /* 0x000000201b1a7211 */ /* 0x000fe400078408ff */
[----:B------:R-:W-:Y:S01]  /*8400*/  ISETP.GE.U32.AND.EX P4, PT, R9, UR18, PT, P4 ;  /* 0x0000001209007c0c */ /* 0x000fe2000bf86140 */
[----:B------:R1:W5:Y:S01]  /*8410*/  @!P1 LDG.E.U16 R17, desc[UR16][R10.64] ;  /* 0x000000100a119981 */ /* 0x000362000c1e1500 */
[----:B------:R-:W-:-:S02]  /*8420*/  PRMT R43, RZ, 0x7610, R43 ;  /* 0x00007610ff2b7816 */ /* 0x000fc4000000002b */
[----:B------:R-:W-:Y:S02]  /*8430*/  LEA.HI.X R27, R15, R33, RZ, 0x1, P2 ;  /* 0x000000210f1b7211 */ /* 0x000fe400010f0cff */
[----:B------:R-:W-:Y:S02]  /*8440*/  LEA R24, P6, R25, R26, 0x1 ;  /* 0x0000001a19187211 */ /* 0x000fe400078c08ff */
[----:B------:R-:W-:Y:S01]  /*8450*/  PRMT R16, RZ, 0x7610, R16 ;  /* 0x00007610ff107816 */ /* 0x000fe20000000010 */
[----:B------:R0:W4:Y:S01]  /*8460*/  @!P0 LDG.E.U16 R43, desc[UR16][R18.64] ;  /* 0x00000010122b8981 */ /* 0x000122000c1e1500 */
[----:B------:R-:W-:Y:S02]  /*8470*/  PRMT R7, RZ, 0x7610, R7 ;  /* 0x00007610ff077816 */ /* 0x000fe40000000007 */
[----:B-1----:R-:W-:Y:S02]  /*8480*/  PRMT R10, RZ, 0x7610, R10 ;  /* 0x00007610ff0a7816 */ /* 0x002fe4000000000a */
[----:B------:R-:W-:Y:S01]  /*8490*/  PRMT R11, RZ, 0x7610, R11 ;  /* 0x00007610ff0b7816 */ /* 0x000fe2000000000b */
[----:B------:R-:W5:Y:S01]  /*84a0*/  @!P1 LDG.E.U16 R16, desc[UR16][R32.64] ;  /* 0x0000001020109981 */ /* 0x000f62000c1e1500 */
[----:B------:R-:W-:-:S02]  /*84b0*/  PRMT R14, RZ, 0x7610, R14 ;  /* 0x00007610ff0e7816 */ /* 0x000fc4000000000e */
[----:B------:R-:W-:Y:S01]  /*84c0*/  LEA.HI.X R25, R21, R27, RZ, 0x1, P6 ;  /* 0x0000001b15197211 */ /* 0x000fe200030f0cff */
[----:B------:R-:W5:Y:S04]  /*84d0*/  @!P3 LDG.E.U16 R7, desc[UR16][R30.64] ;  /* 0x000000101e07b981 */ /* 0x000f68000c1e1500 */
[----:B------:R-:W5:Y:S04]  /*84e0*/  @!P3 LDG.E.U16 R10, desc[UR16][R28.64] ;  /* 0x000000101c0ab981 */ /* 0x000f68000c1e1500 */
[----:B------:R-:W5:Y:S04]  /*84f0*/  @!P3 LDG.E.U16 R11, desc[UR16][R26.64] ;  /* 0x000000101a0bb981 */ /* 0x000f68000c1e1500 */
[----:B------:R-:W5:Y:S01]  /*8500*/  @!P4 LDG.E.U16 R14, desc[UR16][R24.64] ;  /* 0x00000010180ec981 */ /* 0x000f62000c1e1500 */
[----:B------:R-:W-:Y:S01]  /*8510*/  PRMT R22, RZ, 0x7610, R22 ;  /* 0x00007610ff167816 */ /* 0x000fe20000000016 */
[----:B0-----:R-:W-:-:S02]  /*8520*/  IMAD.U32 R19, RZ, RZ, UR13 ;  /* 0x0000000dff137e24 */ /* 0x001fc4000f8e00ff */
[----:B------:R-:W-:-:S03]  /*8530*/  IMAD.U32 R37, RZ, RZ, UR13 ;  /* 0x0000000dff257e24 */ /* 0x000fc6000f8e00ff */
[----:B------:R0:W5:Y:S01]  /*8540*/  @!P1 LDG.E.U16 R22, desc[UR16][R12.64] ;  /* 0x000000100c169981 */ /* 0x000162000c1e1500 */
[----:B------:R-:W-:Y:S02]  /*8550*/  LEA R18, P2, R19, R30, 0x1 ;  /* 0x0000001e13127211 */ /* 0x000fe400078408ff */
[----:B------:R-:W-:Y:S02]  /*8560*/  @!P4 LEA R36, P5, R37, R28, 0x1 ;  /* 0x0000001c2524c211 */ /* 0x000fe400078a08ff */
[----:B0-----:R-:W-:Y:S02]  /*8570*/  MOV R13, UR13 ;  /* 0x0000000d000d7c02 */ /* 0x001fe40008000f00 */
[----:B------:R-:W-:Y:S02]  /*8580*/  PRMT R12, RZ, 0x7610, R12 ;  /* 0x00007610ff0c7816 */ /* 0x000fe4000000000c */
[----:B------:R-:W-:Y:S02]  /*8590*/  LEA.HI.X R19, R13, R31, RZ, 0x1, P2 ;  /* 0x0000001f0d137211 */ /* 0x000fe400010f0cff */
[----:B------:R-:W-:-:S02]  /*85a0*/  PRMT R13, RZ, 0x7610, R13 ;  /* 0x00007610ff0d7816 */ /* 0x000fc4000000000d */
[----:B------:R-:W-:Y:S01]  /*85b0*/  @!P4 LEA.HI.X R37, R15, R29, RZ, 0x1, P5 ;  /* 0x0000001d0f25c211 */ /* 0x000fe200028f0cff */
[----:B------:R0:W5:Y:S04]  /*85c0*/  @!P4 LDG.E.U16 R12, desc[UR16][R18.64] ;  /* 0x00000010120cc981 */ /* 0x000168000c1e1500 */
[----:B------:R1:W5:Y:S01]  /*85d0*/  @!P4 LDG.E.U16 R13, desc[UR16][R36.64] ;  /* 0x00000010240dc981 */ /* 0x000362000c1e1500 */
[----:B--2---:R-:W-:Y:S01]  /*85e0*/  UPRMT UR12, UR19, 0x8880, URZ ;  /* 0x00008880130c7896 */ /* 0x004fe200080000ff */
[----:B------:R-:W-:Y:S05]  /*85f0*/  BSSY.RECONVERGENT B1, `(.L_x_178) ;  /* 0x000003f000017945 */ /* 0x000fea0003800200 */
[----:B------:R-:W-:Y:S01]  /*8600*/  ISETP.NE.AND P5, PT, RZ, UR12, PT ;  /* 0x0000000cff007c0c */ /* 0x000fe2000bfa5270 */
[----:B---3--:R-:W-:-:S06]  /*8610*/  FMUL.FTZ R52, R20, 1 ;  /* 0x3f80000014347820 */ /* 0x008fcc0000410000 */
[----:B------:R-:W2:Y:S01]  /*8620*/  F2F.F64.F32 R52, R52 ;  /* 0x0000003400347310 */ /* 0x000ea20000201800 */
[----:B------:R-:W-:Y:S02]  /*8630*/  IMAD.MOV.U32 R20, RZ, RZ, 0x1 ;  /* 0x00000001ff147424 */ /* 0x000fe400078e00ff */
[----:B----4-:R-:W-:-:S05]  /*8640*/  HADD2.F32 R0, -RZ, R0.H0_H0 ;  /* 0x20000000ff007230 */ /* 0x010fca0000004100 */
[----:B------:R-:W-:Y:S01]  /*8650*/  FMUL.FTZ R0, R0, 1 ;  /* 0x3f80000000007820 */ /* 0x000fe20000410000 */
[----:B------:R-:W-:Y:S01]  /*8660*/  HADD2.F32 R23, -RZ, R23.H0_H0 ;  /* 0x20000017ff177230 */ /* 0x000fe20000004100 */
[----:B--2---:R-:W2:-:S15]  /*8670*/  MUFU.RCP64H R21, R53 ;  /* 0x0000003500157308 */ /* 0x004e9e0000001800 */
[----:B------:R-:W-:-:S15]  /*8680*/  NOP ;  /* 0x0000000000007918 */ /* 0x000fde0000000000 */
[----:B------:R-:W-:-:S15]  /*8690*/  NOP ;  /* 0x0000000000007918 */ /* 0x000fde0000000000 */
[----:B------:R-:W-:-:S09]  /*86a0*/  NOP ;  /* 0x0000000000007918 */ /* 0x000fd20000000000 */
[----:B--2---:R-:W2:Y:S01]  /*86b0*/  DFMA R34, -R52, R20, 1 ;  /* 0x3ff000003422742b */ /* 0x004ea20000000114 */
[----:B------:R-:W-:-:S15]  /*86c0*/  HADD2.F32 R43, -RZ, R43.H0_H0 ;  /* 0x2000002bff2b7230 */ /* 0x000fde0000004100 */
[----:B------:R-:W-:-:S15]  /*86d0*/  NOP ;  /* 0x0000000000007918 */ /* 0x000fde0000000000 */
[----:B------:R-:W-:-:S15]  /*86e0*/  NOP ;  /* 0x0000000000007918 */ /* 0x000fde0000000000 */
[----:B------:R-:W-:-:S15]  /*86f0*/  NOP ;  /* 0x0000000000007918 */ /* 0x000fde0000000000 */
[----:B------:R-:W-:-:S03]  /*8700*/  NOP ;  /* 0x0000000000007918 */ /* 0x000fc60000000000 */
[----:B--2---:R-:W2:-:S15]  /*8710*/  DFMA R34, R34, R34, R34 ;  /* 0x000000222222722b */ /* 0x004e9e0000000022 */
[----:B------:R-:W-:-:S15]  /*8720*/  NOP ;  /* 0x0000000000007918 */ /* 0x000fde0000000000 */
[----:B------:R-:W-:-:S15]  /*8730*/  NOP ;  /* 0x0000000000007918 */ /* 0x000fde0000000000 */
[----:B------:R-:W-:-:S15]  /*8740*/  NOP ;  /* 0x0000000000007918 */ /* 0x000fde0000000000 */
[----:B------:R-:W-:-:S04]  /*8750*/  NOP ;  /* 0x0000000000007918 */ /* 0x000fc80000000000 */
[----:B--2---:R-:W2:-:S15]  /*8760*/  DFMA R34, R20, R34, R20 ;  /* 0x000000221422722b */ /* 0x004e9e0000000014 */
[----:B------:R-:W-:-:S15]  /*8770*/  NOP ;  /* 0x0000000000007918 */ /* 0x000fde0000000000 */
[----:B------:R-:W-:-:S15]  /*8780*/  NOP ;  /* 0x0000000000007918 */ /* 0x000fde0000000000 */
[----:B------:R-:W-:-:S15]  /*8790*/  NOP ;  /* 0x0000000000007918 */ /* 0x000fde0000000000 */
[----:B------:R-:W-:-:S04]  /*87a0*/  NOP ;  /* 0x0000000000007918 */ /* 0x000fc80000000000 */
[----:B--2---:R-:W2:-:S15]  /*87b0*/  DFMA R20, -R52, R34, 1 ;  /* 0x3ff000003414742b */ /* 0x004e9e0000000122 */
[----:B------:R-:W-:-:S15]  /*87c0*/  NOP ;  /* 0x0000000000007918 */ /* 0x000fde0000000000 */
[----:B------:R-:W-:-:S15]  /*87d0*/  NOP ;  /* 0x0000000000007918 */ /* 0x000fde0000000000 */
[----:B------:R-:W-:-:S15]  /*87e0*/  NOP ;  /* 0x0000000000007918 */ /* 0x000fde0000000000 */
[----:B------:R-:W-:-:S04]  /*87f0*/  NOP ;  /* 0x0000000000007918 */ /* 0x000fc80000000000 */
[----:B--2---:R2:W0:-:S15]  /*8800*/  DFMA R20, R34, R20, R34 ;  /* 0x000000142214722b */ /* 0x00441e0000000022 */
[----:B------:R-:W-:-:S15]  /*8810*/  NOP ;  /* 0x0000000000007918 */ /* 0x000fde0000000000 */
[----:B------:R-:W-:-:S15]  /*8820*/  NOP ;  /* 0x0000000000007918 */ /* 0x000fde0000000000 */
[----:B------:R-:W-:-:S15]  /*8830*/  NOP ;  /* 0x0000000000007918 */ /* 0x000fde0000000000 */
[----:B------:R-:W-:-:S04]  /*8840*/  NOP ;  /* 0x0000000000007918 */ /* 0x000fc80000000000 */
[----:B--2---:R-:W2:Y:S02]  /*8850*/  F2F.F64.F32 R34, R0 ;  /* 0x0000000000227310 */ /* 0x004ea40000201800 */
[----:B--2---:R-:W-:-:S15]  /*8860*/  FSETP.GEU.AND P6, PT, |R35|, 6.5827683646048100446e-37, PT ;  /* 0x036000002300780b */ /* 0x004fde0003fce200 */
[----:B------:R-:W-:-:S15]  /*8870*/  NOP ;  /* 0x0000000000007918 */ /* 0x000fde0000000000 */
[----:B------:R-:W-:-:S15]  /*8880*/  NOP ;  /* 0x0000000000007918 */ /* 0x000fde0000000000 */
[----:B------:R-:W-:-:S15]  /*8890*/  NOP ;  /* 0x0000000000007918 */ /* 0x000fde0000000000 */
[----:B------:R-:W-:-:S02]  /*88a0*/  NOP ;  /* 0x0000000000007918 */ /* 0x000fc40000000000 */
        /* <DEDUP_REMOVED lines=17> */
[----:B-----5:R-:W-:Y:S05]  /*89c0*/  CALL.REL.NOINC `($__internal_1_$__cuda_sm20_div_rn_f64_full) ;  /* 0x000000c000087944 */ /* 0x020fea0003c00000 */
[----:B------:R-:W-:-:S07]  /*89d0*/  IMAD.MOV.U32 R19, RZ, RZ, R15 ;  /* 0x000000ffff137224 */ /* 0x000fce00078e000f */
.L_x_179:
[----:B------:R-:W-:Y:S05]  /*89e0*/  BSYNC.RECONVERGENT B1 ;  /* 0x0000000000017941 */ /* 0x000fea0003800200 */
.L_x_178:
        /* <DEDUP_REMOVED lines=86> */
[----:B------:R-:W-:-:S07]  /*8f50*/  MOV R0, 0x8f70 ;  /* 0x00008f7000007802 */ /* 0x000fce0000000f00 */
[----:B-----5:R-:W-:Y:S05]  /*8f60*/  CALL.REL.NOINC `($__internal_1_$__cuda_sm20_div_rn_f64_full) ;  /* 0x000000b800a07944 */ /* 0x020fea0003c00000 */
[----:B------:R-:W-:-:S07]  /*8f70*/  MOV R19, R15 ;  /* 0x0000000f00137202 */ /* 0x000fce0000000f00 */
.L_x_181:
[----:B------:R-:W-:Y:S05]  /*8f80*/  BSYNC.RECONVERGENT B1 ;  /* 0x0000000000017941 */ /* 0x000fea0003800200 */
.L_x_180:
        /* <DEDUP_REMOVED lines=75> */
[----:B------:R-:W-:-:S07]  /*9440*/  MOV R19, R15 ;  /* 0x0000000f00137202 */ /* 0x000fce0000000f00 */
.L_x_183:
[----:B------:R-:W-:Y:S05]  /*9450*/  BSYNC.RECONVERGENT B1 ;  /* 0x0000000000017941 */ /* 0x000fea0003800200 */
.L_x_182:
        /* <DEDUP_REMOVED lines=87> */
[----:B------:R-:W-:Y:S05]  /*99d0*/  CALL.REL.NOINC `($__internal_1_$__cuda_sm20_div_rn_f64_full) ;  /* 0x000000b000047944 */ /* 0x000fea0003c00000 */
[----:B------:R-:W-:-:S07]  /*99e0*/  IMAD.MOV.U32 R19, RZ, RZ, R15 ;  /* 0x000000ffff137224 */ /* 0x000fce00078e000f */
.L_x_185:
[----:B------:R-:W-:Y:S05]  /*99f0*/  BSYNC.RECONVERGENT B1 ;  /* 0x0000000000017941 */ /* 0x000fea0003800200 */
.L_x_184:
        /* <DEDUP_REMOVED lines=71> */
[----:B------:R-:W-:Y:S01]  /*9e70*/  MOV R36, R52 ;  /* 0x0000003400247202 */ /* 0x000fe20000000f00 */
[----:B------:R-:W-:Y:S01]  /*9e80*/  IMAD.MOV.U32 R37, RZ, RZ, R53 ;  /* 0x000000ffff257224 */ /* 0x000fe200078e0035 */
[----:B------:R-:W-:-:S07]  /*9e90*/  MOV R0, 0x9eb0 ;  /* 0x00009eb000007802 */ /* 0x000fce0000000f00 */
[----:B------:R-:W-:Y:S05]  /*9ea0*/  CALL.REL.NOINC `($__internal_1_$__cuda_sm20_div_rn_f64_full) ;  /* 0x000000a800d07944 */ /* 0x000fea0003c00000 */
[----:B------:R-:W-:-:S07]  /*9eb0*/  IMAD.MOV.U32 R19, RZ, RZ, R15 ;  /* 0x000000ffff137224 */ /* 0x000fce00078e000f */
.L_x_187:
[----:B------:R-:W-:Y:S05]  /*9ec0*/  BSYNC.RECONVERGENT B1 ;  /* 0x0000000000017941 */ /* 0x000fea0003800200 */
.L_x_186:
        /* <DEDUP_REMOVED lines=88> */
[----:B------:R-:W-:-:S07]  /*a450*/  MOV R19, R15 ;  /* 0x0000000f00137202 */ /* 0x000fce0000000f00 */
.L_x_189:
[----:B------:R-:W-:Y:S05]  /*a460*/  BSYNC.RECONVERGENT B1 ;  /* 0x0000000000017941 */ /* 0x000fea0003800200 */
.L_x_188:
        /* <DEDUP_REMOVED lines=13> */
[----:B------:R-:W2:Y:S02]  /*a540*/  F2F.F64.F32 R34, R13 ;  /* 0x0000000d00227310 */ /* 0x000ea40000201800 */
[----:B--2---:R-:W-:Y:S01]  /*a550*/  FSETP.GEU.AND P6, PT, |R35|, 6.5827683646048100446e-37, PT ;  /* 0x036000002300780b */ /* 0x004fe20003fce200 */
[----:B------:R-:W-:-:S15]  /*a560*/  HADD2.F32 R13, -RZ, R14.H0_H0 ;  /* 0x2000000eff0d7230 */ /* 0x000fde0000004100 */
        /* <DEDUP_REMOVED lines=60> */
.L_x_191:
[----:B------:R-:W-:Y:S05]  /*a930*/  BSYNC.RECONVERGENT B1 ;  /* 0x0000000000017941 */ /* 0x000fea0003800200 */
.L_x_190:
        /* <DEDUP_REMOVED lines=89> */
.L_x_193:
[----:B------:R-:W-:Y:S05]  /*aed0*/  BSYNC.RECONVERGENT B1 ;  /* 0x0000000000017941 */ /* 0x000fea0003800200 */
.L_x_192:
[----:B------:R-:W-:Y:S01]  /*aee0*/  IMAD.U32 R21, RZ, RZ, UR13 ;  /* 0x0000000dff157e24 */ /* 0x000fe2000f8e00ff */
[----:B------:R-:W-:Y:S01]  /*aef0*/  @!P1 LEA R20, P2, R5, UR10, 0x1 ;  /* 0x0000000a05149c11 */ /* 0x000fe2000f8408ff */
[----:B------:R0:W1:Y:S01]  /*af00*/  DADD R46, R46, -R18 ;  /* 0x000000002e2e7229 */ /* 0x0000620000000812 */
[----:B------:R-:W-:Y:S01]  /*af10*/  MOV R15, UR13 ;  /* 0x0000000d000f7c02 */ /* 0x000fe20008000f00 */
[----:B0-----:R-:W-:Y:S01]  /*af20*/  IMAD.U32 R19, RZ, RZ, UR13 ;  /* 0x0000000dff137e24 */ /* 0x001fe2000f8e00ff */
[----:B------:R-:W-:Y:S01]  /*af30*/  @!P1 LEA R20, P6, R21, R20, 0x1 ;  /* 0x0000001415149211 */ /* 0x000fe200078c08ff */
[----:B------:R-:W-:Y:S01]  /*af40*/  UMOV UR20, 0xf0000000 ;  /* 0xf000000000147882 */ /* 0x000fe20000000000 */
[----:B------:R-:W-:Y:S01]  /*af50*/  @!P1 LEA.HI.X R0, R5, UR11, R6, 0x1, P2 ;  /* 0x0000000b05009c11 */ /* 0x000fe200090f0c06 */
[----:B------:R-:W-:Y:S01]  /*af60*/  UMOV UR21, 0x380fffff ;  /* 0x380fffff00157882 */ /* 0x000fe20000000000 */
[----:B------:R-:W-:Y:S01]  /*af70*/  PRMT R17, R22, 0x7610, R17 ;  /* 0x0000761016117816 */ /* 0x000fe20000000011 */
[----:B------:R-:W-:Y:S01]  /*af80*/  BSSY.RECONVERGENT B0, `(.L_x_194) ;  /* 0x0000023000007945 */ /* 0x000fe20003800200 */
[----:B------:R-:W-:-:S02]  /*af90*/  @!P1 LEA.HI.X R21, R15, R0, RZ, 0x1, P6 ;  /* 0x000000000f159211 */ /* 0x000fc400030f0cff */
[C---:B------:R-:W-:Y:S02]  /*afa0*/  @!P0 LEA R34, P6, R5.reuse, UR10, 0x1 ;  /* 0x0000000a05228c11 */ /* 0x040fe4000f8c08ff */
[C---:B------:R-:W-:Y:S02]  /*afb0*/  @!P1 LEA R18, P5, R5.reuse, UR8, 0x1 ;  /* 0x0000000805129c11 */ /* 0x040fe4000f8a08ff */
[--C-:B------:R-:W-:Y:S02]  /*afc0*/  @!P0 LEA.HI.X R35, R5, UR11, R6.reuse, 0x1, P6 ;  /* 0x0000000b05238c11 */ /* 0x100fe4000b0f0c06 */
[----:B------:R-:W-:Y:S02]  /*afd0*/  @!P1 LEA R18, P2, R19, R18, 0x1 ;  /* 0x0000001213129211 */ /* 0x000fe400078408ff */
[----:B------:R-:W-:Y:S01]  /*afe0*/  @!P1 LEA.HI.X R0, R5, UR9, R6, 0x1, P5 ;  /* 0x0000000905009c11 */ /* 0x000fe2000a8f0c06 */
[----:B------:R0:W-:Y:S03]  /*aff0*/  @!P0 STG.E.U16 desc[UR16][R34.64], R17 ;  /* 0x0000001122008986 */ /* 0x0001e6000c101510 */
[----:B------:R-:W-:Y:S01]  /*b000*/  @!P1 LEA.HI.X R19, R15, R0, RZ, 0x1, P2 ;  /* 0x000000000f139211 */ /* 0x000fe200010f0cff */
[----:B------:R0:W-:Y:S01]  /*b010*/  @!P1 STG.E.U16 desc[UR16][R20.64], R10 ;  /* 0x0000000a14009986 */ /* 0x0001e2000c101510 */
[----:B------:R-:W-:-:S03]  /*b020*/  @!P0 LEA R22, P2, R5, UR8, 0x1 ;  /* 0x0000000805168c11 */ /* 0x000fc6000f8408ff */
[----:B------:R0:W-:Y:S01]  /*b030*/  @!P3 STG.E.U16 desc[UR16][R30.64], R7 ;  /* 0x000000071e00b986 */ /* 0x0001e2000c101510 */
[----:B------:R-:W-:-:S15]  /*b040*/  @!P0 LEA.HI.X R23, R5, UR9, R6, 0x1, P2 ;  /* 0x0000000905178c11 */ /* 0x000fde00090f0c06 */
[----:B------:R-:W-:-:S15]  /*b050*/  NOP ;  /* 0x0000000000007918 */ /* 0x000fde0000000000 */
[----:B------:R-:W-:-:S05]  /*b060*/  NOP ;  /* 0x0000000000007918 */ /* 0x000fca0000000000 */
        /* <DEDUP_REMOVED lines=9> */
[----:B------:R-:W-:Y:S01]  /*b100*/  LEA R20, P6, R5, UR10, 0x1 ;  /* 0x0000000a05147c11 */ /* 0x000fe2000f8c08ff */
[----:B------:R-:W-:Y:S01]  /*b110*/  IMAD.U32 R7, RZ, RZ, UR13 ;  /* 0x0000000dff077e24 */ /* 0x000fe2000f8e00ff */
[----:B------:R-:W-:Y:S02]  /*b120*/  F2FP.F16.F32.PACK_AB R46, RZ, R46 ;  /* 0x0000002eff2e723e */ /* 0x000fe400000000ff */
[----:B------:R-:W-:Y:S02]  /*b130*/  SHF.L.U32 R21, R21, 0x1, RZ ;  /* 0x0000000115157819 */ /* 0x000fe400000006ff */
[----:B------:R-:W-:Y:S02]  /*b140*/  SHF.R.U32.HI R7, RZ, 0x1f, R7 ;  /* 0x0000001fff077819 */ /* 0x000fe40000011607 */
[----:B------:R-:W-:Y:S02]  /*b150*/  IADD3 R20, P2, P5, R21, R20, R21 ;  /* 0x0000001415147210 */ /* 0x000fe40007d5e015 */
[----:B------:R-:W-:-:S02]  /*b160*/  LEA.HI.X R0, R5, UR11, R6, 0x1, P6 ;  /* 0x0000000b05007c11 */ /* 0x000fc4000b0f0c06 */
[----:B------:R-:W-:Y:S02]  /*b170*/  IADD3 R20, P6, PT, R21, R20, RZ ;  /* 0x0000001415147210 */ /* 0x000fe40007fde0ff */
[----:B------:R-:W-:-:S05]  /*b180*/  IADD3.X R0, PT, PT, R7, R0, R7, P2, P5 ;  /* 0x0000000007007210 */ /* 0x000fca00017ea407 */
[----:B------:R-:W-:-:S05]  /*b190*/  IMAD.X R21, R7, 0x1, R0, P6 ;  /* 0x0000000107157824 */ /* 0x000fca00030e0600 */
[----:B------:R0:W-:Y:S02]  /*b1a0*/  STG.E.U16 desc[UR16][R20.64], R46 ;  /* 0x0000002e14007986 */ /* 0x0001e4000c101510 */
.L_x_195:
[----:B------:R-:W-:Y:S05]  /*b1b0*/  BSYNC.RECONVERGENT B0 ;  /* 0x0000000000007941 */ /* 0x000fea0003800200 */
.L_x_194:
[----:B------:R1:W-:Y:S01]  /*b1c0*/  @!P0 STG.E.U16 desc[UR16][R22.64], R42 ;  /* 0x0000002a16008986 */ /* 0x0003e2000c101510 */
[----:B------:R-:W-:Y:S01]  /*b1d0*/  BSSY.RECONVERGENT B0, `(.L_x_196) ;  /* 0x0000010000007945 */ /* 0x000fe20003800200 */
[----:B------:R-:W-:Y:S02]  /*b1e0*/  F2FP.F16.F32.PACK_AB R13, R13, R14 ;  /* 0x0000000e0d0d723e */ /* 0x000fe400000000ff */
[----:B------:R1:W-:Y:S04]  /*b1f0*/  @!P1 STG.E.U16 desc[UR16][R18.64], R16 ;  /* 0x0000001012009986 */ /* 0x0003e8000c101510 */
[----:B------:R1:W-:Y:S01]  /*b200*/  @!P3 STG.E.U16 desc[UR16][R28.64], R11 ;  /* 0x0000000b1c00b986 */ /* 0x0003e2000c101510 */
[----:B------:R-:W-:Y:S05]  /*b210*/  @P4 BRA `(.L_x_197) ;  /* 0x00000000002c4947 */ /* 0x000fea0003800000 */
[----:B------:R-:W-:Y:S01]  /*b220*/  IMAD.U32 R7, RZ, RZ, UR13 ;  /* 0x0000000dff077e24 */ /* 0x000fe2000f8e00ff */
[----:B------:R-:W-:Y:S02]  /*b230*/  LEA R0, P2, R5, UR8, 0x1 ;  /* 0x0000000805007c11 */ /* 0x000fe4000f8408ff */
[----:B------:R-:W-:Y:S01]  /*b240*/  MOV R10, UR13 ;  /* 0x0000000d000a7c02 */ /* 0x000fe20008000f00 */
        /* <DEDUP_REMOVED lines=8> */
.L_x_197:
[----:B------:R-:W-:Y:S05]  /*b2d0*/  BSYNC.RECONVERGENT B0 ;  /* 0x0000000000007941 */ /* 0x000fea0003800200 */
.L_x_196:
[----:B------:R-:W-:Y:S01]  /*b2e0*/  @!P0 IADD3 R0, P4, PT, R4, UR4, RZ ;  /* 0x0000000404008c10 */ /* 0x000fe2000ff9e0ff */
[----:B------:R-:W-:Y:S01]  /*b2f0*/  UIADD3 UR4, UP0, UPT, UR14, UR4, URZ ;  /* 0x000000040e047290 */ /* 0x000fe2000ff1e0ff */
[----:B------:R-:W-:Y:S02]  /*b300*/  ISETP.GE.U32.AND P2, PT, R8, UR15, PT ;  /* 0x0000000f08007c0c */ /* 0x000fe4000bf46070 */
[----:B--2---:R-:W-:Y:S01]  /*b310*/  PRMT R13, R11, 0x7632, R13 ;  /* 0x000076320b0d7816 */ /* 0x004fe2000000000d */
[----:B------:R-:W-:Y:S01]  /*b320*/  @!P0 IMAD.X R5, RZ, RZ, UR5, P4 ;  /* 0x00000005ff058e24 */ /* 0x000fe2000a0e06ff */
[C---:B------:R-:W-:Y:S01]  /*b330*/  @!P0 LEA R6, P4, R0.reuse, UR6, 0x1 ;  /* 0x0000000600068c11 */ /* 0x040fe2000f8808ff */
[----:B------:R-:W-:Y:S01]  /*b340*/  UIADD3.X UR5, UPT, UPT, URZ, UR5, URZ, UP0, !UPT ;  /* 0x00000005ff057290 */ /* 0x000fe200087fe4ff */
[----:B------:R-:W-:Y:S01]  /*b350*/  ISETP.GE.U32.AND.EX P2, PT, R9, UR18, PT, P2 ;  /* 0x0000001209007c0c */ /* 0x000fe2000bf46120 */
[----:B------:R-:W-:Y:S01]  /*b360*/  UISETP.GE.U32.AND UP0, UPT, UR4, UR15, UPT ;  /* 0x0000000f0400728c */ /* 0x000fe2000bf06070 */
[----:B------:R-:W-:-:S02]  /*b370*/  @!P0 LEA.HI.X R7, R0, UR7, R5, 0x1, P4 ;  /* 0x0000000700078c11 */ /* 0x000fc4000a0f0c05 */
[----:B------:R-:W-:Y:S01]  /*b380*/  PRMT R0, R42, 0x7632, R0 ;  /* 0x000076322a007816 */ /* 0x000fe20000000000 */
[----:B------:R-:W-:Y:S01]  /*b390*/  UISETP.GE.U32.AND.EX UP0, UPT, UR5, UR18, UPT, UP0 ;  /* 0x000000120500728c */ /* 0x000fe2000bf06100 */
[----:B-1----:R-:W-:Y:S02]  /*b3a0*/  PRMT R16, R16, 0x7632, R16 ;  /* 0x0000763210107816 */ /* 0x002fe40000000010 */
[----:B------:R-:W-:Y:S01]  /*b3b0*/  PRMT R12, R13, 0x7632, R12 ;  /* 0x000076320d0c7816 */ /* 0x000fe2000000000c */
[----:B------:R3:W-:Y:S04]  /*b3c0*/  @!P0 STG.E.U16 desc[UR16][R6.64], R0 ;  /* 0x0000000006008986 */ /* 0x0007e8000c101510 */
[----:B------:R3:W-:Y:S04]  /*b3d0*/  @!P1 STG.E.U16 desc[UR16][R32.64], R16 ;  /* 0x0000001020009986 */ /* 0x0007e8000c101510 */
[----:B------:R3:W-:Y:S04]  /*b3e0*/  @!P3 STG.E.U16 desc[UR16][R26.64], R13 ;  /* 0x0000000d1a00b986 */ /* 0x0007e8000c101510 */
[----:B------:R3:W-:Y:S01]  /*b3f0*/  @!P2 STG.E.U16 desc[UR16][R24.64], R12 ;  /* 0x0000000c1800a986 */ /* 0x0007e2000c101510 */
[----:B------:R-:W-:Y:S05]  /*b400*/  BRA.U !UP0, `(.L_x_198) ;  /* 0xffffffcd08287547 */ /* 0x000fea000b83ffff */
[----:B------:R-:W-:Y:S05]  /*b410*/  EXIT ;  /* 0x000000000000794d */ /* 0x000fea0003800000 */
.L_x_133:
        /* <DEDUP_REMOVED lines=14> */
.L_x_218:
[C---:B0-----:R-:W-:Y:S02]  /*b500*/  SHF.L.U32 R16, R11.reuse, 0x3, RZ ;  /* 0x000000030b107819 */ /* 0x041fe400000006ff */
[----:B------:R-:W-:Y:S02]  /*b510*/  SHF.L.U64.HI R0, R11, 0x3, R10 ;  /* 0x000000030b007819 */ /* 0x000fe4000001020a */
[C---:B------:R-:W-:Y:S02]  /*b520*/  IADD3 R4, P1, PT, R16.reuse, UR8, RZ ;  /* 0x0000000810047c10 */ /* 0x040fe4000ff3e0ff */
[C---:B------:R-:W-:Y:S02]  /*b530*/  IADD3 R22, P0, PT, R16.reuse, UR10, RZ ;  /* 0x0000000a10167c10 */ /* 0x040fe4000ff1e0ff */
[----:B------:R-:W-:Y:S02]  /*b540*/  IADD3 R16, P2, PT, R16, UR6, RZ ;  /* 0x0000000610107c10 */ /* 0x000fe4000ff5e0ff */
[----:B------:R-:W-:-:S02]  /*b550*/  IADD3.X R5, PT, PT, R0, UR9, RZ, P1, !PT ;  /* 0x0000000900057c10 */ /* 0x000fc40008ffe4ff */
[C---:B------:R-:W-:Y:S02]  /*b560*/  IADD3.X R23, PT, PT, R0.reuse, UR11, RZ, P0, !PT ;  /* 0x0000000b00177c10 */ /* 0x040fe400087fe4ff */
[----:B------:R-:W-:Y:S02]  /*b570*/  IADD3.X R17, PT, PT, R0, UR7, RZ, P2, !PT ;  /* 0x0000000700117c10 */ /* 0x000fe400097fe4ff */
[----:B------:R-:W5:Y:S04]  /*b580*/  LDG.E.64 R4, desc[UR16][R4.64] ;  /* 0x0000001004047981 */ /* 0x000f68000c1e1b00 */
[----:B------:R0:W5:Y:S04]  /*b590*/  LDG.E.64 R6, desc[UR16][R22.64] ;  /* 0x0000001016067981 */ /* 0x000168000c1e1b00 */
[----:B------:R0:W5:Y:S01]  /*b5a0*/  LDG.E.64 R8, desc[UR16][R16.64] ;  /* 0x0000001010087981 */ /* 0x000162000c1e1b00 */
[----:B------:R-:W1:Y:S02]  /*b5b0*/  DSETP.NEU.AND P0, PT, RZ, UR18, PT ;  /* 0x00000012ff007e2a */ /* 0x000e64000bf0d000 */
[----:B-1----:R-:W-:Y:S05]  /*b5c0*/  @!P0 BRA `(.L_x_200) ;  /* 0x0000001c008c8947 */ /* 0x002fea0003800000 */
[----:B------:R-:W-:Y:S01]  /*b5d0*/  UPRMT UR12, UR20, 0x8880, URZ ;  /* 0x00008880140c7896 */ /* 0x000fe200080000ff */
[----:B-----5:R-:W-:Y:S01]  /*b5e0*/  HADD2.F32 R0, -RZ, R6.H0_H0 ;  /* 0x20000006ff007230 */ /* 0x020fe20000004100 */
[----:B------:R-:W-:Y:S01]  /*b5f0*/  UMOV UR14, 0xf0000000 ;  /* 0xf0000000000e7882 */ /* 0x000fe20000000000 */
[----:B------:R-:W-:Y:S01]  /*b600*/  UMOV UR15, 0x380fffff ;  /* 0x380fffff000f7882 */ /* 0x000fe20000000000 */
[----:B------:R-:W-:Y:S02]  /*b610*/  BSSY.RECONVERGENT B1, `(.L_x_201) ;  /* 0x0000064000017945 */ /* 0x000fe40003800200 */
[----:B------:R-:W-:Y:S01]  /*b620*/  ISETP.NE.AND P0, PT, RZ, UR12, PT ;  /* 0x0000000cff007c0c */ /* 0x000fe2000bf05270 */
[----:B------:R-:W-:Y:S01]  /*b630*/  FMUL.FTZ R26, R0, 1 ;  /* 0x3f800000001a7820 */ /* 0x000fe20000410000 */
[----:B------:R-:W-:-:S05]  /*b640*/  HADD2.F32 R0, -RZ, R4.H0_H0 ;  /* 0x20000004ff007230 */ /* 0x000fca0000004100 */
[----:B------:R-:W-:Y:S06]  /*b650*/  F2F.F64.F32 R26, R26 ;  /* 0x0000001a001a7310 */ /* 0x000fec0000201800 */
[----:B------:R-:W-:-:S04]  /*b660*/  @P0 FADD.FTZ R0, -R0, -RZ ;  /* 0x800000ff00000221 */ /* 0x000fc80000010100 */
[----:B------:R-:W-:-:S15]  /*b670*/  FMUL.FTZ R13, R0, 1 ;  /* 0x3f800000000d7820 */ /* 0x000fde0000410000 */
        /* <DEDUP_REMOVED lines=8> */
[----:B-1----:R1:W2:Y:S02]  /*b700*/  DFMA R14, R26, UR18, R12 ;  /* 0x000000121a0e7c2b */ /* 0x0022a4000800000c */
[----:B-1----:R-:W-:-:S15]  /*b710*/  HADD2.F32 R12, -RZ, R8.H0_H0 ;  /* 0x20000008ff0c7230 */ /* 0x002fde0000004100 */
[----:B------:R-:W-:-:S15]  /*b720*/  NOP ;  /* 0x0000000000007918 */ /* 0x000fde0000000000 */
[----:B------:R-:W-:-:S15]  /*b730*/  NOP ;  /* 0x0000000000007918 */ /* 0x000fde0000000000 */
[----:B------:R-:W-:-:S15]  /*b740*/  NOP ;  /* 0x0000000000007918 */ /* 0x000fde0000000000 */
[----:B------:R-:W-:-:S02]  /*b750*/  NOP ;  /* 0x0000000000007918 */ /* 0x000fc40000000000 */
[----:B--2---:R-:W1:-:S15]  /*b760*/  F2F.F32.F64 R19, R14 ;  /* 0x0000000e00137310 */ /* 0x004e5e0000301000 */
        /* <DEDUP_REMOVED lines=25> */
[----:B------:R-:W1:-:S15]  /*b900*/  F2F.F64.F32 R18, R13 ;  /* 0x0000000d00127310 */ /* 0x000e5e0000201800 */
[----:B------:R-:W-:-:S15]  /*b910*/  NOP ;  /* 0x0000000000007918 */ /* 0x000fde0000000000 */
[----:B------:R-:W-:-:S15]  /*b920*/  NOP ;  /* 0x0000000000007918 */ /* 0x000fde0000000000 */
[----:B------:R-:W-:-:S15]  /*b930*/  NOP ;  /* 0x0000000000007918 */ /* 0x000fde0000000000 */
[----:B------:R-:W-:-:S04]  /*b940*/  NOP ;  /* 0x0000000000007918 */ /* 0x000fc80000000000 */
[----:B-1----:R-:W1:Y:S02]  /*b950*/  DADD R36, R18, UR22 ;  /* 0x0000001612247e29 */ /* 0x002e640008000000 */
[----:B-1----:R-:W1:-:S15]  /*b960*/  MUFU.RCP64H R15, R37 ;  /* 0x00000025000f7308 */ /* 0x002e5e0000001800 */
[----:B------:R-:W-:-:S15]  /*b970*/  NOP ;  /* 0x0000000000007918 */ /* 0x000fde0000000000 */
[----:B------:R-:W-:-:S15]  /*b980*/  NOP ;  /* 0x0000000000007918 */ /* 0x000fde0000000000 */
[----:B------:R-:W-:-:S15]  /*b990*/  NOP ;  /* 0x0000000000007918 */ /* 0x000fde0000000000 */
[----:B------:R-:W-:-:S02]  /*b9a0*/  NOP ;  /* 0x0000000000007918 */ /* 0x000fc40000000000 */
[----:B-1----:R-:W1:-:S15]  /*b9b0*/  DFMA R18, -R36, R14, 1 ;  /* 0x3ff000002412742b */ /* 0x002e5e000000010e */
        /* <DEDUP_REMOVED lines=24> */
[----:B-1----:R-:W1:-:S15]  /*bb40*/  DMUL R18, R34, R14 ;  /* 0x0000000e22127228 */ /* 0x002e5e0000000000 */
[----:B------:R-:W-:-:S15]  /*bb50*/  NOP ;  /* 0x0000000000007918 */ /* 0x000fde0000000000 */
[----:B------:R-:W-:-:S15]  /*bb60*/  NOP ;  /* 0x0000000000007918 */ /* 0x000fde0000000000 */
[----:B------:R-:W-:-:S15]  /*bb70*/  NOP ;  /* 0x0000000000007918 */ /* 0x000fde0000000000 */
[----:B------:R-:W-:-:S04]  /*bb80*/  NOP ;  /* 0x0000000000007918 */ /* 0x000fc80000000000 */
[----:B-1----:R-:W1:-:S15]  /*bb90*/  DFMA R20, -R36, R18, R34 ;  /* 0x000000122414722b */ /* 0x002e5e0000000122 */
[----:B------:R-:W-:-:S15]  /*bba0*/  NOP ;  /* 0x0000000000007918 */ /* 0x000fde0000000000 */
[----:B------:R-:W-:-:S15]  /*bbb0*/  NOP ;  /* 0x0000000000007918 */ /* 0x000fde0000000000 */
[----:B------:R-:W-:-:S15]  /*bbc0*/  NOP ;  /* 0x0000000000007918 */ /* 0x000fde0000000000 */
[----:B------:R-:W-:-:S04]  /*bbd0*/  NOP ;  /* 0x0000000000007918 */ /* 0x000fc80000000000 */
[----:B-1----:R-:W1:Y:S02]  /*bbe0*/  DFMA R14, R14, R20, R18 ;  /* 0x000000140e0e722b */ /* 0x002e640000000012 */
[----:B-1----:R-:W-:-:S05]  /*bbf0*/  FFMA R0, RZ, R37, R15 ;  /* 0x00000025ff007223 */ /* 0x002fca000000000f */
[----:B------:R-:W-:-:S13]  /*bc00*/  FSETP.GT.AND P1, PT, |R0|, 1.469367938527859385e-39, PT ;  /* 0x001000000000780b */ /* 0x000fda0003f24200 */
[----:B------:R-:W-:Y:S05]  /*bc10*/  @P1 BRA P2, `(.L_x_202) ;  /* 0x00000000000c1947 */ /* 0x000fea0001000000 */
[----:B------:R-:W-:-:S07]  /*bc20*/  MOV R0, 0xbc40 ;  /* 0x0000bc4000007802 */ /* 0x000fce0000000f00 */
[----:B0-----:R-:W-:Y:S05]  /*bc30*/  CALL.REL.NOINC `($__internal_1_$__cuda_sm20_div_rn_f64_full) ;  /* 0x0000008c006c7944 */ /* 0x001fea0003c00000 */
[----:B------:R-:W-:-:S07]  /*bc40*/  IMAD.MOV.U32 R14, RZ, RZ, R18 ;  /* 0x000000ffff0e7224 */ /* 0x000fce00078e0012 */
.L_x_202:
[----:B------:R-:W-:Y:S05]  /*bc50*/  BSYNC.RECONVERGENT B1 ;  /* 0x0000000000017941 */ /* 0x000fea0003800200 */
.L_x_201:
[----:B------:R-:W-:Y:S01]  /*bc60*/  HADD2.F32 R4, -RZ, R4.H1_H1 ;  /* 0x30000004ff047230 */ /* 0x000fe20000004100 */
[----:B------:R-:W-:Y:S01]  /*bc70*/  UMOV UR14, 0xf0000000 ;  /* 0xf0000000000e7882 */ /* 0x000fe20000000000 */
[----:B------:R-:W-:Y:S01]  /*bc80*/  HADD2.F32 R6, -RZ, R6.H1_H1 ;  /* 0x30000006ff067230 */ /* 0x000fe20000004100 */
[----:B------:R-:W-:Y:S01]  /*bc90*/  UMOV UR15, 0x380fffff ;  /* 0x380fffff000f7882 */ /* 0x000fe20000000000 */
[----:B------:R-:W-:Y:S02]  /*bca0*/  HADD2.F32 R8, -RZ, R8.H1_H1 ;  /* 0x30000008ff087230 */ /* 0x000fe40000004100 */
[----:B------:R-:W-:Y:S01]  /*bcb0*/  @P0 FADD.FTZ R4, -R4, -RZ ;  /* 0x800000ff04040221 */ /* 0x000fe20000010100 */
[----:B------:R-:W-:Y:S01]  /*bcc0*/  DADD R26, R26, -R14 ;  /* 0x000000001a1a7229 */ /* 0x000fe2000000080e */
[----:B------:R-:W-:Y:S01]  /*bcd0*/  FMUL.FTZ R6, R6, 1 ;  /* 0x3f80000006067820 */ /* 0x000fe20000410000 */
[----:B------:R-:W-:Y:S01]  /*bce0*/  BSSY.RECONVERGENT B1, `(.L_x_203) ;  /* 0x0000070000017945 */ /* 0x000fe20003800200 */
[----:B------:R-:W-:-:S15]  /*bcf0*/  FMUL.FTZ R4, R4, 1 ;  /* 0x3f80000004047820 */ /* 0x000fde0000410000 */
        /* <DEDUP_REMOVED lines=9> */
[----:B------:R-:W1:-:S15]  /*bd90*/  F2F.F64.F32 R18, R4 ;  /* 0x0000000400127310 */ /* 0x000e5e0000201800 */
[----:B------:R-:W-:-:S15]  /*bda0*/  NOP ;  /* 0x0000000000007918 */ /* 0x000fde0000000000 */
[----:B------:R-:W-:-:S15]  /*bdb0*/  NOP ;  /* 0x0000000000007918 */ /* 0x000fde0000000000 */
[----:B------:R-:W-:-:S15]  /*bdc0*/  NOP ;  /* 0x0000000000007918 */ /* 0x000fde0000000000 */
[----:B------:R-:W-:-:S04]  /*bdd0*/  NOP ;  /* 0x0000000000007918 */ /* 0x000fc80000000000 */
[----:B-1----:R-:W1:Y:S01]  /*bde0*/  DFMA R18, R24, UR18, R18 ;  /* 0x0000001218127c2b */ /* 0x002e620008000012 */
[----:B------:R-:W-:-:S15]  /*bdf0*/  F2FP.F16.F32.PACK_AB R4, RZ, R12 ;  /* 0x0000000cff04723e */ /* 0x000fde00000000ff */
[----:B------:R-:W-:-:S15]  /*be00*/  NOP ;  /* 0x0000000000007918 */ /* 0x000fde0000000000 */
[----:B------:R-:W-:-:S15]  /*be10*/  NOP ;  /* 0x0000000000007918 */ /* 0x000fde0000000000 */
[----:B------:R-:W-:-:S15]  /*be20*/  NOP ;  /* 0x0000000000007918 */ /* 0x000fde0000000000 */
[----:B------:R-:W-:-:S03]  /*be30*/  NOP ;  /* 0x0000000000007918 */ /* 0x000fc60000000000 */
[----:B-1----:R-:W1:-:S15]  /*be40*/  F2F.F32.F64 R13, R18 ;  /* 0x00000012000d7310 */ /* 0x002e5e0000301000 */
[----:B------:R-:W-:-:S15]  /*be50*/  NOP ;  /* 0x0000000000007918 */ /* 0x000fde0000000000 */
[----:B------:R-:W-:-:S15]  /*be60*/  NOP ;  /* 0x0000000000007918 */ /* 0x000fde0000000000 */
[----:B------:R-:W-:-:S15]  /*be70*/  NOP ;  /* 0x0000000000007918 */ /* 0x000fde0000000000 */
[----:B------:R-:W-:-:S04]  /*be80*/  NOP ;  /* 0x0000000000007918 */ /* 0x000fc80000000000 */
[----:B------:R-:W1:Y:S02]  /*be90*/  DSETP.GEU.AND P1, PT, |R18|, UR14, PT ;  /* 0x0000000e12007e2a */ /* 0x000e64000bf2e200 */
[----:B-1----:R-:W-:-:S04]  /*bea0*/  @!P1 FMUL R13, R13, 1.175494350822287508e-38 ;  /* 0x008000000d0d9820 */ /* 0x002fc80000400000 */
[C---:B------:R-:W-:Y:S01]  /*beb0*/  FFMA.FTZ R8, R13.reuse, R13, R8 ;  /* 0x0000000d0d087223 */ /* 0x040fe20000010008 */
[----:B------:R-:W-:-:S03]  /*bec0*/  FMUL.FTZ R13, R13, 1 ;  /* 0x3f8000000d0d7820 */ /* 0x000fc60000410000 */
[----:B------:R-:W1:-:S15]  /*bed0*/  MUFU.SQRT R0, R8 ;  /* 0x0000000800007308 */ /* 0x000e5e0000002000 */
        /* <DEDUP_REMOVED lines=8> */
[----:B------:R-:W2:Y:S01]  /*bf60*/  F2F.F64.F32 R34, R13 ;  /* 0x0000000d00227310 */ /* 0x000ea20000201800 */
[----:B-1----:R-:W-:-:S15]  /*bf70*/  FMUL.FTZ R0, R0, 1 ;  /* 0x3f80000000007820 */ /* 0x002fde0000410000 */
[----:B------:R-:W-:-:S15]  /*bf80*/  NOP ;  /* 0x0000000000007918 */ /* 0x000fde0000000000 */
[----:B------:R-:W-:-:S15]  /*bf90*/  NOP ;  /* 0x0000000000007918 */ /* 0x000fde0000000000 */
[----:B------:R-:W-:-:S15]  /*bfa0*/  NOP ;  /* 0x0000000000007918 */ /* 0x000fde0000000000 */
[----:B------:R-:W-:-:S03]  /*bfb0*/  NOP ;  /* 0x0000000000007918 */ /* 0x000fc60000000000 */
[----:B--2---:R-:W1:Y:S02]  /*bfc0*/  DMUL R34, R34, R2 ;  /* 0x0000000222227228 */ /* 0x004e640000000000 */
[----:B-1----:R-:W-:-:S15]  /*bfd0*/  FSETP.GEU.AND P3, PT, |R35|, 6.5827683646048100446e-37, PT ;  /* 0x036000002300780b */ /* 0x002fde0003f6e200 */
        /* <DEDUP_REMOVED lines=9> */
[----:B-1----:R1:W2:Y:S02]  /*c070*/  DADD R36, R14, UR22 ;  /* 0x000000160e247e29 */ /* 0x0022a40008000000 */
[----:B-1----:R-:W-:Y:S01]  /*c080*/  IMAD.MOV.U32 R14, RZ, RZ, 0x1 ;  /* 0x00000001ff0e7424 */ /* 0x002fe200078e00ff */
[----:B--2---:R-:W1:-:S15]  /*c090*/  MUFU.RCP64H R15, R37 ;  /* 0x00000025000f7308 */ /* 0x004e5e0000001800 */
[----:B------:R-:W-:-:S15]  /*c0a0*/  NOP ;  /* 0x0000000000007918 */ /* 0x000fde0000000000 */
[----:B------:R-:W-:-:S15]  /*c0b0*/  NOP ;  /* 0x0000000000007918 */ /* 0x000fde0000000000 */
[----:B------:R-:W-:-:S15]  /*c0c0*/  NOP ;  /* 0x0000000000007918 */ /* 0x000fde0000000000 */
[----:B------:R-:W-:-:S01]  /*c0d0*/  NOP ;  /* 0x0000000000007918 */ /* 0x000fc20000000000 */
[----:B------:R-:W2:Y:S02]  /*c0e0*/  F2F.F32.F64 R6, R26 ;  /* 0x0000001a00067310 */ /* 0x000ea40000301000 */
[----:B--2---:R-:W-:-:S05]  /*c0f0*/  @!P1 FMUL R6, R6, 1.175494350822287508e-38 ;  /* 0x0080000006069820 */ /* 0x004fca0000400000 */
[----:B------:R-:W-:-:S15]  /*c100*/  F2FP.F16.F32.PACK_AB R6, RZ, R6 ;  /* 0x00000006ff06723e */ /* 0x000fde00000000ff */
[----:B------:R-:W-:-:S15]  /*c110*/  NOP ;  /* 0x0000000000007918 */ /* 0x000fde0000000000 */
[----:B------:R-:W-:-:S15]  /*c120*/  NOP ;  /* 0x0000000000007918 */ /* 0x000fde0000000000 */
[----:B------:R-:W-:-:S12]  /*c130*/  NOP ;  /* 0x0000000000007918 */ /* 0x000fd80000000000 */
        /* <DEDUP_REMOVED lines=41> */
[----:B------:R-:W-:-:S07]  /*c3d0*/  MOV R14, R18 ;  /* 0x00000012000e7202 */ /* 0x000fce0000000f00 */
.L_x_204:
[----:B------:R-:W-:Y:S05]  /*c3e0*/  BSYNC.RECONVERGENT B1 ;  /* 0x0000000000017941 */ /* 0x000fea0003800200 */
.L_x_203:
[----:B------:R-:W-:Y:S01]  /*c3f0*/  HADD2.F32 R0, -RZ, R7.H0_H0 ;  /* 0x20000007ff007230 */ /* 0x000fe20000004100 */
[----:B------:R-:W-:Y:S01]  /*c400*/  UMOV UR14, 0xf0000000 ;  /* 0xf0000000000e7882 */ /* 0x000fe20000000000 */
[----:B------:R-:W-:Y:S01]  /*c410*/  UMOV UR15, 0x380fffff ;  /* 0x380fffff000f7882 */ /* 0x000fe20000000000 */
[----:B------:R1:W-:Y:S01]  /*c420*/  DADD R24, R24, -R14 ;  /* 0x0000000018187229 */ /* 0x0003e2000000080e */
[----:B------:R-:W-:Y:S01]  /*c430*/  BSSY.RECONVERGENT B1, `(.L_x_205) ;  /* 0x0000073000017945 */ /* 0x000fe20003800200 */
[----:B------:R-:W-:Y:S01]  /*c440*/  FMUL.FTZ R26, R0, 1 ;  /* 0x3f800000001a7820 */ /* 0x000fe20000410000 */
[----:B------:R-:W-:Y:S01]  /*c450*/  HADD2.F32 R0, -RZ, R5.H0_H0 ;  /* 0x20000005ff007230 */ /* 0x000fe20000004100 */
[----:B------:R-:W-:Y:S01]  /*c460*/  F2FP.F16.F32.PACK_AB R8, RZ, R8 ;  /* 0x00000008ff08723e */ /* 0x000fe200000000ff */
[----:B-1----:R-:W-:-:S03]  /*c470*/  IMAD.MOV.U32 R14, RZ, RZ, 0x1 ;  /* 0x00000001ff0e7424 */ /* 0x002fc600078e00ff */
[----:B------:R-:W-:-:S15]  /*c480*/  @P0 FADD.FTZ R0, -R0, -RZ ;  /* 0x800000ff00000221 */ /* 0x000fde0000010100 */
[----:B------:R-:W-:-:S15]  /*c490*/  NOP ;  /* 0x0000000000007918 */ /* 0x000fde0000000000 */
[----:B------:R-:W-:-:S15]  /*c4a0*/  NOP ;  /* 0x0000000000007918 */ /* 0x000fde0000000000 */
[----:B------:R-:W-:-:S11]  /*c4b0*/  NOP ;  /* 0x0000000000007918 */ /* 0x000fd60000000000 */
[----:B------:R-:W-:Y:S01]  /*c4c0*/  F2F.F64.F32 R26, R26 ;  /* 0x0000001a001a7310 */ /* 0x000fe20000201800 */
[----:B------:R-:W-:-:S15]  /*c4d0*/  FMUL.FTZ R12, R0, 1 ;  /* 0x3f800000000c7820 */ /* 0x000fde0000410000 */
[----:B------:R-:W-:-:S15]  /*c4e0*/  NOP ;  /* 0x0000000000007918 */ /* 0x000fde0000000000 */
[----:B------:R-:W-:-:S15]  /*c4f0*/  NOP ;  /* 0x0000000000007918 */ /* 0x000fde0000000000 */
[----:B------:R-:W-:-:S15]  /*c500*/  NOP ;  /* 0x0000000000007918 */ /* 0x000fde0000000000 */
[----:B------:R-:W-:-:S03]  /*c510*/  NOP ;  /* 0x0000000000007918 */ /* 0x000fc60000000000 */
        /* <DEDUP_REMOVED lines=100> */
.L_x_206:
[----:B------:R-:W-:Y:S05]  /*cb60*/  BSYNC.RECONVERGENT B1 ;  /* 0x0000000000017941 */ /* 0x000fea0003800200 */
.L_x_205:
[----:B------:R-:W-:Y:S01]  /*cb70*/  HADD2.F32 R5, -RZ, R5.H1_H1 ;  /* 0x30000005ff057230 */ /* 0x000fe20000004100 */
[----:B------:R-:W-:Y:S01]  /*cb80*/  UMOV UR14, 0xf0000000 ;  /* 0xf0000000000e7882 */ /* 0x000fe20000000000 */
[----:B------:R-:W-:Y:S01]  /*cb90*/  HADD2.F32 R7, -RZ, R7.H1_H1 ;  /* 0x30000007ff077230 */ /* 0x000fe20000004100 */
[----:B------:R-:W-:Y:S01]  /*cba0*/  UMOV UR15, 0x380fffff ;  /* 0x380fffff000f7882 */ /* 0x000fe20000000000 */
[----:B------:R-:W-:Y:S02]  /*cbb0*/  HADD2.F32 R9, -RZ, R9.H1_H1 ;  /* 0x30000009ff097230 */ /* 0x000fe40000004100 */
[----:B------:R-:W-:Y:S01]  /*cbc0*/  @P0 FADD.FTZ R5, -R5, -RZ ;  /* 0x800000ff05050221 */ /* 0x000fe20000010100 */
[----:B------:R1:W-:Y:S01]  /*cbd0*/  DADD R26, R26, -R14 ;  /* 0x000000001a1a7229 */ /* 0x0003e2000000080e */
[----:B------:R-:W-:Y:S01]  /*cbe0*/  FMUL.FTZ R7, R7, 1 ;  /* 0x3f80000007077820 */ /* 0x000fe20000410000 */
[----:B-1----:R-:W-:Y:S02]  /*cbf0*/  IMAD.MOV.U32 R14, RZ, RZ, 0x1 ;  /* 0x00000001ff0e7424 */ /* 0x002fe400078e00ff */
        /* <DEDUP_REMOVED lines=110> */
.L_x_208:
[----:B------:R-:W-:Y:S05]  /*d2e0*/  BSYNC.RECONVERGENT B1 ;  /* 0x0000000000017941 */ /* 0x000fea0003800200 */
.L_x_207:
[----:B------:R-:W1:Y:S01]  /*d2f0*/  DADD R14, R24, -R14 ;  /* 0x00000000180e7229 */ /* 0x000e62000000080e */
[----:B------:R-:W-:Y:S01]  /*d300*/  UMOV UR14, 0xf0000000 ;  /* 0xf0000000000e7882 */ /* 0x000fe20000000000 */
[----:B------:R-:W-:-:S15]  /*d310*/  UMOV UR15, 0x380fffff ;  /* 0x380fffff000f7882 */ /* 0x000fde0000000000 */
[----:B------:R-:W-:-:S15]  /*d320*/  NOP ;  /* 0x0000000000007918 */ /* 0x000fde0000000000 */
[----:B------:R-:W-:-:S15]  /*d330*/  NOP ;  /* 0x0000000000007918 */ /* 0x000fde0000000000 */
[----:B------:R-:W-:-:S15]  /*d340*/  NOP ;  /* 0x0000000000007918 */ /* 0x000fde0000000000 */
[----:B------:R-:W-:-:S02]  /*d350*/  NOP ;  /* 0x0000000000007918 */ /* 0x000fc40000000000 */
[----:B-1----:R-:W1:Y:S01]  /*d360*/  F2F.F32.F64 R0, R14 ;  /* 0x0000000e00007310 */ /* 0x002e620000301000 */
[----:B------:R-:W-:-:S15]  /*d370*/  F2FP.F16.F32.PACK_AB R9, RZ, R9 ;  /* 0x00000009ff09723e */ /* 0x000fde00000000ff */
[----:B------:R-:W-:-:S15]  /*d380*/  NOP ;  /* 0x0000000000007918 */ /* 0x000fde0000000000 */
[----:B------:R-:W-:-:S15]  /*d390*/  NOP ;  /* 0x0000000000007918 */ /* 0x000fde0000000000 */
[----:B------:R-:W-:-:S15]  /*d3a0*/  NOP ;  /* 0x0000000000007918 */ /* 0x000fde0000000000 */
[----:B------:R-:W-:-:S03]  /*d3b0*/  NOP ;  /* 0x0000000000007918 */ /* 0x000fc60000000000 */
[----:B------:R-:W1:Y:S02]  /*d3c0*/  DSETP.GEU.AND P0, PT, |R14|, UR14, PT ;  /* 0x0000000e0e007e2a */ /* 0x000e64000bf0e200 */
[----:B-1----:R-:W-:-:S05]  /*d3d0*/  @!P0 FMUL R0, R0, 1.175494350822287508e-38 ;  /* 0x0080000000008820 */ /* 0x002fca0000400000 */
[----:B------:R-:W-:Y:S01]  /*d3e0*/  F2FP.F16.F32.PACK_AB R0, RZ, R0 ;  /* 0x00000000ff00723e */ /* 0x000fe200000000ff */
[----:B------:R-:W-:Y:S06]  /*d3f0*/  BRA `(.L_x_209) ;  /* 0x00000018002c7947 */ /* 0x000fec0003800000 */
.L_x_200:
[----:B------:R-:W-:Y:S01]  /*d400*/  UPRMT UR12, UR20, 0x8880, URZ ;  /* 0x00008880140c7896 */ /* 0x000fe200080000ff */
[----:B-----5:R-:W-:Y:S01]  /*d410*/  HADD2.F32 R13, -RZ, R4.H0_H0 ;  /* 0x20000004ff0d7230 */ /* 0x020fe20000004100 */
[----:B------:R-:W-:Y:S01]  /*d420*/  BSSY.RECONVERGENT B1, `(.L_x_210) ;  /* 0x000004f000017945 */ /* 0x000fe20003800200 */
[----:B------:R-:W-:-:S03]  /*d430*/  HADD2.F32 R12, -RZ, R8.H0_H0 ;  /* 0x20000008ff0c7230 */ /* 0x000fc60000004100 */
[----:B------:R-:W-:-:S13]  /*d440*/  ISETP.NE.AND P0, PT, RZ, UR12, PT ;  /* 0x0000000cff007c0c */ /* 0x000fda000bf05270 */
[----:B------:R-:W-:-:S04]  /*d450*/  @P0 FADD.FTZ R13, -R13, -RZ ;  /* 0x800000ff0d0d0221 */ /* 0x000fc80000010100 */
[C---:B------:R-:W-:Y:S01]  /*d460*/  FFMA.FTZ R12, R13.reuse, R13, R12 ;  /* 0x0000000d0d0c7223 */ /* 0x040fe2000001000c */
[----:B------:R-:W-:-:S03]  /*d470*/  FMUL.FTZ R13, R13, 1 ;  /* 0x3f8000000d0d7820 */ /* 0x000fc60000410000 */
[----:B------:R-:W1:Y:S01]  /*d480*/  MUFU.SQRT R0, R12 ;  /* 0x0000000c00007308 */ /* 0x000e620000002000 */
[----:B------:R-:W2:-:S15]  /*d490*/  F2F.F64.F32 R34, R13 ;  /* 0x0000000d00227310 */ /* 0x000e9e0000201800 */
[----:B------:R-:W-:-:S15]  /*d4a0*/  NOP ;  /* 0x0000000000007918 */ /* 0x000fde0000000000 */
[----:B------:R-:W-:-:S15]  /*d4b0*/  NOP ;  /* 0x0000000000007918 */ /* 0x000fde0000000000 */
[----:B------:R-:W-:-:S15]  /*d4c0*/  NOP ;  /* 0x0000000000007918 */ /* 0x000fde0000000000 */
[----:B------:R-:W-:-:S04]  /*d4d0*/  NOP ;  /* 0x0000000000007918 */ /* 0x000fc80000000000 */
[----:B--2---:R-:W2:Y:S01]  /*d4e0*/  DMUL R34, R34, R2 ;  /* 0x0000000222227228 */ /* 0x004ea20000000000 */
[----:B------:R-:W-:Y:S01]  /*d4f0*/  HADD2.F32 R13, -RZ, R6.H0_H0 ;  /* 0x20000006ff0d7230 */ /* 0x000fe20000004100 */
[----:B--2---:R-:W-:-:S04]  /*d500*/  FSETP.GEU.AND P2, PT, |R35|, 6.5827683646048100446e-37, PT ;  /* 0x036000002300780b */ /* 0x004fc80003f4e200 */
[----:B------:R-:W-:Y:S01]  /*d510*/  FMUL.FTZ R13, R13, 1 ;  /* 0x3f8000000d0d7820 */ /* 0x000fe20000410000 */
[----:B-1----:R-:W-:-:S15]  /*d520*/  FMUL.FTZ R0, R0, 1 ;  /* 0x3f80000000007820 */ /* 0x002fde0000410000 */
[----:B------:R-:W-:-:S15]  /*d530*/  NOP ;  /* 0x0000000000007918 */ /* 0x000fde0000000000 */
[----:B------:R-:W-:-:S15]  /*d540*/  NOP ;  /* 0x0000000000007918 */ /* 0x000fde0000000000 */
[----:B------:R-:W-:-:S12]  /*d550*/  NOP ;  /* 0x0000000000007918 */ /* 0x000fd80000000000 */
        /* <DEDUP_REMOVED lines=12> */
[----:B------:R2:W3:-:S15]  /*d620*/  F2F.F64.F32 R24, R13 ;  /* 0x0000000d00187310 */ /* 0x0004de0000201800 */
        /* <DEDUP_REMOVED lines=42> */
[----:B--23--:R-:W-:Y:S05]  /*d8d0*/  @P1 BRA P2, `(.L_x_211) ;  /* 0x00000000000c1947 */ /* 0x00cfea0001000000 */
[----:B------:R-:W-:-:S07]  /*d8e0*/  MOV R0, 0xd900 ;  /* 0x0000d90000007802 */ /* 0x000fce0000000f00 */
[----:B0-----:R-:W-:Y:S05]  /*d8f0*/  CALL.REL.NOINC `($__internal_1_$__cuda_sm20_div_rn_f64_full) ;  /* 0x00000070003c7944 */ /* 0x001fea0003c00000 */
[----:B------:R-:W-:-:S07]  /*d900*/  IMAD.MOV.U32 R14, RZ, RZ, R18 ;  /* 0x000000ffff0e7224 */ /* 0x000fce00078e0012 */
.L_x_211:
[----:B------:R-:W-:Y:S05]  /*d910*/  BSYNC.RECONVERGENT B1 ;  /* 0x0000000000017941 */ /* 0x000fea0003800200 */
.L_x_210:
[----:B------:R-:W-:Y:S01]  /*d920*/  HADD2.F32 R4, -RZ, R4.H1_H1 ;  /* 0x30000004ff047230 */ /* 0x000fe20000004100 */
[----:B------:R1:W-:Y:S01]  /*d930*/  DADD R24, R24, -R14 ;  /* 0x0000000018187229 */ /* 0x0003e2000000080e */
[----:B------:R-:W-:Y:S01]  /*d940*/  HADD2.F32 R13, -RZ, R8.H1_H1 ;  /* 0x30000008ff0d7230 */ /* 0x000fe20000004100 */
[----:B------:R-:W-:Y:S01]  /*d950*/  UMOV UR14, 0xf0000000 ;  /* 0xf0000000000e7882 */ /* 0x000fe20000000000 */
[----:B-1----:R-:W-:Y:S02]  /*d960*/  IMAD.MOV.U32 R14, RZ, RZ, 0x1 ;  /* 0x00000001ff0e7424 */ /* 0x002fe400078e00ff */
[----:B------:R-:W-:Y:S01]  /*d970*/  @P0 FADD.FTZ R4, -R4, -RZ ;  /* 0x800000ff04040221 */ /* 0x000fe20000010100 */
[----:B------:R-:W-:Y:S01]  /*d980*/  HADD2.F32 R6, -RZ, R6.H1_H1 ;  /* 0x30000006ff067230 */ /* 0x000fe20000004100 */
[----:B------:R-:W-:Y:S01]  /*d990*/  UMOV UR15, 0x380fffff ;  /* 0x380fffff000f7882 */ /* 0x000fe20000000000 */
[----:B------:R-:W-:Y:S01]  /*d9a0*/  BSSY.RECONVERGENT B1, `(.L_x_212) ;  /* 0x000005a000017945 */ /* 0x000fe20003800200 */
[C---:B------:R-:W-:Y:S01]  /*d9b0*/  FFMA.FTZ R8, R4.reuse, R4, R13 ;  /* 0x0000000404087223 */ /* 0x040fe2000001000d */
[----:B------:R-:W-:Y:S01]  /*d9c0*/  FMUL.FTZ R4, R4, 1 ;  /* 0x3f80000004047820 */ /* 0x000fe20000410000 */
[----:B------:R-:W-:-:S02]  /*d9d0*/  FMUL.FTZ R13, R6, 1 ;  /* 0x3f800000060d7820 */ /* 0x000fc40000410000 */
[----:B------:R-:W1:-:S15]  /*d9e0*/  MUFU.SQRT R0, R8 ;  /* 0x0000000800007308 */ /* 0x000e5e0000002000 */
[----:B------:R-:W-:-:S15]  /*d9f0*/  NOP ;  /* 0x0000000000007918 */ /* 0x000fde0000000000 */
[----:B------:R-:W-:-:S15]  /*da00*/  NOP ;  /* 0x0000000000007918 */ /* 0x000fde0000000000 */
[----:B------:R-:W-:-:S06]  /*da10*/  NOP ;  /* 0x0000000000007918 */ /* 0x000fcc0000000000 */
        /* <DEDUP_REMOVED lines=23> */
[----:B------:R-:W2:-:S15]  /*db90*/  F2F.F32.F64 R0, R24 ;  /* 0x0000001800007310 */ /* 0x000e9e0000301000 */
        /* <DEDUP_REMOVED lines=41> */
[----:B------:R-:W-:Y:S02]  /*de30*/  FSETP.GT.AND P2, PT, |R4|, 1.469367938527859385e-39, PT ;  /* 0x001000000400780b */ /* 0x000fe40003f44200 */
[----:B------:R-:W-:-:S15]  /*de40*/  F2FP.F16.F32.PACK_AB R4, RZ, R12 ;  /* 0x0000000cff04723e */ /* 0x000fde00000000ff */
[----:B------:R-:W-:-:S15]  /*de50*/  NOP ;  /* 0x0000000000007918 */ /* 0x000fde0000000000 */
[----:B------:R-:W-:-:S15]  /*de60*/  NOP ;  /* 0x0000000000007918 */ /* 0x000fde0000000000 */
[----:B------:R-:W-:-:S10]  /*de70*/  NOP ;  /* 0x0000000000007918 */ /* 0x000fd40000000000 */
[----:B------:R1:W2:-:S15]  /*de80*/  DSETP.GEU.AND P1, PT, |R24|, UR14, PT ;  /* 0x0000000e18007e2a */ /* 0x00029e000bf2e200 */
[----:B------:R-:W-:-:S15]  /*de90*/  NOP ;  /* 0x0000000000007918 */ /* 0x000fde0000000000 */
[----:B------:R-:W-:-:S15]  /*dea0*/  NOP ;  /* 0x0000000000007918 */ /* 0x000fde0000000000 */
[----:B------:R-:W-:-:S15]  /*deb0*/  NOP ;  /* 0x0000000000007918 */ /* 0x000fde0000000000 */
[----:B------:R-:W-:-:S04]  /*dec0*/  NOP ;  /* 0x0000000000007918 */ /* 0x000fc80000000000 */
[----:B-1----:R1:W3:Y:S01]  /*ded0*/  F2F.F64.F32 R24, R13 ;  /* 0x0000000d00187310 */ /* 0x0022e20000201800 */
[----:B--2---:R-:W-:-:S05]  /*dee0*/  @!P1 FMUL R0, R0, 1.175494350822287508e-38 ;  /* 0x0080000000009820 */ /* 0x004fca0000400000 */
[----:B------:R-:W-:Y:S01]  /*def0*/  F2FP.F16.F32.PACK_AB R6, RZ, R0 ;  /* 0x00000000ff06723e */ /* 0x000fe200000000ff */
[----:B-1-3--:R-:W-:Y:S06]  /*df00*/  @P2 BRA P3, `(.L_x_213) ;  /* 0x00000000000c2947 */ /* 0x00afec0001800000 */
[----:B------:R-:W-:-:S07]  /*df10*/  MOV R0, 0xdf30 ;  /* 0x0000df3000007802 */ /* 0x000fce0000000f00 */
[----:B0-----:R-:W-:Y:S05]  /*df20*/  CALL.REL.NOINC `($__internal_1_$__cuda_sm20_div_rn_f64_full) ;  /* 0x0000006800b07944 */ /* 0x001fea0003c00000 */
[----:B------:R-:W-:-:S07]  /*df30*/  MOV R14, R18 ;  /* 0x00000012000e7202 */ /* 0x000fce0000000f00 */
.L_x_213:
[----:B------:R-:W-:Y:S05]  /*df40*/  BSYNC.RECONVERGENT B1 ;  /* 0x0000000000017941 */ /* 0x000fea0003800200 */
.L_x_212:
[----:B------:R-:W-:Y:S01]  /*df50*/  HADD2.F32 R12, -RZ, R5.H0_H0 ;  /* 0x20000005ff0c7230 */ /* 0x000fe20000004100 */
[----:B------:R1:W-:Y:S01]  /*df60*/  DADD R24, R24, -R14 ;  /* 0x0000000018187229 */ /* 0x0003e2000000080e */
[----:B------:R-:W-:Y:S01]  /*df70*/  HADD2.F32 R13, -RZ, R9.H0_H0 ;  /* 0x20000009ff0d7230 */ /* 0x000fe20000004100 */
[----:B------:R-:W-:Y:S01]  /*df80*/  UMOV UR14, 0xf0000000 ;  /* 0xf0000000000e7882 */ /* 0x000fe20000000000 */
[----:B-1----:R-:W-:Y:S02]  /*df90*/  IMAD.MOV.U32 R14, RZ, RZ, 0x1 ;  /* 0x00000001ff0e7424 */ /* 0x002fe400078e00ff */
[----:B------:R-:W-:Y:S01]  /*dfa0*/  @P0 FADD.FTZ R12, -R12, -RZ ;  /* 0x800000ff0c0c0221 */ /* 0x000fe20000010100 */
[----:B------:R-:W-:Y:S01]  /*dfb0*/  UMOV UR15, 0x380fffff ;  /* 0x380fffff000f7882 */ /* 0x000fe20000000000 */
[----:B------:R-:W-:Y:S01]  /*dfc0*/  BSSY.RECONVERGENT B1, `(.L_x_214) ;  /* 0x000005b000017945 */ /* 0x000fe20003800200 */
[----:B------:R-:W-:Y:S01]  /*dfd0*/  F2FP.F16.F32.PACK_AB R8, RZ, R8 ;  /* 0x00000008ff08723e */ /* 0x000fe200000000ff */
[C---:B------:R-:W-:Y:S01]  /*dfe0*/  FFMA.FTZ R13, R12.reuse, R12, R13 ;  /* 0x0000000c0c0d7223 */ /* 0x040fe2000001000d */
[----:B------:R-:W-:-:S03]  /*dff0*/  FMUL.FTZ R12, R12, 1 ;  /* 0x3f8000000c0c7820 */ /* 0x000fc60000410000 */
        /* <DEDUP_REMOVED lines=69> */
[----:B------:R-:W-:Y:S01]  /*e450*/  FSETP.GT.AND P2, PT, |R0|, 1.469367938527859385e-39, PT ;  /* 0x001000000000780b */ /* 0x000fe20003f44200 */
[----:B------:R-:W-:-:S05]  /*e460*/  HADD2.F32 R0, -RZ, R7.H0_H0 ;  /* 0x20000007ff007230 */ /* 0x000fca0000004100 */
[----:B------:R-:W-:-:S15]  /*e470*/  FMUL.FTZ R0, R0, 1 ;  /* 0x3f80000000007820 */ /* 0x000fde0000410000 */
[----:B------:R-:W-:-:S15]  /*e480*/  NOP ;  /* 0x0000000000007918 */ /* 0x000fde0000000000 */
[----:B------:R-:W-:-:S15]  /*e490*/  NOP ;  /* 0x0000000000007918 */ /* 0x000fde0000000000 */
[----:B------:R-:W-:-:S06]  /*e4a0*/  NOP ;  /* 0x0000000000007918 */ /* 0x000fcc0000000000 */
        /* <DEDUP_REMOVED lines=11> */
[----:B------:R-:W-:-:S07]  /*e560*/  IMAD.MOV.U32 R14, RZ, RZ, R18 ;  /* 0x000000ffff0e7224 */ /* 0x000fce00078e0012 */
.L_x_215:
[----:B------:R-:W-:Y:S05]  /*e570*/  BSYNC.RECONVERGENT B1 ;  /* 0x0000000000017941 */ /* 0x000fea0003800200 */
.L_x_214:
        /* <DEDUP_REMOVED lines=79> */
[----:B-1----:R-:W-:Y:S01]  /*ea70*/  FFMA R5, RZ, R37, R15 ;  /* 0x00000025ff057223 */ /* 0x002fe2000000000f */
[----:B------:R-:W-:-:S04]  /*ea80*/  FMUL.FTZ R18, R7, 1 ;  /* 0x3f80000007127820 */ /* 0x000fc80000410000 */
        /* <DEDUP_REMOVED lines=17> */
.L_x_217:
[----:B------:R-:W-:Y:S05]  /*eba0*/  BSYNC.RECONVERGENT B1 ;  /* 0x0000000000017941 */ /* 0x000fea0003800200 */
.L_x_216:
        /* <DEDUP_REMOVED lines=15> */
[----:B------:R-:W-:-:S07]  /*eca0*/  F2FP.F16.F32.PACK_AB R0, RZ, R0 ;  /* 0x00000000ff00723e */ /* 0x000fce00000000ff */
.L_x_209:
        /* <DEDUP_REMOVED lines=14> */
[----:B-1----:R-:W-:Y:S05]  /*ed90*/  @!P0 BRA P1, `(.L_x_218) ;  /* 0xffffffc400d88947 */ /* 0x002fea000083ffff */
[----:B------:R-:W-:Y:S05]  /*eda0*/  EXIT ;  /* 0x000000000000794d */ /* 0x000fea0003800000 */
.L_x_199:
        /* <DEDUP_REMOVED lines=9> */
.L_x_237:
        /* <DEDUP_REMOVED lines=13> */
[----:B------:R-:W-:Y:S01]  /*ef10*/  HFMA2 R12, -RZ, RZ, 0, 5.9604644775390625e-08 ;  /* 0x00000001ff0c7431 */ /* 0x000fe200000001ff */
[----:B-1----:R-:W-:Y:S01]  /*ef20*/  UPRMT UR12, UR18, 0x8880, URZ ;  /* 0x00008880120c7896 */ /* 0x002fe200080000ff */
[----:B------:R-:W-:Y:S05]  /*ef30*/  BSSY.RECONVERGENT B2, `(.L_x_221) ;  /* 0x000003e000027945 */ /* 0x000fea0003800200 */
[----:B------:R-:W-:Y:S01]  /*ef40*/  ISETP.NE.AND P0, PT, RZ, UR12, PT ;  /* 0x0000000cff007c0c */ /* 0x000fe2000bf05270 */
[----:B-----5:R-:W-:-:S06]  /*ef50*/  FMUL.FTZ R26, R0, 1 ;  /* 0x3f800000001a7820 */ /* 0x020fcc0000410000 */
[----:B------:R-:W0:Y:S01]  /*ef60*/  F2F.F64.F32 R26, R26 ;  /* 0x0000001a001a7310 */ /* 0x000e220000201800 */
[----:B--2---:R-:W-:-:S05]  /*ef70*/  HADD2.F32 R0, -RZ, R4.H0_H0 ;  /* 0x20000004ff007230 */ /* 0x004fca0000004100 */
[----:B------:R-:W-:Y:S01]  /*ef80*/  FMUL.FTZ R0, R0, 1 ;  /* 0x3f80000000007820 */ /* 0x000fe20000410000 */
[----:B0-----:R-:W0:-:S15]  /*ef90*/  MUFU.RCP64H R13, R27 ;  /* 0x0000001b000d7308 */ /* 0x001e1e0000001800 */
        /* <DEDUP_REMOVED lines=46> */
[----:B------:R-:W-:Y:S01]  /*f280*/  FSETP.GT.AND P1, PT, |R12|, 1.469367938527859385e-39, PT ;  /* 0x001000000c00780b */ /* 0x000fe20003f24200 */
[----:B---3--:R-:W-:Y:S02]  /*f290*/  HADD2.F32 R13, -RZ, R6.H0_H0 ;  /* 0x20000006ff0d7230 */ /* 0x008fe40000004100 */
[----:B----4-:R-:W-:-:S10]  /*f2a0*/  HADD2.F32 R12, -RZ, R8.H0_H0 ;  /* 0x20000008ff0c7230 */ /* 0x010fd40000004100 */
[----:B------:R-:W-:Y:S05]  /*f2b0*/  @P1 BRA P2, `(.L_x_222) ;  /* 0x0000000000141947 */ /* 0x000fea0001000000 */
[----:B------:R-:W-:Y:S01]  /*f2c0*/  IMAD.MOV.U32 R36, RZ, RZ, R26 ;  /* 0x000000ffff247224 */ /* 0x000fe200078e001a */
[----:B------:R-:W-:Y:S01]  /*f2d0*/  MOV R0, 0xf300 ;  /* 0x0000f30000007802 */ /* 0x000fe20000000f00 */
[----:B------:R-:W-:-:S07]  /*f2e0*/  IMAD.MOV.U32 R37, RZ, RZ, R27 ;  /* 0x000000ffff257224 */ /* 0x000fce00078e001b */
[----:B------:R-:W-:Y:S05]  /*f2f0*/  CALL.REL.NOINC `($__internal_1_$__cuda_sm20_div_rn_f64_full) ;  /* 0x0000005400bc7944 */ /* 0x000fea0003c00000 */
[----:B------:R-:W-:-:S07]  /*f300*/  IMAD.MOV.U32 R14, RZ, RZ, R18 ;  /* 0x000000ffff0e7224 */ /* 0x000fce00078e0012 */
.L_x_222:
[----:B------:R-:W-:Y:S05]  /*f310*/  BSYNC.RECONVERGENT B2 ;  /* 0x0000000000027941 */ /* 0x000fea0003800200 */
.L_x_221:
        /* <DEDUP_REMOVED lines=89> */
.L_x_224:
[----:B------:R-:W-:Y:S05]  /*f8b0*/  BSYNC.RECONVERGENT B2 ;  /* 0x0000000000027941 */ /* 0x000fea0003800200 */
.L_x_223:
[----:B------:R0:W1:Y:S01]  /*f8c0*/  DADD R16, R16, -R14 ;  /* 0x0000000010107229 */ /* 0x000062000000080e */
[----:B------:R-:W-:Y:S01]  /*f8d0*/  HADD2.F32 R4, -RZ, R4.H1_H1 ;  /* 0x30000004ff047230 */ /* 0x000fe20000004100 */
[----:B0-----:R-:W0:Y:S01]  /*f8e0*/  MUFU.RCP64H R15, R27 ;  /* 0x0000001b000f7308 */ /* 0x001e220000001800 */
[----:B------:R-:W-:Y:S01]  /*f8f0*/  IMAD.MOV.U32 R14, RZ, RZ, 0x1 ;  /* 0x00000001ff0e7424 */ /* 0x000fe200078e00ff */
[----:B------:R-:W-:Y:S01]  /*f900*/  UMOV UR14, 0xf0000000 ;  /* 0xf0000000000e7882 */ /* 0x000fe20000000000 */
[----:B------:R-:W-:Y:S01]  /*f910*/  UMOV UR15, 0x380fffff ;  /* 0x380fffff000f7882 */ /* 0x000fe20000000000 */
[----:B------:R-:W-:Y:S01]  /*f920*/  FMUL.FTZ R34, R4, 1 ;  /* 0x3f80000004227820 */ /* 0x000fe20000410000 */
[----:B------:R-:W-:Y:S01]  /*f930*/  BSSY.RECONVERGENT B2, `(.L_x_225) ;  /* 0x0000042000027945 */ /* 0x000fe20003800200 */
[----:B------:R-:W-:-:S15]  /*f940*/  HADD2.F32 R6, -RZ, R6.H1_H1 ;  /* 0x30000006ff067230 */ /* 0x000fde0000004100 */
[----:B------:R-:W-:-:S15]  /*f950*/  NOP ;  /* 0x0000000000007918 */ /* 0x000fde0000000000 */
[----:B------:R-:W-:-:S15]  /*f960*/  NOP ;  /* 0x0000000000007918 */ /* 0x000fde0000000000 */
[----:B------:R-:W-:-:S11]  /*f970*/  NOP ;  /* 0x0000000000007918 */ /* 0x000fd60000000000 */
[----:B-1----:R-:W-:Y:S01]  /*f980*/  F2F.F32.F64 R4, R16 ;  /* 0x0000001000047310 */ /* 0x002fe20000301000 */
[----:B------:R-:W-:-:S15]  /*f990*/  HADD2.F32 R13, -RZ, R8.H1_H1 ;  /* 0x30000008ff0d7230 */ /* 0x000fde0000004100 */
        /* <DEDUP_REMOVED lines=51> */
[----:B------:R-:W0:Y:S02]  /*fcd0*/  DSETP.GEU.AND P1, PT, |R16|, UR14, PT ;  /* 0x0000000e10007e2a */ /* 0x000e24000bf2e200 */
[----:B0-----:R-:W-:Y:S01]  /*fce0*/  @!P1 FMUL R4, R4, 1.175494350822287508e-38 ;  /* 0x0080000004049820 */ /* 0x001fe20000400000 */
[----:B------:R-:W-:Y:S06]  /*fcf0*/  @P2 BRA P3, `(.L_x_226) ;  /* 0x0000000000142947 */ /* 0x000fec0001800000 */
[----:B------:R-:W-:Y:S01]  /*fd00*/  IMAD.MOV.U32 R36, RZ, RZ, R26 ;  /* 0x000000ffff247224 */ /* 0x000fe200078e001a */
[----:B------:R-:W-:Y:S02]  /*fd10*/  MOV R37, R27 ;  /* 0x0000001b00257202 */ /* 0x000fe40000000f00 */
[----:B------:R-:W-:-:S07]  /*fd20*/  MOV R0, 0xfd40 ;  /* 0x0000fd4000007802 */ /* 0x000fce0000000f00 */
[----:B------:R-:W-:Y:S05]  /*fd30*/  CALL.REL.NOINC `($__internal_1_$__cuda_sm20_div_rn_f64_full) ;  /* 0x0000004c002c7944 */ /* 0x000fea0003c00000 */
[----:B------:R-:W-:-:S07]  /*fd40*/  IMAD.MOV.U32 R14, RZ, RZ, R18 ;  /* 0x000000ffff0e7224 */ /* 0x000fce00078e0012 */
.L_x_226:
[----:B------:R-:W-:Y:S05]  /*fd50*/  BSYNC.RECONVERGENT B2 ;  /* 0x0000000000027941 */ /* 0x000fea0003800200 */
.L_x_225:
        /* <DEDUP_REMOVED lines=89> */
.L_x_228:
[----:B------:R-:W-:Y:S05]  /*102f0*/  BSYNC.RECONVERGENT B2 ;  /* 0x0000000000027941 */ /* 0x000fea0003800200 */
.L_x_227:
[----:B------:R0:W-:Y:S01]  /*10300*/  DADD R18, R16, -R14 ;  /* 0x0000000010127229 */ /* 0x0001e2000000080e */
[----:B------:R-:W-:Y:S01]  /*10310*/  HADD2.F32 R0, -RZ, R5.H0_H0 ;  /* 0x20000005ff007230 */ /* 0x000fe20000004100 */
[----:B0-----:R-:W0:Y:S01]  /*10320*/  MUFU.RCP64H R15, R27 ;  /* 0x0000001b000f7308 */ /* 0x001e220000001800 */
[----:B------:R-:W-:Y:S01]  /*10330*/  MOV R14, 0x1 ;  /* 0x00000001000e7802 */ /* 0x000fe20000000f00 */
[----:B------:R-:W-:Y:S01]  /*10340*/  UMOV UR14, 0xf0000000 ;  /* 0xf0000000000e7882 */ /* 0x000fe20000000000 */
[----:B------:R-:W-:Y:S01]  /*10350*/  UMOV UR15, 0x380fffff ;  /* 0x380fffff000f7882 */ /* 0x000fe20000000000 */
[----:B------:R-:W-:Y:S01]  /*10360*/  FMUL.FTZ R0, R0, 1 ;  /* 0x3f80000000007820 */ /* 0x000fe20000410000 */
[----:B------:R-:W-:Y:S01]  /*10370*/  BSSY.RECONVERGENT B2, `(.L_x_229) ;  /* 0x0000043000027945 */ /* 0x000fe20003800200 */
[----:B------:R-:W-:-:S15]  /*10380*/  HADD2.F32 R8, -RZ, R7.H0_H0 ;  /* 0x20000007ff087230 */ /* 0x000fde0000004100 */
        /* <DEDUP_REMOVED lines=51> */
[----:B------:R-:W-:Y:S01]  /*106c0*/  FSETP.GT.AND P2, PT, |R6|, 1.469367938527859385e-39, PT ;  /* 0x001000000600780b */ /* 0x000fe20003f44200 */
[----:B------:R-:W-:-:S15]  /*106d0*/  HADD2.F32 R6, -RZ, R9.H0_H0 ;  /* 0x20000009ff067230 */ /* 0x000fde0000004100 */
[----:B------:R-:W-:-:S15]  /*106e0*/  NOP ;  /* 0x0000000000007918 */ /* 0x000fde0000000000 */
[----:B------:R-:W-:-:S15]  /*106f0*/  NOP ;  /* 0x0000000000007918 */ /* 0x000fde0000000000 */
[----:B------:R-:W-:-:S15]  /*10700*/  NOP ;  /* 0x0000000000007918 */ /* 0x000fde0000000000 */
[----:B------:R-:W-:-:S02]  /*10710*/  NOP ;  /* 0x0000000000007918 */ /* 0x000fc40000000000 */
[----:B------:R-:W0:Y:S02]  /*10720*/  DSETP.GEU.AND P1, PT, |R18|, UR14, PT ;  /* 0x0000000e12007e2a */ /* 0x000e24000bf2e200 */
[----:B0-----:R-:W-:Y:S01]  /*10730*/  @!P1 FMUL R17, R17, 1.175494350822287508e-38 ;  /* 0x0080000011119820 */ /* 0x001fe20000400000 */
[----:B------:R-:W-:Y:S06]  /*10740*/  @P2 BRA P3, `(.L_x_230) ;  /* 0x0000000000142947 */ /* 0x000fec0001800000 */
[----:B------:R-:W-:Y:S01]  /*10750*/  IMAD.MOV.U32 R36, RZ, RZ, R26 ;  /* 0x000000ffff247224 */ /* 0x000fe200078e001a */
[----:B------:R-:W-:Y:S01]  /*10760*/  MOV R0, 0x10790 ;  /* 0x0001079000007802 */ /* 0x000fe20000000f00 */
[----:B------:R-:W-:-:S07]  /*10770*/  IMAD.MOV.U32 R37, RZ, RZ, R27 ;  /* 0x000000ffff257224 */ /* 0x000fce00078e001b */
[----:B------:R-:W-:Y:S05]  /*10780*/  CALL.REL.NOINC `($__internal_1_$__cuda_sm20_div_rn_f64_full) ;  /* 0x0000004000987944 */ /* 0x000fea0003c00000 */
[----:B------:R-:W-:-:S07]  /*10790*/  IMAD.MOV.U32 R14, RZ, RZ, R18 ;  /* 0x000000ffff0e7224 */ /* 0x000fce00078e0012 */
.L_x_230:
[----:B------:R-:W-:Y:S05]  /*107a0*/  BSYNC.RECONVERGENT B2 ;  /* 0x0000000000027941 */ /* 0x000fea0003800200 */
.L_x_229:
        /* <DEDUP_REMOVED lines=89> */
.L_x_232:
[----:B------:R-:W-:Y:S05]  /*10d40*/  BSYNC.RECONVERGENT B2 ;  /* 0x0000000000027941 */ /* 0x000fea0003800200 */
.L_x_231:
        /* <DEDUP_REMOVED lines=73> */
.L_x_234:
[----:B------:R-:W-:Y:S05]  /*111e0*/  BSYNC.RECONVERGENT B2 ;  /* 0x0000000000027941 */ /* 0x000fea0003800200 */
.L_x_233:
        /* <DEDUP_REMOVED lines=89> */
.L_x_236:
[----:B------:R-:W-:Y:S05]  /*11780*/  BSYNC.RECONVERGENT B2 ;  /* 0x0000000000027941 */ /* 0x000fea0003800200 */
.L_x_235:
        /* <DEDUP_REMOVED lines=8> */
[----:B------:R-:W-:Y:S02]  /*11810*/  F2FP.F16.F32.PACK_AB R4, R17, R4 ;  /* 0x000000041104723e */ /* 0x000fe400000000ff */
[----:B------:R-:W-:Y:S02]  /*11820*/  F2FP.F16.F32.PACK_AB R8, R13, R12 ;  /* 0x0000000c0d08723e */ /* 0x000fe400000000ff */
[----:B------:R-:W-:-:S15]  /*11830*/  F2FP.F16.F32.PACK_AB R9, R9, R6 ;  /* 0x000000060909723e */ /* 0x000fde00000000ff */
[----:B------:R-:W-:-:S15]  /*11840*/  NOP ;  /* 0x0000000000007918 */ /* 0x000fde0000000000 */
[----:B------:R-:W-:-:S15]  /*11850*/  NOP ;  /* 0x0000000000007918 */ /* 0x000fde0000000000 */
[----:B------:R-:W-:-:S14]  /*11860*/  NOP ;  /* 0x0000000000007918 */ /* 0x000fdc0000000000 */
[----:B------:R-:W0:Y:S02]  /*11870*/  DSETP.GEU.AND P0, PT, |R26|, UR14, PT ;  /* 0x0000000e1a007e2a */ /* 0x000e24000bf0e200 */
[----:B0-----:R-:W-:Y:S01]  /*11880*/  @!P0 FMUL R0, R0, 1.175494350822287508e-38 ;  /* 0x0080000000008820 */ /* 0x001fe20000400000 */
[----:B------:R-:W-:-:S04]  /*11890*/  IADD3 R11, P0, PT, R11, UR13, RZ ;  /* 0x0000000d0b0b7c10 */ /* 0x000fc8000ff1e0ff */
[----:B------:R-:W-:Y:S01]  /*118a0*/  F2FP.F16.F32.PACK_AB R5, R0, R5 ;  /* 0x000000050005723e */ /* 0x000fe200000000ff */
[----:B------:R-:W-:Y:S01]  /*118b0*/  IMAD.X R10, RZ, RZ, R10, P0 ;  /* 0x000000ffff0a7224 */ /* 0x000fe200000e060a */
[C---:B------:R-:W-:Y:S02]  /*118c0*/  SHF.L.U32 R0, R11.reuse, 0x2, RZ ;  /* 0x000000020b007819 */ /* 0x040fe400000006ff */
[C---:B------:R-:W-:Y:S01]  /*118d0*/  LOP3.LUT P0, RZ, R11.reuse, 0xffffc000, RZ, 0xc0, !PT ;  /* 0xffffc0000bff7812 */ /* 0x040fe2000780c0ff */
[----:B------:R0:W-:Y:S01]  /*118e0*/  STG.E.64 desc[UR16][R24.64], R4 ;  /* 0x0000000418007986 */ /* 0x0001e2000c101b10 */
[----:B------:R-:W-:Y:S02]  /*118f0*/  ISETP.LT.U32.AND P1, PT, R0, UR4, PT ;  /* 0x0000000400007c0c */ /* 0x000fe4000bf21070 */
[----:B------:R-:W-:Y:S01]  /*11900*/  SHF.L.U64.HI R0, R11, 0x2, R10 ;  /* 0x000000020b007819 */ /* 0x000fe2000001020a */
[----:B------:R0:W-:Y:S01]  /*11910*/  STG.E.64 desc[UR16][R22.64], R8 ;  /* 0x0000000816007986 */ /* 0x0001e2000c101b10 */
[----:B------:R-:W-:-:S02]  /*11920*/  LOP3.LUT P0, RZ, R10, 0x3fffffff, RZ, 0xc0, P0 ;  /* 0x3fffffff0aff7812 */ /* 0x000fc4000000c0ff */
[----:B------:R-:W-:-:S13]  /*11930*/  ISETP.LT.AND.EX P1, PT, R0, UR5, PT, P1 ;  /* 0x0000000500007c0c */ /* 0x000fda000bf21310 */
[----:B0-----:R-:W-:Y:S05]  /*11940*/  @!P0 BRA P1, `(.L_x_237) ;  /* 0xffffffd4003c8947 */ /* 0x001fea000083ffff */
[----:B------:R-:W-:Y:S05]  /*11950*/  BSYNC.RECONVERGENT B1 ;  /* 0x0000000000017941 */ /* 0x000fea0003800200 */
.L_x_220:
[----:B------:R-:W-:Y:S05]  /*11960*/  EXIT ;  /* 0x000000000000794d */ /* 0x000fea0003800000 */
.L_x_219:
[----:B------:R-:W-:Y:S01]  /*11970*/  BSSY.RECONVERGENT B1, `(.L_x_238) ;  /* 0x0000306000017945 */ /* 0x000fe20003800200 */
.L_x_255:
        /* <DEDUP_REMOVED lines=70> */
[----:B------:R-:W-:-:S10]  /*11de0*/  HADD2.F32 R12, -RZ, R8.H0_H0 ;  /* 0x20000008ff0c7230 */ /* 0x000fd40000004100 */
[----:B------:R-:W-:Y:S05]  /*11df0*/  @P1 BRA P2, `(.L_x_240) ;  /* 0x0000000000141947 */ /* 0x000fea0001000000 */
[----:B------:R-:W-:Y:S01]  /*11e00*/  MOV R36, R26 ;  /* 0x0000001a00247202 */ /* 0x000fe20000000f00 */
[----:B------:R-:W-:Y:S01]  /*11e10*/  IMAD.MOV.U32 R37, RZ, RZ, R27 ;  /* 0x000000ffff257224 */ /* 0x000fe200078e001b */
[----:B------:R-:W-:-:S07]  /*11e20*/  MOV R0, 0x11e40 ;  /* 0x00011e4000007802 */ /* 0x000fce0000000f00 */
[----:B-1----:R-:W-:Y:S05]  /*11e30*/  CALL.REL.NOINC `($__internal_1_$__cuda_sm20_div_rn_f64_full) ;  /* 0x0000002800ec7944 */ /* 0x002fea0003c00000 */
[----:B------:R-:W-:-:S07]  /*11e40*/  IMAD.MOV.U32 R14, RZ, RZ, R18 ;  /* 0x000000ffff0e7224 */ /* 0x000fce00078e0012 */
.L_x_240:
[----:B-1----:R-:W-:Y:S05]  /*11e50*/  BSYNC.RECONVERGENT B2 ;  /* 0x0000000000027941 */ /* 0x002fea0003800200 */
.L_x_239:
        /* <DEDUP_REMOVED lines=110> */
.L_x_242:
[----:B------:R-:W-:Y:S05]  /*12540*/  BSYNC.RECONVERGENT B2 ;  /* 0x0000000000027941 */ /* 0x000fea0003800200 */
.L_x_241:
        /* <DEDUP_REMOVED lines=69> */
[----:B------:R-:W-:Y:S01]  /*129a0*/  MOV R0, 0x129d0 ;  /* 0x000129d000007802 */ /* 0x000fe20000000f00 */
[----:B------:R-:W-:-:S07]  /*129b0*/  IMAD.MOV.U32 R37, RZ, RZ, R27 ;  /* 0x000000ffff257224 */ /* 0x000fce00078e001b */
[----:B------:R-:W-:Y:S05]  /*129c0*/  CALL.REL.NOINC `($__internal_1_$__cuda_sm20_div_rn_f64_full) ;  /* 0x0000002000087944 */ /* 0x000fea0003c00000 */
[----:B------:R-:W-:-:S07]  /*129d0*/  MOV R14, R18 ;  /* 0x00000012000e7202 */ /* 0x000fce0000000f00 */
.L_x_244:
[----:B------:R-:W-:Y:S05]  /*129e0*/  BSYNC.RECONVERGENT B2 ;  /* 0x0000000000027941 */ /* 0x000fea0003800200 */
.L_x_243:
        /* <DEDUP_REMOVED lines=110> */
.L_x_246:
[----:B------:R-:W-:Y:S05]  /*130d0*/  BSYNC.RECONVERGENT B2 ;  /* 0x0000000000027941 */ /* 0x000fea0003800200 */
.L_x_245:
[----:B------:R0:W-:Y:S01]  /*130e0*/  DADD R18, R16, -R14 ;  /* 0x0000000010127229 */ /* 0x0001e2000000080e */
[----:B------:R-:W-:Y:S01]  /*130f0*/  HADD2.F32 R0, -RZ, R5.H0_H0 ;  /* 0x20000005ff007230 */ /* 0x000fe20000004100 */
[----:B0-----:R-:W0:Y:S01]  /*13100*/  MUFU.RCP64H R15, R27 ;  /* 0x0000001b000f7308 */ /* 0x001e220000001800 */
[----:B------:R-:W-:Y:S01]  /*13110*/  IMAD.MOV.U32 R14, RZ, RZ, 0x1 ;  /* 0x00000001ff0e7424 */ /* 0x000fe200078e00ff */
        /* <DEDUP_REMOVED lines=65> */
[----:B------:R-:W-:Y:S01]  /*13530*/  MOV R36, R26 ;  /* 0x0000001a00247202 */ /* 0x000fe20000000f00 */
[----:B------:R-:W-:Y:S01]  /*13540*/  IMAD.MOV.U32 R37, RZ, RZ, R27 ;  /* 0x000000ffff257224 */ /* 0x000fe200078e001b */
[----:B------:R-:W-:-:S07]  /*13550*/  MOV R0, 0x13570 ;  /* 0x0001357000007802 */ /* 0x000fce0000000f00 */
[----:B------:R-:W-:Y:S05]  /*13560*/  CALL.REL.NOINC `($__internal_1_$__cuda_sm20_div_rn_f64_full) ;  /* 0x0000001400207944 */ /* 0x000fea0003c00000 */
[----:B------:R-:W-:-:S07]  /*13570*/  IMAD.MOV.U32 R14, RZ, RZ, R18 ;  /* 0x000000ffff0e7224 */ /* 0x000fce00078e0012 */
.L_x_248:
[----:B------:R-:W-:Y:S05]  /*13580*/  BSYNC.RECONVERGENT B2 ;  /* 0x0000000000027941 */ /* 0x000fea0003800200 */
.L_x_247:
        /* <DEDUP_REMOVED lines=110> */
.L_x_250:
[----:B------:R-:W-:Y:S05]  /*13c70*/  BSYNC.RECONVERGENT B2 ;  /* 0x0000000000027941 */ /* 0x000fea0003800200 */
.L_x_249:
        /* <DEDUP_REMOVED lines=73> */
.L_x_252:
[----:B------:R-:W-:Y:S05]  /*14110*/  BSYNC.RECONVERGENT B2 ;  /* 0x0000000000027941 */ /* 0x000fea0003800200 */
.L_x_251:
        /* <DEDUP_REMOVED lines=110> */
.L_x_254:
[----:B------:R-:W-:Y:S05]  /*14800*/  BSYNC.RECONVERGENT B2 ;  /* 0x0000000000027941 */ /* 0x000fea0003800200 */
.L_x_253:
        /* <DEDUP_REMOVED lines=18> */
[C---:B------:R-:W-:Y:S01]  /*14930*/  IMAD.SHL.U32 R0, R11.reuse, 0x4, RZ ;  /* 0x000000040b007824 */ /* 0x040fe200078e00ff */
[----:B------:R-:W-:Y:S02]  /*14940*/  IADD3.X R10, PT, PT, RZ, R10, RZ, P0, !PT ;  /* 0x0000000aff0a7210 */ /* 0x000fe400007fe4ff */
        /* <DEDUP_REMOVED lines=9> */
.L_x_238:
[----:B------:R-:W-:Y:S05]  /*149e0*/  EXIT ;  /* 0x000000000000794d */ /* 0x000fea0003800000 */
        .weak           $__internal_1_$__cuda_sm20_div_rn_f64_full
        .type           $__internal_1_$__cuda_sm20_div_rn_f64_full,@function
        .size           $__internal_1_$__cuda_sm20_div_rn_f64_full,(.L_x_513 - $__internal_1_$__cuda_sm20_div_rn_f64_full)
$__internal_1_$__cuda_sm20_div_rn_f64_full:
[C---:B------:R-:W-:Y:S01]  /*149f0*/  FSETP.GEU.AND P2, PT, |R35|.reuse, 1.469367938527859385e-39, PT ;  /* 0x001000002300780b */ /* 0x040fe20003f4e200 */
[----:B------:R-:W-:Y:S01]  /*14a00*/  IMAD.MOV.U32 R15, RZ, RZ, 0x1ca00000 ;  /* 0x1ca00000ff0f7424 */ /* 0x000fe200078e00ff */
[----:B------:R-:W-:Y:S01]  /*14a10*/  LOP3.LUT R18, R35, 0x7ff00000, RZ, 0xc0, !PT ;  /* 0x7ff0000023127812 */ /* 0x000fe200078ec0ff */
[----:B------:R-:W-:Y:S01]  /*14a20*/  IMAD.MOV.U32 R38, RZ, RZ, R34 ;  /* 0x000000ffff267224 */ /* 0x000fe200078e0022 */
[C---:B------:R-:W-:Y:S01]  /*14a30*/  LOP3.LUT R20, R37.reuse, 0x7ff00000, RZ, 0xc0, !PT ;  /* 0x7ff0000025147812 */ /* 0x040fe200078ec0ff */
[----:B------:R-:W-:Y:S01]  /*14a40*/  IMAD.MOV.U32 R44, RZ, RZ, R36 ;  /* 0x000000ffff2c7224 */ /* 0x000fe200078e0024 */
[----:B------:R-:W-:Y:S01]  /*14a50*/  LOP3.LUT R21, R37, 0x800fffff, RZ, 0xc0, !PT ;  /* 0x800fffff25157812 */ /* 0x000fe200078ec0ff */
[----:B------:R-:W-:Y:S01]  /*14a60*/  IMAD.MOV.U32 R48, RZ, RZ, 0x1 ;  /* 0x00000001ff307424 */ /* 0x000fe200078e00ff */
[----:B------:R-:W-:Y:S02]  /*14a70*/  BSSY.RECONVERGENT B0, `(.L_x_256) ;  /* 0x000007a000007945 */ /* 0x000fe40003800200 */
[----:B------:R-:W-:-:S03]  /*14a80*/  LOP3.LUT R45, R21, 0x3ff00000, RZ, 0xfc, !PT ;  /* 0x3ff00000152d7812 */ /* 0x000fc600078efcff */
[----:B------:R-:W-:Y:S01]  /*14a90*/  @!P2 LOP3.LUT R19, R37, 0x7ff00000, RZ, 0xc0, !PT ;  /* 0x7ff000002513a812 */ /* 0x000fe200078ec0ff */
[----:B------:R-:W-:-:S03]  /*14aa0*/  @!P2 IMAD.MOV.U32 R40, RZ, RZ, RZ ;  /* 0x000000ffff28a224 */ /* 0x000fc600078e00ff */
[----:B------:R-:W-:-:S04]  /*14ab0*/  @!P2 ISETP.GE.U32.AND P6, PT, R18, R19, PT ;  /* 0x000000131200a20c */ /* 0x000fc80003fc6070 */
[----:B------:R-:W-:Y:S02]  /*14ac0*/  @!P2 SEL R19, R15, 0x63400000, !P6 ;  /* 0x634000000f13a807 */ /* 0x000fe40007000000 */
[----:B------:R-:W-:Y:S02]  /*14ad0*/  ISETP.GE.U32.AND P6, PT, R18, R20, PT ;  /* 0x000000141200720c */ /* 0x000fe40003fc6070 */
[--C-:B------:R-:W-:Y:S02]  /*14ae0*/  @!P2 LOP3.LUT R19, R19, 0x80000000, R35.reuse, 0xf8, !PT ;  /* 0x800000001313a812 */ /* 0x100fe400078ef823 */
[----:B------:R-:W-:Y:S02]  /*14af0*/  SEL R39, R15, 0x63400000, !P6 ;  /* 0x634000000f277807 */ /* 0x000fe40007000000 */
[----:B------:R-:W-:Y:S02]  /*14b00*/  @!P2 LOP3.LUT R41, R19, 0x100000, RZ, 0xfc, !PT ;  /* 0x001000001329a812 */ /* 0x000fe400078efcff */
[----:B------:R-:W-:-:S02]  /*14b10*/  LOP3.LUT R39, R39, 0x800fffff, R35, 0xf8, !PT ;  /* 0x800fffff27277812 */ /* 0x000fc400078ef823 */
[----:B------:R-:W-:-:S04]  /*14b20*/  MOV R19, R18 ;  /* 0x0000001200137202 */ /* 0x000fc80000000f00 */
[----:B------:R-:W0:Y:S02]  /*14b30*/  @!P2 DFMA R38, R38, 2, -R40 ;  /* 0x400000002626a82b */ /* 0x000e240000000828 */
[----:B0-----:R-:W-:Y:S02]  /*14b40*/  @!P2 LOP3.LUT R19, R39, 0x7ff00000, RZ, 0xc0, !PT ;  /* 0x7ff000002713a812 */ /* 0x001fe400078ec0ff */
[----:B------:R-:W-:-:S03]  /*14b50*/  FSETP.GEU.AND P2, PT, |R37|, 1.469367938527859385e-39, PT ;  /* 0x001000002500780b */ /* 0x000fc60003f4e200 */
[----:B------:R-:W-:-:S15]  /*14b60*/  VIADD R21, R19, 0xffffffff ;  /* 0xffffffff13157836 */ /* 0x000fde0000000000 */
[----:B------:R-:W-:-:S15]  /*14b70*/  NOP ;  /* 0x0000000000007918 */ /* 0x000fde0000000000 */
[----:B------:R-:W-:-:S15]  /*14b80*/  NOP ;  /* 0x0000000000007918 */ /* 0x000fde0000000000 */
[----:B------:R-:W-:-:S12]  /*14b90*/  NOP ;  /* 0x0000000000007918 */ /* 0x000fd80000000000 */
[----:B------:R-:W0:Y:S02]  /*14ba0*/  @!P2 DMUL R44, R36, 8.98846567431157953865e+307 ;  /* 0x7fe00000242ca828 */ /* 0x000e240000000000 */
[----:B0-----:R-:W0:Y:S01]  /*14bb0*/  MUFU.RCP64H R49, R45 ;  /* 0x0000002d00317308 */ /* 0x001e220000001800 */
[----:B------:R-:W-:Y:S02]  /*14bc0*/  @!P2 LOP3.LUT R20, R45, 0x7ff00000, RZ, 0xc0, !PT ;  /* 0x7ff000002d14a812 */ /* 0x000fe400078ec0ff */
[----:B------:R-:W-:Y:S02]  /*14bd0*/  ISETP.GT.U32.AND P2, PT, R21, 0x7feffffe, PT ;  /* 0x7feffffe1500780c */ /* 0x000fe40003f44070 */
[----:B------:R-:W-:-:S04]  /*14be0*/  IADD3 R21, PT, PT, R20, -0x1, RZ ;  /* 0xffffffff14157810 */ /* 0x000fc80007ffe0ff */
[----:B------:R-:W-:-:S15]  /*14bf0*/  ISETP.GT.U32.OR P2, PT, R21, 0x7feffffe, P2 ;  /* 0x7feffffe1500780c */ /* 0x000fde0001744470 */
[----:B------:R-:W-:-:S15]  /*14c00*/  NOP ;  /* 0x0000000000007918 */ /* 0x000fde0000000000 */
[----:B------:R-:W-:-:S15]  /*14c10*/  NOP ;  /* 0x0000000000007918 */ /* 0x000fde0000000000 */
[----:B------:R-:W-:-:S08]  /*14c20*/  NOP ;  /* 0x0000000000007918 */ /* 0x000fd00000000000 */
        /* <DEDUP_REMOVED lines=36> */
[----:B01----:R-:W-:Y:S05]  /*14e70*/  @P2 BRA `(.L_x_257) ;  /* 0x0000000000842947 */ /* 0x003fea0003800000 */
[----:B------:R-:W-:-:S04]  /*14e80*/  LOP3.LUT R19, R37, 0x7ff00000, RZ, 0xc0, !PT ;  /* 0x7ff0000025137812 */ /* 0x000fc800078ec0ff */
[CC--:B------:R-:W-:Y:S02]  /*14e90*/  VIADDMNMX R20, R18.reuse, -R19.reuse, 0xb9600000, !PT ;  /* 0xb960000012147446 */ /* 0x0c0fe40007800913 */
[----:B------:R-:W-:Y:S01]  /*14ea0*/  ISETP.GE.U32.AND P2, PT, R18, R19, PT ;  /* 0x000000131200720c */ /* 0x000fe20003f46070 */
[----:B------:R-:W-:Y:S01]  /*14eb0*/  IMAD.MOV.U32 R18, RZ, RZ, RZ ;  /* 0x000000ffff127224 */ /* 0x000fe200078e00ff */
[----:B------:R-:W-:Y:S02]  /*14ec0*/  VIMNMX R20, PT, PT, R20, 0x46a00000, PT ;  /* 0x46a0000014147848 */ /* 0x000fe40003fe0100 */
[----:B------:R-:W-:-:S05]  /*14ed0*/  SEL R15, R15, 0x63400000, !P2 ;  /* 0x634000000f0f7807 */ /* 0x000fca0005000000 */
[----:B------:R-:W-:-:S04]  /*14ee0*/  IMAD.IADD R15, R20, 0x1, -R15 ;  /* 0x00000001140f7824 */ /* 0x000fc800078e0a0f */
[----:B------:R-:W-:-:S06]  /*14ef0*/  VIADD R19, R15, 0x7fe00000 ;  /* 0x7fe000000f137836 */ /* 0x000fcc0000000000 */
[----:B------:R-:W0:Y:S02]  /*14f00*/  DMUL R48, R40, R18 ;  /* 0x0000001228307228 */ /* 0x000e240000000000 */
[----:B0-----:R-:W-:-:S13]  /*14f10*/  FSETP.GTU.AND P2, PT, |R49|, 1.469367938527859385e-39, PT ;  /* 0x001000003100780b */ /* 0x001fda0003f4c200 */
[----:B------:R-:W-:Y:S05]  /*14f20*/  @P2 BRA `(.L_x_258) ;  /* 0x0000000000b82947 */ /* 0x000fea0003800000 */
[----:B------:R-:W0:Y:S01]  /*14f30*/  DFMA R38, R40, -R44, R38 ;  /* 0x8000002c2826722b */ /* 0x000e220000000026 */
[----:B------:R-:W-:Y:S02]  /*14f40*/  MOV R20, RZ ;  /* 0x000000ff00147202 */ /* 0x000fe40000000f00 */
[C---:B0-----:R-:W-:Y:S02]  /*14f50*/  FSETP.NEU.AND P2, PT, R39.reuse, RZ, PT ;  /* 0x000000ff2700720b */ /* 0x041fe40003f4d000 */
        /* <DEDUP_REMOVED lines=15> */
[----:B------:R-:W-:-:S03]  /*15050*/  FSEL R19, R36, R49, !P2 ;  /* 0x0000003124137208 */ /* 0x000fc60005000000 */
[----:B------:R-:W-:Y:S01]  /*15060*/  IMAD.MOV.U32 R48, RZ, RZ, R18 ;  /* 0x000000ffff307224 */ /* 0x000fe200078e0012 */
[----:B------:R-:W-:Y:S01]  /*15070*/  MOV R49, R19 ;  /* 0x0000001300317202 */ /* 0x000fe20000000f00 */
[----:B------:R-:W-:Y:S06]  /*15080*/  BRA `(.L_x_258) ;  /* 0x0000000000607947 */ /* 0x000fec0003800000 */
.L_x_257:
        /* <DEDUP_REMOVED lines=11> */
[----:B------:R-:W-:Y:S01]  /*15140*/  @P2 LOP3.LUT R15, R35, 0x7ff00000, RZ, 0xfc, !PT ;  /* 0x7ff00000230f2812 */ /* 0x000fe200078efcff */
[----:B------:R-:W-:Y:S01]  /*15150*/  @!P2 IMAD.MOV.U32 R48, RZ, RZ, RZ ;  /* 0x000000ffff30a224 */ /* 0x000fe200078e00ff */
[----:B------:R-:W-:Y:S01]  /*15160*/  @!P2 MOV R49, R35 ;  /* 0x000000230031a202 */ /* 0x000fe20000000f00 */
[----:B------:R-:W-:Y:S02]  /*15170*/  @P2 IMAD.MOV.U32 R48, RZ, RZ, RZ ;  /* 0x000000ffff302224 */ /* 0x000fe400078e00ff */
[----:B------:R-:W-:Y:S01]  /*15180*/  @P2 IMAD.MOV.U32 R49, RZ, RZ, R15 ;  /* 0x000000ffff312224 */ /* 0x000fe200078e000f */
[----:B------:R-:W-:Y:S06]  /*15190*/  BRA `(.L_x_258) ;  /* 0x00000000001c7947 */ /* 0x000fec0003800000 */
.L_x_260:
[----:B------:R-:W-:Y:S01]  /*151a0*/  LOP3.LUT R15, R37, 0x80000, RZ, 0xfc, !PT ;  /* 0x00080000250f7812 */ /* 0x000fe200078efcff */
[----:B------:R-:W-:-:S03]  /*151b0*/  IMAD.MOV.U32 R48, RZ, RZ, R36 ;  /* 0x000000ffff307224 */ /* 0x000fc600078e0024 */
[----:B------:R-:W-:Y:S01]  /*151c0*/  MOV R49, R15 ;  /* 0x0000000f00317202 */ /* 0x000fe20000000f00 */
[----:B------:R-:W-:Y:S06]  /*151d0*/  BRA `(.L_x_258) ;  /* 0x00000000000c7947 */ /* 0x000fec0003800000 */
.L_x_259:
[----:B------:R-:W-:Y:S01]  /*151e0*/  LOP3.LUT R15, R35, 0x80000, RZ, 0xfc, !PT ;  /* 0x00080000230f7812 */ /* 0x000fe200078efcff */
[----:B------:R-:W-:-:S04]  /*151f0*/  IMAD.MOV.U32 R48, RZ, RZ, R34 ;  /* 0x000000ffff307224 */ /* 0x000fc800078e0022 */
[----:B------:R-:W-:-:S07]  /*15200*/  IMAD.MOV.U32 R49, RZ, RZ, R15 ;  /* 0x000000ffff317224 */ /* 0x000fce00078e000f */
.L_x_258:
[----:B------:R-:W-:Y:S05]  /*15210*/  BSYNC.RECONVERGENT B0 ;  /* 0x0000000000007941 */ /* 0x000fea0003800200 */
.L_x_256:
[----:B------:R-:W-:Y:S01]  /*15220*/  IMAD.MOV.U32 R20, RZ, RZ, R0 ;  /* 0x000000ffff147224 */ /* 0x000fe200078e0000 */
[----:B------:R-:W-:Y:S01]  /*15230*/  MOV R15, R49 ;  /* 0x00000031000f7202 */ /* 0x000fe20000000f00 */
[----:B------:R-:W-:Y:S02]  /*15240*/  IMAD.MOV.U32 R21, RZ, RZ, 0x0 ;  /* 0x00000000ff157424 */ /* 0x000fe400078e00ff */
[----:B------:R-:W-:Y:S02]  /*15250*/  IMAD.MOV.U32 R18, RZ, RZ, R48 ;  /* 0x000000ffff127224 */ /* 0x000fe400078e0030 */
[----:B------:R-:W-:Y:S05]  /*15260*/  RET.REL.NODEC R20 `(_ZN2at6native54_GLOBAL__N__3d75cb98_21_fused_adagrad_impl_cu_7510a93525multi_tensor_apply_kernelINS1_32FusedOptimizerTensorListMetadataILi3EEENS1_23FusedAdagradMathFunctorIN3c104HalfEEEJPKfddddbSA_SA_EEEvT_T0_DpT1_) ;  /* 0xfffffeac14647950 */ /* 0x000fea0003c3ffff */
.L_x_261:
        /* <DEDUP_REMOVED lines=9> */
.L_x_513:


//--------------------- .text._ZN2at6native54_GLOBAL__N__3d75cb98_21_fused_adagrad_impl_cu_7510a93525multi_tensor_apply_kernelINS1_32FusedOptimizerTensorListMetadataILi3EEENS1_23FusedAdagradMathFunctorIfEEJPKfddddbS8_S8_EEEvT_T0_DpT1_ --------------------------
	.section	.text._ZN2at6native54_GLOBAL__N__3d75cb98_21_fused_adagrad_impl_cu_7510a93525multi_tensor_apply_kernelINS1_32FusedOptimizerTensorListMetadataILi3EEENS1_23FusedAdagradMathFunctorIfEEJPKfddddbS8_S8_EEEvT_T0_DpT1_,"ax",@progbits
	.align	128
.text._ZN2at6native54_GLOBAL__N__3d75cb98_21_fused_adagrad_impl_cu_7510a93525multi_tensor_apply_kernelINS1_32FusedOptimizerTensorListMetadataILi3EEENS1_23FusedAdagradMathFunctorIfEEJPKfddddbS8_S8_EEEvT_T0_DpT1_:
        .type           _ZN2at6native54_GLOBAL__N__3d75cb98_21_fused_adagrad_impl_cu_7510a93525multi_tensor_apply_kernelINS1_32FusedOptimizerTensorListMetadataILi3EEENS1_23FusedAdagradMathFunctorIfEEJPKfddddbS8_S8_EEEvT_T0_DpT1_,@function
        .size           _ZN2at6native54_GLOBAL__N__3d75cb98_21_fused_adagrad_impl_cu_7510a93525multi_tensor_apply_kernelINS1_32FusedOptimizerTensorListMetadataILi3EEENS1_23FusedAdagradMathFunctorIfEEJPKfddddbS8_S8_EEEvT_T0_DpT1_,(.L_x_515 - _ZN2at6native54_GLOBAL__N__3d75cb98_21_fused_adagrad_impl_cu_7510a93525multi_tensor_apply_kernelINS1_32FusedOptimizerTensorListMetadataILi3EEENS1_23FusedAdagradMathFunctorIfEEJPKfddddbS8_S8_EEEvT_T0_DpT1_)
        .other          _ZN2at6native54_GLOBAL__N__3d75cb98_21_fused_adagrad_impl_cu_7510a93525multi_tensor_apply_kernelINS1_32FusedOptimizerTensorListMetadataILi3EEENS1_23FusedAdagradMathFunctorIfEEJPKfddddbS8_S8_EEEvT_T0_DpT1_,@"STO_CUDA_ENTRY STV_DEFAULT"
_ZN2at6native54_GLOBAL__N__3d75cb98_21_fused_adagrad_impl_cu_7510a93525multi_tensor_apply_kernelINS1_32FusedOptimizerTensorListMetadataILi3EEENS1_23FusedAdagradMathFunctorIfEEJPKfddddbS8_S8_EEEvT_T0_DpT1_:
        /* <DEDUP_REMOVED lines=14> */
.L_x_262:
[----:B0-----:R-:W-:Y:S01]  /*00e0*/  USHF.L.U32 UR10, UR4, 0x3, URZ ;  /* 0x00000003040a7899 */ /* 0x001fe200080006ff */
[----:B------:R-:W0:Y:S01]  /*00f0*/  LDC.64 R10, c[0x0][0x1160] ;  /* 0x00045800ff0a7b82 */ /* 0x000e220000000a00 */
[----:B------:R-:W2:Y:S10]  /*0100*/  LDCU.64 UR6, c[0x0][0x1150] ;  /* 0x00022a00ff0677ac */ /* 0x000eb40008000a00 */
[----:B------:R-:W3:Y:S02]  /*0110*/  LDCU.64 UR4, c[0x0][UR10+0x980] ;  /* 0x000130000a0477ac */ /* 0x000ee40008000a00 */
[----:B---3--:R-:W-:-:S02]  /*0120*/  IMAD.U32 R6, RZ, RZ, UR4 ;  /* 0x00000004ff067e24 */ /* 0x008fc4000f8e00ff */
[----:B------:R-:W-:-:S05]  /*0130*/  IMAD.U32 R7, RZ, RZ, UR5 ;  /* 0x00000005ff077e24 */ /* 0x000fca000f8e00ff */
[----:B------:R-:W3:Y:S01]  /*0140*/  LDG.E R6, desc[UR16][R6.64] ;  /* 0x0000001006067981 */ /* 0x000ee2000c1e1900 */
[----:B--2---:R-:W-:-:S04]  /*0150*/  ISETP.NE.U32.AND P0, PT, RZ, UR6, PT ;  /* 0x00000006ff007c0c */ /* 0x004fc8000bf05070 */
[----:B------:R-:W-:-:S13]  /*0160*/  ISETP.NE.AND.EX P0, PT, RZ, UR7, PT, P0 ;  /* 0x00000007ff007c0c */ /* 0x000fda000bf05300 */
[----:B------:R-:W2:Y:S02]  /*0170*/  @P0 LDC.64 R2, c[0x0][0x1150] ;  /* 0x00045400ff020b82 */ /* 0x000ea40000000a00 */
[----:B--2---:R-:W2:Y:S01]  /*0180*/  @P0 LDG.E R0, desc[UR16][R2.64] ;  /* 0x0000001002000981 */ /* 0x004ea2000c1e1900 */
[----:B---3--:R-:W-:-:S04]  /*0190*/  FADD.FTZ R4, R6, -1 ;  /* 0xbf80000006047421 */ /* 0x008fc80000010000 */
[----:B------:R-:W-:-:S04]  /*01a0*/  FMUL.FTZ R8, R4, 1 ;  /* 0x3f80000004087820 */ /* 0x000fc80000410000 */
[----:B------:R-:W0:-:S15]  /*01b0*/  F2F.F64.F32 R4, R8 ;  /* 0x0000000800047310 */ /* 0x000e1e0000201800 */
[----:B------:R-:W-:-:S15]  /*01c0*/  NOP ;  /* 0x0000000000007918 */ /* 0x000fde0000000000 */
[----:B------:R-:W-:-:S15]  /*01d0*/  NOP ;  /* 0x0000000000007918 */ /* 0x000fde0000000000 */
[----:B------:R-:W-:-:S15]  /*01e0*/  NOP ;  /* 0x0000000000007918 */ /* 0x000fde0000000000 */
[----:B------:R-:W-:-:S04]  /*01f0*/  NOP ;  /* 0x0000000000007918 */ /* 0x000fc80000000000 */
[----:B0-----:R0:W3:Y:S02]  /*0200*/  DFMA R10, R4, R10, 1 ;  /* 0x3ff00000040a742b */ /* 0x0010e4000000000a */
[----:B0-----:R-:W-:Y:S02]  /*0210*/  IMAD.MOV.U32 R4, RZ, RZ, 0x1 ;  /* 0x00000001ff047424 */ /* 0x001fe400078e00ff */
[----:B--2---:R-:W-:Y:S01]  /*0220*/  @P0 FMUL.FTZ R0, R0, 1 ;  /* 0x3f80000000000820 */ /* 0x004fe20000410000 */
[----:B---3--:R-:W0:-:S15]  /*0230*/  MUFU.RCP64H R5, R11 ;  /* 0x0000000b00057308 */ /* 0x008e1e0000001800 */
[----:B------:R-:W-:-:S15]  /*0240*/  NOP ;  /* 0x0000000000007918 */ /* 0x000fde0000000000 */
[----:B------:R-:W-:-:S15]  /*0250*/  NOP ;  /* 0x0000000000007918 */ /* 0x000fde0000000000 */
[----:B------:R-:W-:-:S14]  /*0260*/  NOP ;  /* 0x0000000000007918 */ /* 0x000fdc0000000000 */
        /* <DEDUP_REMOVED lines=10> */
[----:B0-----:R0:W2:Y:S02]  /*0310*/  DFMA R6, R4, R6, R4 ;  /* 0x000000060406722b */ /* 0x0010a40000000004 */
[----:B0-----:R-:W0:-:S15]  /*0320*/  LDC.64 R4, c[0x0][0x1158] ;  /* 0x00045600ff047b82 */ /* 0x001e1e0000000a00 */
[----:B------:R-:W-:-:S15]  /*0330*/  NOP ;  /* 0x0000000000007918 */ /* 0x000fde0000000000 */
[----:B------:R-:W-:-:S15]  /*0340*/  NOP ;  /* 0x0000000000007918 */ /* 0x000fde0000000000 */
[----:B------:R-:W-:-:S15]  /*0350*/  NOP ;  /* 0x0000000000007918 */ /* 0x000fde0000000000 */
[----:B------:R-:W-:-:S02]  /*0360*/  NOP ;  /* 0x0000000000007918 */ /* 0x000fc40000000000 */
[----:B0-----:R-:W0:Y:S02]  /*0370*/  @P0 F2F.F64.F32 R4, R0 ;  /* 0x0000000000040310 */ /* 0x001e240000201800 */
[----:B0-----:R-:W-:-:S15]  /*0380*/  FSETP.GEU.AND P1, PT, |R5|, 6.5827683646048100446e-37, PT ;  /* 0x036000000500780b */ /* 0x001fde0003f2e200 */
[----:B------:R-:W-:-:S15]  /*0390*/  NOP ;  /* 0x0000000000007918 */ /* 0x000fde0000000000 */
[----:B------:R-:W-:-:S15]  /*03a0*/  NOP ;  /* 0x0000000000007918 */ /* 0x000fde0000000000 */
[----:B------:R-:W-:-:S15]  /*03b0*/  NOP ;  /* 0x0000000000007918 */ /* 0x000fde0000000000 */
[----:B------:R-:W-:-:S02]  /*03c0*/  NOP ;  /* 0x0000000000007918 */ /* 0x000fc40000000000 */
[----:B--2---:R-:W0:-:S15]  /*03d0*/  DFMA R2, -R10, R6, 1 ;  /* 0x3ff000000a02742b */ /* 0x004e1e0000000106 */
        /* <DEDUP_REMOVED lines=24> */
[----:B------:R-:W-:Y:S02]  /*0560*/  MOV R13, R11 ;  /* 0x0000000b000d7202 */ /* 0x000fe40000000f00 */
[----:B------:R-:W-:-:S07]  /*0570*/  MOV R2, 0x590 ;  /* 0x0000059000027802 */ /* 0x000fce0000000f00 */
[----:B-1----:R-:W-:Y:S05]  /*0580*/  CALL.REL.NOINC `($__internal_2_$__cuda_sm20_div_rn_f64_full) ;  /* 0x0000013c00147944 */ /* 0x002fea0003c00000 */
[----:B------:R-:W-:Y:S02]  /*0590*/  IMAD.MOV.U32 R28, RZ, RZ, R8 ;  /* 0x000000ffff1c7224 */ /* 0x000fe400078e0008 */
[----:B------:R-:W-:-:S07]  /*05a0*/  IMAD.MOV.U32 R29, RZ, RZ, R9 ;  /* 0x000000ffff1d7224 */ /* 0x000fce00078e0009 */
.L_x_263:
        /* <DEDUP_REMOVED lines=37> */
.L_x_287:
[----:B-1----:R-:W-:Y:S01]  /*0800*/  IADD3 R19, P0, PT, R22, UR4, RZ ;  /* 0x0000000416137c10 */ /* 0x002fe2000ff1e0ff */
[----:B------:R-:W-:Y:S01]  /*0810*/  IMAD.U32 R3, RZ, RZ, UR13 ;  /* 0x0000000dff037e24 */ /* 0x000fe2000f8e00ff */
[----:B0-----:R-:W-:Y:S01]  /*0820*/  MOV R13, UR13 ;  /* 0x0000000d000d7c02 */ /* 0x001fe20008000f00 */
[----:B------:R-:W-:Y:S01]  /*0830*/  IMAD.MOV.U32 R25, RZ, RZ, RZ ;  /* 0x000000ffff197224 */ /* 0x000fe200078e00ff */
[C---:B------:R-:W-:Y:S01]  /*0840*/  ISETP.GE.U32.AND P1, PT, R19.reuse, UR15, PT ;  /* 0x0000000f13007c0c */ /* 0x040fe2000bf26070 */
[----:B------:R-:W-:Y:S01]  /*0850*/  IMAD.X R18, RZ, RZ, UR5, P0 ;  /* 0x00000005ff127e24 */ /* 0x000fe200080e06ff */
[C---:B------:R-:W-:Y:S01]  /*0860*/  IADD3 R0, P3, PT, R19.reuse, UR13, RZ ;  /* 0x0000000d13007c10 */ /* 0x040fe2000ff7e0ff */
[----:B------:R-:W-:-:S03]  /*0870*/  IMAD.SHL.U32 R6, R19, 0x4, RZ ;  /* 0x0000000413067824 */ /* 0x000fc600078e00ff */
[----:B------:R-:W-:Y:S02]  /*0880*/  SHF.L.U64.HI R7, R19, 0x2, R18 ;  /* 0x0000000213077819 */ /* 0x000fe40000010212 */
[----:B------:R-:W-:Y:S02]  /*0890*/  IADD3 R8, P0, PT, R6, UR6, RZ ;  /* 0x0000000606087c10 */ /* 0x000fe4000ff1e0ff */
[----:B------:R-:W-:Y:S02]  /*08a0*/  ISETP.GE.U32.AND.EX P1, PT, R18, UR18, PT, P1 ;  /* 0x0000001212007c0c */ /* 0x000fe4000bf26110 */
[----:B------:R-:W-:Y:S02]  /*08b0*/  LEA R12, P2, R13, R8, 0x2 ;  /* 0x000000080d0c7211 */ /* 0x000fe400078410ff */
[----:B------:R-:W-:Y:S02]  /*08c0*/  IADD3.X R9, PT, PT, R7, UR7, RZ, P0, !PT ;  /* 0x0000000707097c10 */ /* 0x000fe400087fe4ff */
[----:B------:R-:W-:-:S02]  /*08d0*/  ISETP.GE.U32.AND P0, PT, R0, UR15, PT ;  /* 0x0000000f00007c0c */ /* 0x000fc4000bf06070 */
[----:B------:R-:W-:Y:S02]  /*08e0*/  LEA.HI.X R13, R3, R9, RZ, 0x2, P2 ;  /* 0x00000009030d7211 */ /* 0x000fe400010f14ff */
[----:B------:R-:W-:Y:S01]  /*08f0*/  IADD3.X R3, PT, PT, RZ, R18, RZ, P3, !PT ;  /* 0x00000012ff037210 */ /* 0x000fe20001ffe4ff */
[----:B------:R-:W-:Y:S02]  /*0900*/  IMAD.U32 R11, RZ, RZ, UR13 ;  /* 0x0000000dff0b7e24 */ /* 0x000fe4000f8e00ff */
[----:B------:R-:W-:Y:S01]  /*0910*/  IMAD.U32 R15, RZ, RZ, UR13 ;  /* 0x0000000dff0f7e24 */ /* 0x000fe2000f8e00ff */
[----:B------:R-:W-:Y:S01]  /*0920*/  ISETP.GE.U32.AND.EX P0, PT, R3, UR18, PT, P0 ;  /* 0x0000001203007c0c */ /* 0x000fe2000bf06100 */
[----:B------:R-:W-:Y:S01]  /*0930*/  IMAD.U32 R37, RZ, RZ, UR13 ;  /* 0x0000000dff257e24 */ /* 0x000fe2000f8e00ff */
[C---:B------:R-:W-:Y:S01]  /*0940*/  IADD3 R4, P2, PT, R6.reuse, UR10, RZ ;  /* 0x0000000a06047c10 */ /* 0x040fe2000ff5e0ff */
[----:B------:R1:W5:Y:S01]  /*0950*/  @!P1 LDG.E R25, desc[UR16][R8.64] ;  /* 0x0000001008199981 */ /* 0x000362000c1e1900 */
[----:B------:R-:W-:Y:S01]  /*0960*/  @!P1 IADD3 R6, P3, PT, R6, UR8, RZ ;  /* 0x0000000806069c10 */ /* 0x000fe2000ff7e0ff */
[----:B------:R-:W-:Y:S01]  /*0970*/  IMAD.MOV.U32 R2, RZ, RZ, RZ ;  /* 0x000000ffff027224 */ /* 0x000fe200078e00ff */
[----:B------:R-:W-:-:S02]  /*0980*/  LEA R10, P4, R11, R4, 0x2 ;  /* 0x000000040b0a7211 */ /* 0x000fc400078810ff */
[C---:B------:R-:W-:Y:S02]  /*0990*/  IADD3.X R5, PT, PT, R7.reuse, UR11, RZ, P2, !PT ;  /* 0x0000000b07057c10 */ /* 0x040fe400097fe4ff */
[----:B------:R-:W-:Y:S02]  /*09a0*/  @!P1 IADD3.X R7, PT, PT, R7, UR9, RZ, P3, !PT ;  /* 0x0000000907079c10 */ /* 0x000fe40009ffe4ff */
[----:B------:R-:W-:Y:S01]  /*09b0*/  LEA.HI.X R11, R15, R5, RZ, 0x2, P4 ;  /* 0x000000050f0b7211 */ /* 0x000fe200020f14ff */
[----:B-1----:R-:W-:Y:S01]  /*09c0*/  IMAD.U32 R9, RZ, RZ, UR13 ;  /* 0x0000000dff097e24 */ /* 0x002fe2000f8e00ff */
[----:B------:R-:W-:Y:S01]  /*09d0*/  LEA R36, P4, R37, R12, 0x2 ;  /* 0x0000000c25247211 */ /* 0x000fe200078810ff */
[----:B------:R-:W-:Y:S01]  /*09e0*/  IMAD.U32 R41, RZ, RZ, UR13 ;  /* 0x0000000dff297e24 */ /* 0x000fe2000f8e00ff */
[C---:B------:R-:W-:Y:S01]  /*09f0*/  IADD3 R17, P3, PT, R0.reuse, UR13, RZ ;  /* 0x0000000d00117c10 */ /* 0x040fe2000ff7e0ff */
[----:B------:R1:W4:Y:S01]  /*0a00*/  @!P1 LDG.E R14, desc[UR16][R4.64] ;  /* 0x00000010040e9981 */ /* 0x000322000c1e1900 */
[----:B------:R-:W-:-:S02]  /*0a10*/  @!P0 LEA R8, P2, R0, UR8, 0x2 ;  /* 0x0000000800088c11 */ /* 0x000fc4000f8410ff */
[----:B------:R-:W-:Y:S01]  /*0a20*/  LEA.HI.X R37, R9, R13, RZ, 0x2, P4 ;  /* 0x0000000d09257211 */ /* 0x000fe200020f14ff */
[----:B------:R0:W5:Y:S01]  /*0a30*/  @!P1 LDG.E R2, desc[UR16][R6.64] ;  /* 0x0000001006029981 */ /* 0x000162000c1e1900 */
[----:B------:R-:W-:Y:S02]  /*0a40*/  @!P0 LEA.HI.X R9, R0, UR9, R3, 0x2, P2 ;  /* 0x0000000900098c11 */ /* 0x000fe400090f1403 */
[----:B------:R-:W-:Y:S02]  /*0a50*/  CS2R R26, SRZ ;  /* 0x00000000001a7805 */ /* 0x000fe4000001ff00 */
[----:B------:R-:W-:Y:S02]  /*0a60*/  IADD3.X R16, PT, PT, RZ, R3, RZ, P3, !PT ;  /* 0x00000003ff107210 */ /* 0x000fe40001ffe4ff */
[C---:B------:R-:W-:Y:S02]  /*0a70*/  IADD3 R3, P5, PT, R17.reuse, UR13, RZ ;  /* 0x0000000d11037c10 */ /* 0x040fe4000ffbe0ff */
[----:B------:R-:W-:Y:S01]  /*0a80*/  ISETP.GE.U32.AND P2, PT, R17, UR15, PT ;  /* 0x0000000f11007c0c */ /* 0x000fe2000bf46070 */
[----:B-1----:R-:W-:Y:S01]  /*0a90*/  IMAD.U32 R5, RZ, RZ, UR13 ;  /* 0x0000000dff057e24 */ /* 0x002fe2000f8e00ff */
[----:B------:R-:W-:Y:S01]  /*0aa0*/  ISETP.GE.U32.AND P4, PT, R3, UR15, PT ;  /* 0x0000000f03007c0c */ /* 0x000fe2000bf86070 */
[----:B------:R-:W-:Y:S01]  /*0ab0*/  IMAD.X R0, RZ, RZ, R16, P5 ;  /* 0x000000ffff007224 */ /* 0x000fe200028e0610 */
[----:B------:R-:W-:Y:S01]  /*0ac0*/  LEA R40, P3, R41, R10, 0x2 ;  /* 0x0000000a29287211 */ /* 0x000fe200078610ff */
[----:B0-----:R-:W-:Y:S01]  /*0ad0*/  IMAD.U32 R7, RZ, RZ, UR13 ;  /* 0x0000000dff077e24 */ /* 0x001fe2000f8e00ff */
[----:B------:R-:W-:Y:S01]  /*0ae0*/  ISETP.GE.U32.AND.EX P2, PT, R16, UR18, PT, P2 ;  /* 0x0000001210007c0c */ /* 0x000fe2000bf46120 */
[----:B------:R-:W5:Y:S01]  /*0af0*/  @!P0 LDG.E R27, desc[UR16][R12.64] ;  /* 0x000000100c1b8981 */ /* 0x000f62000c1e1900 */
[----:B------:R-:W-:-:S02]  /*0b00*/  ISETP.GE.U32.AND.EX P4, PT, R0, UR18, PT, P4 ;  /* 0x0000001200007c0c */ /* 0x000fc4000bf86140 */
[----:B------:R-:W-:Y:S02]  /*0b10*/  LEA.HI.X R41, R5, R11, RZ, 0x2, P3 ;  /* 0x0000000b05297211 */ /* 0x000fe400018f14ff */
[----:B------:R-:W-:-:S04]  /*0b20*/  LEA R6, P3, R7, R40, 0x2 ;  /* 0x0000002807067211 */ /* 0x000fc800078610ff */
[----:B------:R-:W-:Y:S01]  /*0b30*/  LEA.HI.X R7, R5, R41, RZ, 0x2, P3 ;  /* 0x0000002905077211 */ /* 0x000fe200018f14ff */
[----:B------:R0:W3:Y:S01]  /*0b40*/  @!P0 LDG.E R12, desc[UR16][R10.64] ;  /* 0x000000100a0c8981 */ /* 0x0000e2000c1e1900 */
[----:B------:R-:W-:Y:S01]  /*0b50*/  CS2R R20, SRZ ;  /* 0x0000000000147805 */ /* 0x000fe2000001ff00 */
[----:B------:R-:W-:Y:S02]  /*0b60*/  IMAD.MOV.U32 R34, RZ, RZ, RZ ;  /* 0x000000ffff227224 */ /* 0x000fe400078e00ff */
[----:B------:R-:W3:Y:S04]  /*0b70*/  @!P2 LDG.E R13, desc[UR16][R40.64] ;  /* 0x00000010280da981 */ /* 0x000ee8000c1e1900 */
[----:B------:R-:W3:Y:S01]  /*0b80*/  @!P4 LDG.E R6, desc[UR16][R6.64] ;  /* 0x000000100606c981 */ /* 0x000ee2000c1e1900 */
[----:B------:R-:W-:-:S02]  /*0b90*/  @!P2 LEA R4, P3, R17, UR8, 0x2 ;  /* 0x000000081104ac11 */ /* 0x000fc4000f8610ff */
[----:B0-----:R-:W-:Y:S01]  /*0ba0*/  LEA R10, P5, R5, R36, 0x2 ;  /* 0x00000024050a7211 */ /* 0x001fe200078a10ff */
[----:B------:R0:W5:Y:S01]  /*0bb0*/  @!P0 LDG.E R20, desc[UR16][R8.64] ;  /* 0x0000001008148981 */ /* 0x000162000c1e1900 */
[----:B------:R-:W-:Y:S02]  /*0bc0*/  @!P2 LEA.HI.X R5, R17, UR9, R16, 0x2, P3 ;  /* 0x000000091105ac11 */ /* 0x000fe400098f1410 */
[----:B------:R-:W-:Y:S01]  /*0bd0*/  MOV R11, UR13 ;  /* 0x0000000d000b7c02 */ /* 0x000fe20008000f00 */
[----:B------:R-:W-:Y:S01]  /*0be0*/  IMAD.MOV.U32 R23, RZ, RZ, RZ ;  /* 0x000000ffff177224 */ /* 0x000fe200078e00ff */
[----:B------:R1:W5:Y:S01]  /*0bf0*/  @!P2 LDG.E R34, desc[UR16][R36.64] ;  /* 0x000000102422a981 */ /* 0x000362000c1e1900 */
[----:B0-----:R-:W-:-:S03]  /*0c00*/  @!P4 LEA R8, P3, R3, UR8, 0x2 ;  /* 0x000000080308cc11 */ /* 0x001fc6000f8610ff */
[----:B------:R1:W5:Y:S01]  /*0c10*/  @!P2 LDG.E R21, desc[UR16][R4.64] ;  /* 0x000000100415a981 */ /* 0x000362000c1e1900 */
[----:B------:R-:W-:Y:S02]  /*0c20*/  LEA.HI.X R11, R11, R37, RZ, 0x2, P5 ;  /* 0x000000250b0b7211 */ /* 0x000fe400028f14ff */
[----:B------:R-:W-:-:S03]  /*0c30*/  @!P4 LEA.HI.X R9, R3, UR9, R0, 0x2, P3 ;  /* 0x000000090309cc11 */ /* 0x000fc600098f1400 */
[----:B------:R1:W5:Y:S04]  /*0c40*/  @!P4 LDG.E R26, desc[UR16][R10.64] ;  /* 0x000000100a1ac981 */ /* 0x000368000c1e1900 */
[----:B------:R1:W5:Y:S01]  /*0c50*/  @!P4 LDG.E R23, desc[UR16][R8.64] ;  /* 0x000000100817c981 */ /* 0x000362000c1e1900 */
[----:B------:R-:W-:Y:S02]  /*0c60*/  CS2R R48, SRZ ;  /* 0x0000000000307805 */ /* 0x000fe4000001ff00 */
[----:B------:R-:W-:Y:S02]  /*0c70*/  CS2R R46, SRZ ;  /* 0x00000000002e7805 */ /* 0x000fe4000001ff00 */
[----:B------:R-:W-:Y:S02]  /*0c80*/  CS2R R42, SRZ ;  /* 0x00000000002a7805 */ /* 0x000fe4000001ff00 */
[----:B------:R-:W-:Y:S01]  /*0c90*/  CS2R R44, SRZ ;  /* 0x00000000002c7805 */ /* 0x000fe2000001ff00 */
[----:B--2---:R-:W0:Y:S01]  /*0ca0*/  DSETP.NEU.AND P3, PT, RZ, UR20, PT ;  /* 0x00000014ff007e2a */ /* 0x004e22000bf6d000 */
[----:B----4-:R-:W-:-:S15]  /*0cb0*/  @!P1 FMUL.FTZ R14, R14, 1 ;  /* 0x3f8000000e0e9820 */ /* 0x010fde0000410000 */
[----:B------:R-:W-:-:S15]  /*0cc0*/  NOP ;  /* 0x0000000000007918 */ /* 0x000fde0000000000 */
[----:B------:R-:W-:-:S15]  /*0cd0*/  NOP ;  /* 0x0000000000007918 */ /* 0x000fde0000000000 */
[----:B------:R-:W-:-:S15]  /*0ce0*/  NOP ;  /* 0x0000000000007918 */ /* 0x000fde0000000000 */
[----:B------:R-:W-:-:S03]  /*0cf0*/  NOP ;  /* 0x0000000000007918 */ /* 0x000fc60000000000 */
[----:B------:R1:W2:Y:S01]  /*0d00*/  @!P1 F2F.F64.F32 R48, R14 ;  /* 0x0000000e00309310 */ /* 0x0002a20000201800 */
[----:B---3--:R-:W-:Y:S01]  /*0d10*/  @!P0 FMUL.FTZ R12, R12, 1 ;  /* 0x3f8000000c0c8820 */ /* 0x008fe20000410000 */
[----:B------:R-:W-:Y:S01]  /*0d20*/  @!P2 FMUL.FTZ R13, R13, 1 ;  /* 0x3f8000000d0da820 */ /* 0x000fe20000410000 */
[----:B------:R-:W-:-:S15]  /*0d30*/  @!P4 FMUL.FTZ R6, R6, 1 ;  /* 0x3f8000000606c820 */ /* 0x000fde0000410000 */
[----:B------:R-:W-:-:S15]  /*0d40*/  NOP ;  /* 0x0000000000007918 */ /* 0x000fde0000000000 */
[----:B------:R-:W-:-:S15]  /*0d50*/  NOP ;  /* 0x0000000000007918 */ /* 0x000fde0000000000 */
[----:B------:R-:W-:-:S15]  /*0d60*/  NOP ;  /* 0x0000000000007918 */ /* 0x000fde0000000000 */
[----:B------:R-:W-:-:S01]  /*0d70*/  NOP ;  /* 0x0000000000007918 */ /* 0x000fc20000000000 */
[----:B------:R1:W3:-:S15]  /*0d80*/  @!P0 F2F.F64.F32 R46, R12 ;  /* 0x0000000c002e8310 */ /* 0x0002de0000201800 */
[----:B------:R-:W-:-:S15]  /*0d90*/  NOP ;  /* 0x0000000000007918 */ /* 0x000fde0000000000 */
[----:B------:R-:W-:-:S15]  /*0da0*/  NOP ;  /* 0x0000000000007918 */ /* 0x000fde0000000000 */
[----:B------:R-:W-:-:S15]  /*0db0*/  NOP ;  /* 0x0000000000007918 */ /* 0x000fde0000000000 */
[----:B------:R-:W-:-:S04]  /*0dc0*/  NOP ;  /* 0x0000000000007918 */ /* 0x000fc80000000000 */
[----:B------:R1:W4:-:S15]  /*0dd0*/  @!P4 F2F.F64.F32 R42, R6 ;  /* 0x00000006002ac310 */ /* 0x00031e0000201800 */
[----:B------:R-:W-:-:S15]  /*0de0*/  NOP ;  /* 0x0000000000007918 */ /* 0x000fde0000000000 */
[----:B------:R-:W-:-:S15]  /*0df0*/  NOP ;  /* 0x0000000000007918 */ /* 0x000fde0000000000 */
[----:B------:R-:W-:-:S15]  /*0e00*/  NOP ;  /* 0x0000000000007918 */ /* 0x000fde0000000000 */
[----:B------:R-:W-:-:S04]  /*0e10*/  NOP ;  /* 0x0000000000007918 */ /* 0x000fc80000000000 */
[----:B------:R1:W0:Y:S02]  /*0e20*/  @!P2 F2F.F64.F32 R44, R13 ;  /* 0x0000000d002ca310 */ /* 0x0002240000201800 */
[----:B01234-:R-:W-:Y:S05]  /*0e30*/  @!P3 BRA `(.L_x_266) ;  /* 0x000000180040b947 */ /* 0x01ffea0003800000 */
[----:B------:R-:W-:Y:S01]  /*0e40*/  UPRMT UR12, UR19, 0x8880, URZ ;  /* 0x00008880130c7896 */ /* 0x000fe200080000ff */
[----:B-----5:R-:W-:Y:S01]  /*0e50*/  FADD.FTZ R5, -R2, -RZ ;  /* 0x800000ff02057221 */ /* 0x020fe20000010100 */
[----:B------:R-:W-:Y:S01]  /*0e60*/  UMOV UR22, 0xf0000000 ;  /* 0xf000000000167882 */ /* 0x000fe20000000000 */
[----:B------:R-:W-:Y:S01]  /*0e70*/  UMOV UR23, 0x380fffff ;  /* 0x380fffff00177882 */ /* 0x000fe20000000000 */
[----:B------:R-:W-:Y:S02]  /*0e80*/  BSSY.RECONVERGENT B1, `(.L_x_267) ;  /* 0x000005d000017945 */ /* 0x000fe40003800200 */
[----:B------:R-:W-:-:S04]  /*0e90*/  ISETP.NE.AND P5, PT, RZ, UR12, PT ;  /* 0x0000000cff007c0c */ /* 0x000fc8000bfa5270 */
[----:B------:R-:W-:-:S05]  /*0ea0*/  FSEL R5, R2, R5, !P5 ;  /* 0x0000000502057208 */ /* 0x000fca0006800000 */
[----:B------:R-:W-:-:S04]  /*0eb0*/  FMUL.FTZ R2, R5, 1 ;  /* 0x3f80000005027820 */ /* 0x000fc80000410000 */
        /* <DEDUP_REMOVED lines=88> */
[----:B------:R-:W-:Y:S05]  /*1440*/  CALL.REL.NOINC `($__internal_2_$__cuda_sm20_div_rn_f64_full) ;  /* 0x0000012c00647944 */ /* 0x000fea0003c00000 */
.L_x_268:
[----:B------:R-:W-:Y:S05]  /*1450*/  BSYNC.RECONVERGENT B1 ;  /* 0x0000000000017941 */ /* 0x000fea0003800200 */
.L_x_267:
[C---:B------:R-:W-:Y:S01]  /*1460*/  FADD.FTZ R5, -R20.reuse, -RZ ;  /* 0x800000ff14057221 */ /* 0x040fe20000010100 */
[----:B------:R-:W-:Y:S01]  /*1470*/  UMOV UR22, 0xf0000000 ;  /* 0xf000000000167882 */ /* 0x000fe20000000000 */
[----:B------:R-:W-:Y:S01]  /*1480*/  UMOV UR23, 0x380fffff ;  /* 0x380fffff00177882 */ /* 0x000fe20000000000 */
[----:B------:R-:W-:Y:S01]  /*1490*/  MOV R12, 0x1 ;  /* 0x00000001000c7802 */ /* 0x000fe20000000f00 */
[----:B------:R-:W-:Y:S01]  /*14a0*/  BSSY.RECONVERGENT B1, `(.L_x_269) ;  /* 0x0000060000017945 */ /* 0x000fe20003800200 */
[----:B------:R-:W-:Y:S01]  /*14b0*/  FSEL R5, R20, R5, !P5 ;  /* 0x0000000514057208 */ /* 0x000fe20006800000 */
[----:B------:R-:W-:Y:S02]  /*14c0*/  IMAD.MOV.U32 R50, RZ, RZ, R8 ;  /* 0x000000ffff327224 */ /* 0x000fe400078e0008 */
[----:B------:R-:W-:Y:S02]  /*14d0*/  IMAD.MOV.U32 R51, RZ, RZ, R9 ;  /* 0x000000ffff337224 */ /* 0x000fe400078e0009 */
        /* <DEDUP_REMOVED lines=90> */
[----:B------:R-:W-:Y:S01]  /*1a80*/  MOV R4, R8 ;  /* 0x0000000800047202 */ /* 0x000fe20000000f00 */
[----:B------:R-:W-:-:S07]  /*1a90*/  IMAD.MOV.U32 R5, RZ, RZ, R9 ;  /* 0x000000ffff057224 */ /* 0x000fce00078e0009 */
.L_x_270:
[----:B------:R-:W-:Y:S05]  /*1aa0*/  BSYNC.RECONVERGENT B1 ;  /* 0x0000000000017941 */ /* 0x000fea0003800200 */
.L_x_269:
[C---:B------:R-:W-:Y:S01]  /*1ab0*/  FADD.FTZ R2, -R21.reuse, -RZ ;  /* 0x800000ff15027221 */ /* 0x040fe20000010100 */
[----:B------:R-:W-:Y:S01]  /*1ac0*/  UMOV UR22, 0xf0000000 ;  /* 0xf000000000167882 */ /* 0x000fe20000000000 */
[----:B------:R-:W-:Y:S01]  /*1ad0*/  UMOV UR23, 0x380fffff ;  /* 0x380fffff00177882 */ /* 0x000fe20000000000 */
[----:B------:R-:W-:Y:S01]  /*1ae0*/  IMAD.MOV.U32 R12, RZ, RZ, 0x1 ;  /* 0x00000001ff0c7424 */ /* 0x000fe200078e00ff */
        /* <DEDUP_REMOVED lines=93> */
[----:B------:R-:W-:Y:S05]  /*20c0*/  CALL.REL.NOINC `($__internal_2_$__cuda_sm20_div_rn_f64_full) ;  /* 0x0000012000447944 */ /* 0x000fea0003c00000 */
.L_x_272:
[----:B------:R-:W-:Y:S05]  /*20d0*/  BSYNC.RECONVERGENT B1 ;  /* 0x0000000000017941 */ /* 0x000fea0003800200 */
.L_x_271:
        /* <DEDUP_REMOVED lines=98> */
[----:B------:R-:W-:Y:S02]  /*2700*/  IMAD.MOV.U32 R4, RZ, RZ, R8 ;  /* 0x000000ffff047224 */ /* 0x000fe400078e0008 */
[----:B------:R-:W-:-:S07]  /*2710*/  IMAD.MOV.U32 R5, RZ, RZ, R9 ;  /* 0x000000ffff057224 */ /* 0x000fce00078e0009 */
.L_x_274:
[----:B------:R-:W-:Y:S05]  /*2720*/  BSYNC.RECONVERGENT B1 ;  /* 0x0000000000017941 */ /* 0x000fea0003800200 */
.L_x_273:
[----:B------:R-:W-:Y:S05]  /*2730*/  BRA `(.L_x_275) ;  /* 0x0000001000bc7947 */ /* 0x000fea0003800000 */
.L_x_266:
[----:B------:R-:W-:Y:S01]  /*2740*/  UPRMT UR12, UR19, 0x8880, URZ ;  /* 0x00008880130c7896 */ /* 0x000fe200080000ff */
[----:B------:R-:W-:Y:S05]  /*2750*/  BSSY.RECONVERGENT B1, `(.L_x_276) ;  /* 0x0000048000017945 */ /* 0x000fea0003800200 */
[----:B------:R-:W-:-:S13]  /*2760*/  ISETP.NE.AND P5, PT, RZ, UR12, PT ;  /* 0x0000000cff007c0c */ /* 0x000fda000bfa5270 */
[----:B-----5:R-:W-:-:S04]  /*2770*/  @P5 FADD.FTZ R2, -R2, -RZ ;  /* 0x800000ff02025221 */ /* 0x020fc80000010100 */
        /* <DEDUP_REMOVED lines=69> */
.L_x_277:
[----:B------:R-:W-:Y:S05]  /*2bd0*/  BSYNC.RECONVERGENT B1 ;  /* 0x0000000000017941 */ /* 0x000fea0003800200 */
.L_x_276:
[----:B------:R-:W-:Y:S01]  /*2be0*/  @P5 FADD.FTZ R20, -R20, -RZ ;  /* 0x800000ff14145221 */ /* 0x000fe20000010100 */
[----:B------:R-:W-:Y:S01]  /*2bf0*/  IMAD.MOV.U32 R4, RZ, RZ, 0x1 ;  /* 0x00000001ff047424 */ /* 0x000fe200078e00ff */
[----:B------:R-:W-:Y:S01]  /*2c00*/  BSSY.RECONVERGENT B1, `(.L_x_278) ;  /* 0x000004a000017945 */ /* 0x000fe20003800200 */
[----:B------:R-:W-:Y:S02]  /*2c10*/  IMAD.MOV.U32 R50, RZ, RZ, R8 ;  /* 0x000000ffff327224 */ /* 0x000fe400078e0008 */
[C---:B------:R-:W-:Y:S01]  /*2c20*/  FFMA.FTZ R24, R20.reuse, R20, R27 ;  /* 0x0000001414187223 */ /* 0x040fe2000001001b */
[----:B------:R-:W-:Y:S01]  /*2c30*/  FMUL.FTZ R20, R20, 1 ;  /* 0x3f80000014147820 */ /* 0x000fe20000410000 */
[----:B------:R-:W-:Y:S02]  /*2c40*/  IMAD.MOV.U32 R51, RZ, RZ, R9 ;  /* 0x000000ffff337224 */ /* 0x000fe400078e0009 */
        /* <DEDUP_REMOVED lines=69> */
.L_x_279:
[----:B------:R-:W-:Y:S05]  /*30a0*/  BSYNC.RECONVERGENT B1 ;  /* 0x0000000000017941 */ /* 0x000fea0003800200 */
.L_x_278:
[----:B------:R-:W-:Y:S01]  /*30b0*/  @P5 FADD.FTZ R21, -R21, -RZ ;  /* 0x800000ff15155221 */ /* 0x000fe20000010100 */
[----:B------:R-:W-:Y:S01]  /*30c0*/  IMAD.MOV.U32 R8, RZ, RZ, 0x1 ;  /* 0x00000001ff087424 */ /* 0x000fe200078e00ff */
[----:B------:R-:W-:Y:S01]  /*30d0*/  BSSY.RECONVERGENT B1, `(.L_x_280) ;  /* 0x0000048000017945 */ /* 0x000fe20003800200 */
[----:B------:R-:W-:Y:S01]  /*30e0*/  MOV R20, R4 ;  /* 0x0000000400147202 */ /* 0x000fe20000000f00 */
        /* <DEDUP_REMOVED lines=8> */
[----:B-1----:R-:W1:Y:S01]  /*3170*/  DMUL R6, R6, R28 ;  /* 0x0000001c06067228 */ /* 0x002e620000000000 */
[----:B------:R-:W-:Y:S01]  /*3180*/  IMAD.MOV.U32 R21, RZ, RZ, R5 ;  /* 0x000000ffff157224 */ /* 0x000fe200078e0005 */
        /* <DEDUP_REMOVED lines=60> */
.L_x_281:
[----:B------:R-:W-:Y:S05]  /*3550*/  BSYNC.RECONVERGENT B1 ;  /* 0x0000000000017941 */ /* 0x000fea0003800200 */
.L_x_280:
[----:B------:R-:W-:Y:S01]  /*3560*/  @P5 FADD.FTZ R23, -R23, -RZ ;  /* 0x800000ff17175221 */ /* 0x000fe20000010100 */
[----:B------:R-:W-:Y:S01]  /*3570*/  IMAD.MOV.U32 R4, RZ, RZ, 0x1 ;  /* 0x00000001ff047424 */ /* 0x000fe200078e00ff */
[----:B------:R-:W-:Y:S01]  /*3580*/  BSSY.RECONVERGENT B1, `(.L_x_275) ;  /* 0x000004a000017945 */ /* 0x000fe20003800200 */
[----:B------:R-:W-:Y:S01]  /*3590*/  MOV R52, R8 ;  /* 0x0000000800347202 */ /* 0x000fe20000000f00 */
        /* <DEDUP_REMOVED lines=70> */
[----:B------:R-:W-:Y:S01]  /*3a00*/  IMAD.MOV.U32 R4, RZ, RZ, R8 ;  /* 0x000000ffff047224 */ /* 0x000fe200078e0008 */
[----:B------:R-:W-:-:S07]  /*3a10*/  MOV R5, R9 ;  /* 0x0000000900057202 */ /* 0x000fce0000000f00 */
.L_x_282:
[----:B------:R-:W-:Y:S05]  /*3a20*/  BSYNC.RECONVERGENT B1 ;  /* 0x0000000000017941 */ /* 0x000fea0003800200 */
.L_x_275:
[----:B------:R-:W-:Y:S01]  /*3a30*/  ISETP.GE.U32.AND P5, PT, R19, UR15, PT ;  /* 0x0000000f13007c0c */ /* 0x000fe2000bfa6070 */
[----:B------:R-:W-:Y:S01]  /*3a40*/  UMOV UR22, 0xf0000000 ;  /* 0xf000000000167882 */ /* 0x000fe20000000000 */
[----:B------:R-:W-:Y:S01]  /*3a50*/  UMOV UR23, 0x380fffff ;  /* 0x380fffff00177882 */ /* 0x000fe20000000000 */
[----:B------:R-:W0:Y:S01]  /*3a60*/  DADD R50, -R50, R48 ;  /* 0x0000000032327229 */ /* 0x000e220000000130 */
[----:B------:R-:W-:Y:S01]  /*3a70*/  ISETP.GE.U32.AND.EX P5, PT, R18, UR18, PT, P5 ;  /* 0x0000001212007c0c */ /* 0x000fe2000bfa6150 */
[----:B------:R-:W-:Y:S01]  /*3a80*/  IMAD.U32 R7, RZ, RZ, UR13 ;  /* 0x0000000dff077e24 */ /* 0x000fe2000f8e00ff */
[----:B------:R-:W-:Y:S01]  /*3a90*/  PLOP3.LUT P3, PT, PT, PT, PT, 0x80, 0x8 ;  /* 0x000000000008781c */ /* 0x000fe20003f6f070 */
[----:B------:R-:W-:-:S15]  /*3aa0*/  BSSY.RECONVERGENT B0, `(.L_x_283) ;  /* 0x0000059000007945 */ /* 0x000fde0003800200 */
[----:B------:R-:W-:-:S15]  /*3ab0*/  NOP ;  /* 0x0000000000007918 */ /* 0x000fde0000000000 */
[----:B------:R-:W-:-:S15]  /*3ac0*/  NOP ;  /* 0x0000000000007918 */ /* 0x000fde0000000000 */
[----:B------:R-:W-:-:S15]  /*3ad0*/  NOP ;  /* 0x0000000000007918 */ /* 0x000fde0000000000 */
[----:B0-----:R-:W0:-:S15]  /*3ae0*/  @!P5 F2F.F32.F64 R13, R50 ;  /* 0x00000032000dd310 */ /* 0x001e1e0000301000 */
[----:B------:R-:W-:-:S15]  /*3af0*/  NOP ;  /* 0x0000000000007918 */ /* 0x000fde0000000000 */
[----:B------:R-:W-:-:S15]  /*3b00*/  NOP ;  /* 0x0000000000007918 */ /* 0x000fde0000000000 */
[----:B------:R-:W-:-:S15]  /*3b10*/  NOP ;  /* 0x0000000000007918 */ /* 0x000fde0000000000 */
[----:B------:R-:W-:-:S04]  /*3b20*/  NOP ;  /* 0x0000000000007918 */ /* 0x000fc80000000000 */
[----:B------:R-:W1:Y:S02]  /*3b30*/  @!P5 DSETP.GEU.AND P6, PT, |R50|, UR22, PT ;  /* 0x000000163200de2a */ /* 0x000e64000bfce200 */
[----:B-1----:R-:W-:-:S13]  /*3b40*/  @!P5 PLOP3.LUT P3, PT, P6, PT, PT, 0x80, 0x8 ;  /* 0x000000000008d81c */ /* 0x002fda000376f070 */
[----:B0-----:R-:W-:Y:S01]  /*3b50*/  @!P3 FMUL R13, R13, 1.175494350822287508e-38 ;  /* 0x008000000d0db820 */ /* 0x001fe20000400000 */
[----:B------:R-:W-:-:S04]  /*3b60*/  @!P0 LEA R6, P3, R19, UR10, 0x2 ;  /* 0x0000000a13068c11 */ /* 0x000fc8000f8610ff */
[----:B------:R-:W-:Y:S02]  /*3b70*/  @!P0 LEA.HI.X R2, R19, UR11, R18, 0x2, P3 ;  /* 0x0000000b13028c11 */ /* 0x000fe400098f1412 */
[----:B------:R-:W-:-:S15]  /*3b80*/  @!P0 LEA R6, P3, R7, R6, 0x2 ;  /* 0x0000000607068211 */ /* 0x000fde00078610ff */
[----:B------:R-:W-:-:S15]  /*3b90*/  NOP ;  /* 0x0000000000007918 */ /* 0x000fde0000000000 */
[----:B------:R-:W-:-:S12]  /*3ba0*/  NOP ;  /* 0x0000000000007918 */ /* 0x000fd80000000000 */
[----:B------:R0:W1:Y:S02]  /*3bb0*/  DADD R42, -R4, R42 ;  /* 0x00000000042a7229 */ /* 0x000064000000012a */
[----:B0-----:R-:W-:-:S05]  /*3bc0*/  IMAD.U32 R5, RZ, RZ, UR13 ;  /* 0x0000000dff057e24 */ /* 0x001fca000f8e00ff */
[----:B------:R-:W-:Y:S02]  /*3bd0*/  @!P0 LEA.HI.X R7, R5, R2, RZ, 0x2, P3 ;  /* 0x0000000205078211 */ /* 0x000fe400018f14ff */
[----:B------:R-:W-:-:S04]  /*3be0*/  @!P5 LEA R8, P3, R19, UR10, 0x2 ;  /* 0x0000000a1308dc11 */ /* 0x000fc8000f8610ff */
[----:B------:R-:W-:-:S05]  /*3bf0*/  @!P5 LEA.HI.X R9, R19, UR11, R18, 0x2, P3 ;  /* 0x0000000b1309dc11 */ /* 0x000fca00098f1412 */
[----:B------:R1:W-:Y:S01]  /*3c00*/  @!P5 STG.E desc[UR16][R8.64], R13 ;  /* 0x0000000d0800d986 */ /* 0x0003e2000c101910 */
[----:B------:R-:W-:-:S05]  /*3c10*/  @!P1 IADD3 R2, P5, PT, R22, UR4, RZ ;  /* 0x0000000416029c10 */ /* 0x000fca000ffbe0ff */
[----:B------:R-:W-:Y:S01]  /*3c20*/  @!P1 IMAD.X R5, RZ, RZ, UR5, P5 ;  /* 0x00000005ff059e24 */ /* 0x000fe2000a8e06ff */
[----:B------:R-:W-:-:S04]  /*3c30*/  @!P1 LEA R4, P5, R2, UR6, 0x2 ;  /* 0x0000000602049c11 */ /* 0x000fc8000f8a10ff */
[----:B------:R-:W-:-:S15]  /*3c40*/  @!P1 LEA.HI.X R5, R2, UR7, R5, 0x2, P5 ;  /* 0x0000000702059c11 */ /* 0x000fde000a8f1405 */
[----:B------:R-:W-:-:S15]  /*3c50*/  NOP ;  /* 0x0000000000007918 */ /* 0x000fde0000000000 */
[----:B------:R-:W-:-:S05]  /*3c60*/  NOP ;  /* 0x0000000000007918 */ /* 0x000fca0000000000 */
[----:B-1----:R-:W-:Y:S01]  /*3c70*/  F2F.F32.F64 R13, R42 ;  /* 0x0000002a000d7310 */ /* 0x002fe20000301000 */
[----:B------:R-:W-:-:S05]  /*3c80*/  @!P0 IADD3 R2, P5, PT, R22, UR4, RZ ;  /* 0x0000000416028c10 */ /* 0x000fca000ffbe0ff */
[----:B------:R-:W-:Y:S01]  /*3c90*/  @!P0 IMAD.X R15, RZ, RZ, UR5, P5 ;  /* 0x00000005ff0f8e24 */ /* 0x000fe2000a8e06ff */
[----:B------:R-:W-:-:S15]  /*3ca0*/  ISETP.GE.U32.AND P5, PT, R17, UR15, PT ;  /* 0x0000000f11007c0c */ /* 0x000fde000bfa6070 */
[----:B------:R-:W-:-:S15]  /*3cb0*/  NOP ;  /* 0x0000000000007918 */ /* 0x000fde0000000000 */
[----:B------:R-:W-:-:S15]  /*3cc0*/  NOP ;  /* 0x0000000000007918 */ /* 0x000fde0000000000 */
[----:B------:R-:W-:-:S12]  /*3cd0*/  NOP ;  /* 0x0000000000007918 */ /* 0x000fd80000000000 */
[----:B------:R-:W0:-:S15]  /*3ce0*/  DADD R20, -R20, R46 ;  /* 0x0000000014147229 */ /* 0x000e1e000000012e */
        /* <DEDUP_REMOVED lines=9> */
[----:B------:R-:W-:-:S15]  /*3d80*/  DADD R52, -R52, R44 ;  /* 0x0000000034347229 */ /* 0x000fde000000012c */
[----:B------:R-:W-:-:S15]  /*3d90*/  NOP ;  /* 0x0000000000007918 */ /* 0x000fde0000000000 */
[----:B------:R-:W-:-:S15]  /*3da0*/  NOP ;  /* 0x0000000000007918 */ /* 0x000fde0000000000 */
[----:B------:R-:W-:-:S15]  /*3db0*/  NOP ;  /* 0x0000000000007918 */ /* 0x000fde0000000000 */
[----:B------:R-:W-:-:S04]  /*3dc0*/  NOP ;  /* 0x0000000000007918 */ /* 0x000fc80000000000 */
[----:B------:R-:W0:Y:S02]  /*3dd0*/  DSETP.GEU.AND P6, PT, |R20|, UR22, PT ;  /* 0x0000001614007e2a */ /* 0x000e24000bfce200 */
[----:B0-----:R-:W-:Y:S01]  /*3de0*/  @!P6 FMUL R11, R11, 1.175494350822287508e-38 ;  /* 0x008000000b0be820 */ /* 0x001fe20000400000 */
[C---:B------:R-:W-:Y:S02]  /*3df0*/  @!P0 LEA R10, P6, R2.reuse, UR6, 0x2 ;  /* 0x00000006020a8c11 */ /* 0x040fe4000f8c10ff */
[----:B------:R-:W-:Y:S02]  /*3e00*/  MOV R21, UR13 ;  /* 0x0000000d00157c02 */ /* 0x000fe40008000f00 */
[----:B------:R0:W-:Y:S01]  /*3e10*/  @!P0 STG.E desc[UR16][R6.64], R11 ;  /* 0x0000000b06008986 */ /* 0x0001e2000c101910 */
[----:B------:R-:W-:Y:S01]  /*3e20*/  @!P0 LEA.HI.X R15, R2, UR7, R15, 0x2, P6 ;  /* 0x00000007020f8c11 */ /* 0x000fe2000b0f140f */
[----:B------:R-:W-:Y:S01]  /*3e30*/  IMAD.U32 R2, RZ, RZ, UR13 ;  /* 0x0000000dff027e24 */ /* 0x000fe2000f8e00ff */
[----:B------:R-:W-:-:S04]  /*3e40*/  @!P0 LEA R8, P6, R21, R10, 0x2 ;  /* 0x0000000a15088211 */ /* 0x000fc800078c10ff */
[----:B------:R-:W-:-:S15]  /*3e50*/  @!P0 LEA.HI.X R9, R2, R15, RZ, 0x2, P6 ;  /* 0x0000000f02098211 */ /* 0x000fde00030f14ff */
[----:B------:R-:W-:-:S15]  /*3e60*/  NOP ;  /* 0x0000000000007918 */ /* 0x000fde0000000000 */
[----:B------:R-:W-:-:S15]  /*3e70*/  NOP ;  /* 0x0000000000007918 */ /* 0x000fde0000000000 */
[----:B------:R-:W-:-:S05]  /*3e80*/  NOP ;  /* 0x0000000000007918 */ /* 0x000fca0000000000 */
[----:B------:R1:W2:-:S15]  /*3e90*/  DSETP.GEU.AND P3, PT, |R52|, UR22, PT ;  /* 0x0000001634007e2a */ /* 0x00029e000bf6e200 */
[----:B------:R-:W-:-:S15]  /*3ea0*/  NOP ;  /* 0x0000000000007918 */ /* 0x000fde0000000000 */
[----:B------:R-:W-:-:S15]  /*3eb0*/  NOP ;  /* 0x0000000000007918 */ /* 0x000fde0000000000 */
[----:B------:R-:W-:-:S15]  /*3ec0*/  NOP ;  /* 0x0000000000007918 */ /* 0x000fde0000000000 */
[----:B------:R-:W-:-:S04]  /*3ed0*/  NOP ;  /* 0x0000000000007918 */ /* 0x000fc80000000000 */
[----:B-1----:R-:W2:Y:S02]  /*3ee0*/  F2F.F32.F64 R53, R52 ;  /* 0x0000003400357310 */ /* 0x002ea40000301000 */
[----:B--2---:R-:W-:Y:S01]  /*3ef0*/  @!P3 FMUL R53, R53, 1.175494350822287508e-38 ;  /* 0x008000003535b820 */ /* 0x004fe20000400000 */
[----:B------:R-:W-:-:S04]  /*3f00*/  ISETP.GE.U32.AND.EX P3, PT, R16, UR18, PT, P5 ;  /* 0x0000001210007c0c */ /* 0x000fc8000bf66150 */
[----:B------:R0:W-:-:S15]  /*3f10*/  @!P2 STG.E desc[UR16][R40.64], R53 ;  /* 0x000000352800a986 */ /* 0x0001de000c101910 */
[----:B------:R-:W-:-:S15]  /*3f20*/  NOP ;  /* 0x0000000000007918 */ /* 0x000fde0000000000 */
[----:B------:R-:W-:-:S15]  /*3f30*/  NOP ;  /* 0x0000000000007918 */ /* 0x000fde0000000000 */
[----:B------:R-:W-:-:S12]  /*3f40*/  NOP ;  /* 0x0000000000007918 */ /* 0x000fd80000000000 */
[----:B------:R-:W1:Y:S02]  /*3f50*/  DSETP.GEU.AND P5, PT, |R42|, UR22, PT ;  /* 0x000000162a007e2a */ /* 0x000e64000bfae200 */
[----:B-1----:R-:W-:Y:S01]  /*3f60*/  @!P5 FMUL R13, R13, 1.175494350822287508e-38 ;  /* 0x008000000d0dd820 */ /* 0x002fe20000400000 */
[----:B0-----:R-:W-:Y:S06]  /*3f70*/  @P4 BRA `(.L_x_284) ;  /* 0x00000000002c4947 */ /* 0x001fec0003800000 */
[----:B------:R-:W-:Y:S01]  /*3f80*/  IMAD.U32 R6, RZ, RZ, UR13 ;  /* 0x0000000dff067e24 */ /* 0x000fe2000f8e00ff */
[C---:B------:R-:W-:Y:S01]  /*3f90*/  LEA R7, P2, R19.reuse, UR10, 0x2 ;  /* 0x0000000a13077c11 */ /* 0x040fe2000f8410ff */
[----:B------:R-:W-:Y:S02]  /*3fa0*/  IMAD.U32 R2, RZ, RZ, UR13 ;  /* 0x0000000dff027e24 */ /* 0x000fe4000f8e00ff */
[----:B------:R-:W-:Y:S01]  /*3fb0*/  IMAD.SHL.U32 R6, R6, 0x4, RZ ;  /* 0x0000000406067824 */ /* 0x000fe200078e00ff */
[----:B------:R-:W-:Y:S02]  /*3fc0*/  LEA.HI.X R19, R19, UR11, R18, 0x2, P2 ;  /* 0x0000000b13137c11 */ /* 0x000fe400090f1412 */
[----:B------:R-:W-:Y:S02]  /*3fd0*/  SHF.R.U32.HI R2, RZ, 0x1e, R2 ;  /* 0x0000001eff027819 */ /* 0x000fe40000011602 */
[----:B------:R-:W-:-:S04]  /*3fe0*/  IADD3 R7, P2, P4, R6, R7, R6 ;  /* 0x0000000706077210 */ /* 0x000fc80007c5e006 */
[----:B------:R-:W-:Y:S02]  /*3ff0*/  IADD3 R6, P5, PT, R6, R7, RZ ;  /* 0x0000000706067210 */ /* 0x000fe40007fbe0ff */
[----:B------:R-:W-:-:S04]  /*4000*/  IADD3.X R7, PT, PT, R2, R19, R2, P2, P4 ;  /* 0x0000001302077210 */ /* 0x000fc800017e8402 */
[----:B------:R-:W-:-:S05]  /*4010*/  IADD3.X R7, PT, PT, R2, R7, RZ, P5, !PT ;  /* 0x0000000702077210 */ /* 0x000fca0002ffe4ff */
[----:B------:R0:W-:Y:S02]  /*4020*/  STG.E desc[UR16][R6.64], R13 ;  /* 0x0000000d06007986 */ /* 0x0001e4000c101910 */
.L_x_284:
[----:B------:R-:W-:Y:S05]  /*4030*/  BSYNC.RECONVERGENT B0 ;  /* 0x0000000000007941 */ /* 0x000fea0003800200 */
.L_x_283:
[----:B------:R1:W-:Y:S01]  /*4040*/  @!P1 STG.E desc[UR16][R4.64], R25 ;  /* 0x0000001904009986 */ /* 0x0003e2000c101910 */
[----:B------:R-:W-:Y:S03]  /*4050*/  BSSY.RECONVERGENT B0, `(.L_x_285) ;  /* 0x0000013000007945 */ /* 0x000fe60003800200 */
[----:B------:R1:W-:Y:S01]  /*4060*/  @!P0 STG.E desc[UR16][R8.64], R24 ;  /* 0x0000001808008986 */ /* 0x0003e2000c101910 */
[----:B------:R-:W-:-:S03]  /*4070*/  ISETP.GE.U32.AND P0, PT, R3, UR15, PT ;  /* 0x0000000f03007c0c */ /* 0x000fc6000bf06070 */
[----:B------:R1:W-:Y:S01]  /*4080*/  @!P3 STG.E desc[UR16][R36.64], R34 ;  /* 0x000000222400b986 */ /* 0x0003e2000c101910 */
[----:B------:R-:W-:-:S13]  /*4090*/  ISETP.GE.U32.AND.EX P0, PT, R0, UR18, PT, P0 ;  /* 0x0000001200007c0c */ /* 0x000fda000bf06100 */
[----:B-1----:R-:W-:Y:S05]  /*40a0*/  @P0 BRA `(.L_x_286) ;  /* 0x0000000000340947 */ /* 0x002fea0003800000 */
[----:B------:R-:W-:Y:S01]  /*40b0*/  IADD3 R0, P0, PT, R22, UR4, RZ ;  /* 0x0000000416007c10 */ /* 0x000fe2000ff1e0ff */
[----:B------:R-:W-:Y:S02]  /*40c0*/  IMAD.U32 R5, RZ, RZ, UR13 ;  /* 0x0000000dff057e24 */ /* 0x000fe4000f8e00ff */
[----:B0-----:R-:W-:Y:S01]  /*40d0*/  IMAD.U32 R7, RZ, RZ, UR13 ;  /* 0x0000000dff077e24 */ /* 0x001fe2000f8e00ff */
[----:B------:R-:W-:Y:S01]  /*40e0*/  LEA R2, P2, R0, UR6, 0x2 ;  /* 0x0000000600027c11 */ /* 0x000fe2000f8410ff */
[----:B------:R-:W-:Y:S02]  /*40f0*/  IMAD.SHL.U32 R5, R5, 0x4, RZ ;  /* 0x0000000405057824 */ /* 0x000fe400078e00ff */
[----:B------:R-:W-:Y:S01]  /*4100*/  IMAD.X R3, RZ, RZ, UR5, P0 ;  /* 0x00000005ff037e24 */ /* 0x000fe200080e06ff */
[----:B------:R-:W-:Y:S02]  /*4110*/  SHF.R.U32.HI R7, RZ, 0x1e, R7 ;  /* 0x0000001eff077819 */ /* 0x000fe40000011607 */
[----:B------:R-:W-:-:S02]  /*4120*/  IADD3 R2, P0, P1, R5, R2, R5 ;  /* 0x0000000205027210 */ /* 0x000fc4000791e005 */
[----:B------:R-:W-:Y:S02]  /*4130*/  LEA.HI.X R0, R0, UR7, R3, 0x2, P2 ;  /* 0x0000000700007c11 */ /* 0x000fe400090f1403 */
[----:B------:R-:W-:Y:S02]  /*4140*/  IADD3 R2, P2, PT, R5, R2, RZ ;  /* 0x0000000205027210 */ /* 0x000fe40007f5e0ff */
[----:B------:R-:W-:-:S04]  /*4150*/  IADD3.X R0, PT, PT, R7, R0, R7, P0, P1 ;  /* 0x0000000007007210 */ /* 0x000fc800007e2407 */
[----:B------:R-:W-:-:S05]  /*4160*/  IADD3.X R3, PT, PT, R7, R0, RZ, P2, !PT ;  /* 0x0000000007037210 */ /* 0x000fca00017fe4ff */
[----:B------:R1:W-:Y:S02]  /*4170*/  STG.E desc[UR16][R2.64], R26 ;  /* 0x0000001a02007986 */ /* 0x0003e4000c101910 */
.L_x_286:
[----:B------:R-:W-:Y:S05]  /*4180*/  BSYNC.RECONVERGENT B0 ;  /* 0x0000000000007941 */ /* 0x000fea0003800200 */
.L_x_285:
[----:B------:R-:W-:-:S04]  /*4190*/  UIADD3 UR4, UP0, UPT, UR14, UR4, URZ ;  /* 0x000000040e047290 */ /* 0x000fc8000ff1e0ff */
[----:B------:R-:W-:Y:S02]  /*41a0*/  UIADD3.X UR5, UPT, UPT, URZ, UR5, URZ, UP0, !UPT ;  /* 0x00000005ff057290 */ /* 0x000fe400087fe4ff */
[----:B------:R-:W-:-:S04]  /*41b0*/  UISETP.GE.U32.AND UP0, UPT, UR4, UR15, UPT ;  /* 0x0000000f0400728c */ /* 0x000fc8000bf06070 */
[----:B------:R-:W-:-:S09]  /*41c0*/  UISETP.GE.U32.AND.EX UP0, UPT, UR5, UR18, UPT, UP0 ;  /* 0x000000120500728c */ /* 0x000fd2000bf06100 */
[----:B------:R-:W-:Y:S05]  /*41d0*/  BRA.U !UP0, `(.L_x_287) ;  /* 0xffffffc508887547 */ /* 0x000fea000b83ffff */
[----:B------:R-:W-:Y:S05]  /*41e0*/  EXIT ;  /* 0x000000000000794d */ /* 0x000fea0003800000 */
.L_x_265:
        /* <DEDUP_REMOVED lines=8> */
.L_x_311:
[----:B-1----:R-:W-:Y:S01]  /*4270*/  IADD3 R21, P0, PT, R22, UR4, RZ ;  /* 0x0000000416157c10 */ /* 0x002fe2000ff1e0ff */
[----:B------:R-:W1:Y:S03]  /*4280*/  LDC.64 R6, c[0x0][0x1180] ;  /* 0x00046000ff067b82 */ /* 0x000e660000000a00 */
[C---:B---3--:R-:W-:Y:S01]  /*4290*/  IADD3 R2, P2, PT, R21.reuse, UR13, RZ ;  /* 0x0000000d15027c10 */ /* 0x048fe2000ff5e0ff */
[----:B------:R-:W-:Y:S01]  /*42a0*/  IMAD.X R20, RZ, RZ, UR5, P0 ;  /* 0x00000005ff147e24 */ /* 0x000fe200080e06ff */
[C---:B------:R-:W-:Y:S01]  /*42b0*/  ISETP.GE.U32.AND P4, PT, R21.reuse, UR15, PT ;  /* 0x0000000f15007c0c */ /* 0x040fe2000bf86070 */
[----:B------:R-:W-:-:S03]  /*42c0*/  IMAD.SHL.U32 R3, R21, 0x4, RZ ;  /* 0x0000000415037824 */ /* 0x000fc600078e00ff */
[--C-:B------:R-:W-:Y:S02]  /*42d0*/  SHF.L.U64.HI R0, R21, 0x2, R20.reuse ;  /* 0x0000000215007819 */ /* 0x100fe40000010214 */
[----:B--2---:R-:W-:Y:S01]  /*42e0*/  IADD3 R8, P0, PT, R3, UR10, RZ ;  /* 0x0000000a03087c10 */ /* 0x004fe2000ff1e0ff */
[----:B------:R-:W-:Y:S01]  /*42f0*/  IMAD.X R10, RZ, RZ, R20, P2 ;  /* 0x000000ffff0a7224 */ /* 0x000fe200010e0614 */
[----:B------:R-:W-:Y:S02]  /*4300*/  IADD3 R19, P1, PT, R2, UR13, RZ ;  /* 0x0000000d02137c10 */ /* 0x000fe4000ff3e0ff */
[----:B------:R-:W-:Y:S02]  /*4310*/  IADD3.X R9, PT, PT, R0, UR11, RZ, P0, !PT ;  /* 0x0000000b00097c10 */ /* 0x000fe400087fe4ff */
[----:B------:R-:W-:Y:S02]  /*4320*/  ISETP.GE.U32.AND P0, PT, R2, UR15, PT ;  /* 0x0000000f02007c0c */ /* 0x000fe4000bf06070 */
[----:B------:R-:W-:-:S02]  /*4330*/  ISETP.GE.U32.AND P2, PT, R19, UR15, PT ;  /* 0x0000000f13007c0c */ /* 0x000fc4000bf46070 */
[----:B------:R-:W-:Y:S02]  /*4340*/  ISETP.GE.U32.AND.EX P0, PT, R10, UR18, PT, P0 ;  /* 0x000000120a007c0c */ /* 0x000fe4000bf06100 */
[----:B------:R-:W-:Y:S01]  /*4350*/  IADD3 R19, P3, PT, R19, UR13, RZ ;  /* 0x0000000d13137c10 */ /* 0x000fe2000ff7e0ff */
[----:B-1----:R1:W4:Y:S01]  /*4360*/  LDG.E R5, desc[UR16][R6.64] ;  /* 0x0000001006057981 */ /* 0x002322000c1e1900 */
[----:B------:R-:W-:Y:S02]  /*4370*/  IADD3.X R10, PT, PT, RZ, R10, RZ, P1, !PT ;  /* 0x0000000aff0a7210 */ /* 0x000fe40000ffe4ff */
[----:B------:R-:W-:Y:S02]  /*4380*/  ISETP.GE.U32.AND.EX P4, PT, R20, UR18, PT, P4 ;  /* 0x0000001214007c0c */ /* 0x000fe4000bf86140 */
[----:B------:R-:W-:Y:S01]  /*4390*/  ISETP.GE.U32.AND P1, PT, R19, UR15, PT ;  /* 0x0000000f13007c0c */ /* 0x000fe2000bf26070 */
[----:B------:R-:W-:Y:S02]  /*43a0*/  IMAD.X R18, RZ, RZ, R10, P3 ;  /* 0x000000ffff127224 */ /* 0x000fe400018e060a */
[----:B------:R-:W-:-:S03]  /*43b0*/  IMAD.U32 R11, RZ, RZ, UR13 ;  /* 0x0000000dff0b7e24 */ /* 0x000fc6000f8e00ff */
[----:B------:R-:W-:Y:S01]  /*43c0*/  ISETP.GE.U32.AND.EX P1, PT, R18, UR18, PT, P1 ;  /* 0x0000001212007c0c */ /* 0x000fe2000bf26110 */
[----:B------:R-:W-:Y:S01]  /*43d0*/  IMAD.U32 R13, RZ, RZ, UR13 ;  /* 0x0000000dff0d7e24 */ /* 0x000fe2000f8e00ff */
[----:B-1----:R-:W-:Y:S01]  /*43e0*/  IADD3 R6, P6, PT, R3, UR8, RZ ;  /* 0x0000000803067c10 */ /* 0x002fe2000ffde0ff */
[----:B0-----:R-:W-:Y:S01]  /*43f0*/  IMAD.U32 R15, RZ, RZ, UR13 ;  /* 0x0000000dff0f7e24 */ /* 0x001fe2000f8e00ff */
[C---:B------:R-:W-:Y:S01]  /*4400*/  LEA R2, P5, R11.reuse, R8, 0x2 ;  /* 0x000000080b027211 */ /* 0x040fe200078a10ff */
[----:B------:R1:W2:Y:S01]  /*4410*/  @!P4 LDG.E R4, desc[UR16][R8.64] ;  /* 0x000000100804c981 */ /* 0x0002a2000c1e1900 */
[----:B------:R-:W-:Y:S01]  /*4420*/  IADD3.X R7, PT, PT, R0, UR9, RZ, P6, !PT ;  /* 0x0000000900077c10 */ /* 0x000fe2000b7fe4ff */
[----:B------:R-:W-:Y:S01]  /*4430*/  IMAD.U32 R31, RZ, RZ, UR13 ;  /* 0x0000000dff1f7e24 */ /* 0x000fe2000f8e00ff */
[----:B------:R-:W-:Y:S02]  /*4440*/  LEA.HI.X R3, R11, R9, RZ, 0x2, P5 ;  /* 0x000000090b037211 */ /* 0x000fe400028f14ff */
[----:B-1----:R-:W-:-:S03]  /*4450*/  LEA R8, P3, R13, R6, 0x2 ;  /* 0x000000060d087211 */ /* 0x002fc600078610ff */
[----:B------:R-:W-:Y:S01]  /*4460*/  @!P1 IMAD.SHL.U32 R31, R31, 0x4, RZ ;  /* 0x000000041f1f9824 */ /* 0x000fe200078e00ff */
[----:B------:R-:W-:Y:S01]  /*4470*/  MOV R0, UR13 ;  /* 0x0000000d00007c02 */ /* 0x000fe20008000f00 */
[----:B------:R-:W-:Y:S01]  /*4480*/  IMAD.U32 R41, RZ, RZ, UR13 ;  /* 0x0000000dff297e24 */ /* 0x000fe2000f8e00ff */
[C---:B------:R-:W-:Y:S01]  /*4490*/  LEA.HI.X R9, R15.reuse, R7, RZ, 0x2, P3 ;  /* 0x000000070f097211 */ /* 0x040fe200018f14ff */
[----:B------:R-:W2:Y:S01]  /*44a0*/  @!P4 LDG.E R11, desc[UR16][R6.64] ;  /* 0x00000010060bc981 */ /* 0x000ea2000c1e1900 */
[----:B------:R-:W-:Y:S02]  /*44b0*/  LEA R14, P3, R15, R8, 0x2 ;  /* 0x000000080f0e7211 */ /* 0x000fe400078610ff */
[----:B------:R-:W-:Y:S02]  /*44c0*/  @!P1 LEA R30, P6, R21, UR8, 0x2 ;  /* 0x00000008151e9c11 */ /* 0x000fe4000f8c10ff */
[----:B------:R-:W-:Y:S02]  /*44d0*/  LEA.HI.X R15, R13, R9, RZ, 0x2, P3 ;  /* 0x000000090d0f7211 */ /* 0x000fe400018f14ff */
[----:B------:R-:W-:Y:S01]  /*44e0*/  @!P1 SHF.R.U32.HI R13, RZ, 0x1e, R0 ;  /* 0x0000001eff0d9819 */ /* 0x000fe20000011600 */
[----:B------:R-:W-:Y:S01]  /*44f0*/  IMAD.U32 R27, RZ, RZ, UR13 ;  /* 0x0000000dff1b7e24 */ /* 0x000fe2000f8e00ff */
[----:B------:R-:W-:Y:S01]  /*4500*/  ISETP.GE.U32.AND.EX P2, PT, R10, UR18, PT, P2 ;  /* 0x000000120a007c0c */ /* 0x000fe2000bf46120 */
[----:B------:R-:W2:Y:S01]  /*4510*/  @!P0 LDG.E R9, desc[UR16][R8.64] ;  /* 0x0000001008098981 */ /* 0x000ea2000c1e1900 */
[----:B------:R-:W-:-:S02]  /*4520*/  @!P1 IADD3 R30, P3, P5, R31, R30, R31 ;  /* 0x0000001e1f1e9210 */ /* 0x000fc40007d7e01f */
[----:B------:R-:W-:Y:S01]  /*4530*/  @!P1 LEA.HI.X R0, R21, UR9, R20, 0x2, P6 ;  /* 0x0000000915009c11 */ /* 0x000fe2000b0f1414 */
[----:B------:R1:W2:Y:S01]  /*4540*/  @!P0 LDG.E R10, desc[UR16][R2.64] ;  /* 0x00000010020a8981 */ /* 0x0002a2000c1e1900 */
[----:B------:R-:W-:Y:S02]  /*4550*/  LEA R40, P6, R41, R2, 0x2 ;  /* 0x0000000229287211 */ /* 0x000fe400078c10ff */
[----:B------:R-:W-:Y:S02]  /*4560*/  @!P1 IADD3.X R0, PT, PT, R13, R0, R13, P3, P5 ;  /* 0x000000000d009210 */ /* 0x000fe40001fea40d */
[----:B------:R-:W-:-:S03]  /*4570*/  @!P1 IADD3 R30, P3, PT, R31, R30, RZ ;  /* 0x0000001e1f1e9210 */ /* 0x000fc60007f7e0ff */
[----:B------:R0:W2:Y:S01]  /*4580*/  @!P2 LDG.E R7, desc[UR16][R14.64] ;  /* 0x000000100e07a981 */ /* 0x0000a2000c1e1900 */
[----:B-1----:R-:W-:Y:S01]  /*4590*/  IMAD.U32 R2, RZ, RZ, UR13 ;  /* 0x0000000dff027e24 */ /* 0x002fe2000f8e00ff */
[----:B------:R-:W-:Y:S02]  /*45a0*/  @!P1 IADD3.X R31, PT, PT, R13, R0, RZ, P3, !PT ;  /* 0x000000000d1f9210 */ /* 0x000fe40001ffe4ff */
[----:B------:R-:W-:Y:S02]  /*45b0*/  @!P1 LEA R26, P3, R27, R40, 0x2 ;  /* 0x000000281b1a9211 */ /* 0x000fe400078610ff */
[----:B------:R-:W-:Y:S01]  /*45c0*/  LEA.HI.X R41, R2, R3, RZ, 0x2, P6 ;  /* 0x0000000302297211 */ /* 0x000fe200030f14ff */
[----:B------:R-:W-:Y:S01]  /*45d0*/  IMAD.U32 R3, RZ, RZ, UR13 ;  /* 0x0000000dff037e24 */ /* 0x000fe2000f8e00ff */
[----:B------:R-:W2:Y:S04]  /*45e0*/  @!P1 LDG.E R8, desc[UR16][R30.64] ;  /* 0x000000101e089981 */ /* 0x000ea8000c1e1900 */
[----:B------:R-:W-:Y:S01]  /*45f0*/  @!P1 LEA.HI.X R27, R3, R41, RZ, 0x2, P3 ;  /* 0x00000029031b9211 */ /* 0x000fe200018f14ff */
[----:B------:R-:W2:Y:S01]  /*4600*/  @!P2 LDG.E R2, desc[UR16][R40.64] ;  /* 0x000000102802a981 */ /* 0x000ea2000c1e1900 */
[----:B------:R-:W-:-:S03]  /*4610*/  IMAD.U32 R25, RZ, RZ, UR13 ;  /* 0x0000000dff197e24 */ /* 0x000fc6000f8e00ff */
[----:B------:R1:W2:Y:S01]  /*4620*/  @!P1 LDG.E R6, desc[UR16][R26.64] ;  /* 0x000000101a069981 */ /* 0x0002a2000c1e1900 */
[----:B------:R-:W-:Y:S01]  /*4630*/  LEA R12, P3, R21, UR6, 0x2 ;  /* 0x00000006150c7c11 */ /* 0x000fe2000f8610ff */
[----:B------:R-:W-:-:S03]  /*4640*/  IMAD.U32 R37, RZ, RZ, UR13 ;  /* 0x0000000dff257e24 */ /* 0x000fc6000f8e00ff */
[----:B------:R-:W-:Y:S02]  /*4650*/  LEA R24, P5, R25, R12, 0x2 ;  /* 0x0000000c19187211 */ /* 0x000fe400078a10ff */
[----:B------:R-:W-:Y:S01]  /*4660*/  LEA.HI.X R13, R21, UR7, R20, 0x2, P3 ;  /* 0x00000007150d7c11 */ /* 0x000fe200098f1414 */
[----:B0-----:R-:W-:Y:S01]  /*4670*/  IMAD.U32 R15, RZ, RZ, UR13 ;  /* 0x0000000dff0f7e24 */ /* 0x001fe2000f8e00ff */
[----:B------:R-:W-:Y:S02]  /*4680*/  LEA R36, P3, R37, R24, 0x2 ;  /* 0x0000001825247211 */ /* 0x000fe400078610ff */
[----:B------:R-:W-:Y:S01]  /*4690*/  LEA.HI.X R25, R3, R13, RZ, 0x2, P5 ;  /* 0x0000000d03197211 */ /* 0x000fe200028f14ff */
[----:B------:R-:W-:-:S03]  /*46a0*/  IMAD.MOV.U32 R3, RZ, RZ, RZ ;  /* 0x000000ffff037224 */ /* 0x000fc600078e00ff */
[----:B------:R-:W-:-:S05]  /*46b0*/  LEA.HI.X R37, R15, R25, RZ, 0x2, P3 ;  /* 0x000000190f257211 */ /* 0x000fca00018f14ff */
[----:B------:R-:W5:Y:S01]  /*46c0*/  @!P2 LDG.E R3, desc[UR16][R36.64] ;  /* 0x000000102403a981 */ /* 0x000f62000c1e1900 */
[----:B------:R-:W-:-:S06]  /*46d0*/  CS2R R16, SRZ ;  /* 0x0000000000107805 */ /* 0x000fcc000001ff00 */
[----:B------:R0:W5:Y:S01]  /*46e0*/  @!P4 LDG.E R17, desc[UR16][R12.64] ;  /* 0x000000100c11c981 */ /* 0x000162000c1e1900 */
[----:B------:R-:W-:Y:S01]  /*46f0*/  MOV R23, UR13 ;  /* 0x0000000d00177c02 */ /* 0x000fe20008000f00 */
[----:B-1----:R-:W-:Y:S02]  /*4700*/  IMAD.U32 R27, RZ, RZ, UR13 ;  /* 0x0000000dff1b7e24 */ /* 0x002fe4000f8e00ff */
[----:B------:R-:W-:Y:S01]  /*4710*/  IMAD.MOV.U32 R0, RZ, RZ, RZ ;  /* 0x000000ffff007224 */ /* 0x000fe200078e00ff */
[----:B------:R-:W-:Y:S02]  /*4720*/  @!P1 LEA R26, P3, R23, R36, 0x2 ;  /* 0x00000024171a9211 */ /* 0x000fe400078610ff */
[----:B------:R-:W-:Y:S01]  /*4730*/  CS2R R44, SRZ ;  /* 0x00000000002c7805 */ /* 0x000fe2000001ff00 */
[----:B0-----:R-:W-:Y:S01]  /*4740*/  IMAD.MOV.U32 R12, RZ, RZ, 0x1 ;  /* 0x00000001ff0c7424 */ /* 0x001fe200078e00ff */
[----:B------:R-:W-:Y:S01]  /*4750*/  @!P1 LEA.HI.X R27, R27, R37, RZ, 0x2, P3 ;  /* 0x000000251b1b9211 */ /* 0x000fe200018f14ff */
[----:B------:R0:W5:Y:S01]  /*4760*/  @!P0 LDG.E R0, desc[UR16][R24.64] ;  /* 0x0000001018008981 */ /* 0x000162000c1e1900 */
[----:B---3--:R-:W-:-:S03]  /*4770*/  UPRMT UR12, UR19, 0x8880, URZ ;  /* 0x00008880130c7896 */ /* 0x008fc600080000ff */
[----:B------:R1:W5:Y:S01]  /*4780*/  @!P1 LDG.E R16, desc[UR16][R26.64] ;  /* 0x000000101a109981 */ /* 0x000362000c1e1900 */
[----:B0-----:R-:W-:Y:S02]  /*4790*/  CS2R R24, SRZ ;  /* 0x0000000000187805 */ /* 0x001fe4000001ff00 */
[----:B------:R-:W-:Y:S02]  /*47a0*/  ISETP.NE.AND P6, PT, RZ, UR12, PT ;  /* 0x0000000cff007c0c */ /* 0x000fe4000bfc5270 */
[----:B-1----:R-:W-:Y:S02]  /*47b0*/  CS2R R26, SRZ ;  /* 0x00000000001a7805 */ /* 0x002fe4000001ff00 */
[----:B------:R-:W-:Y:S02]  /*47c0*/  CS2R R52, SRZ ;  /* 0x0000000000347805 */ /* 0x000fe4000001ff00 */
[----:B------:R-:W-:Y:S02]  /*47d0*/  CS2R R48, SRZ ;  /* 0x0000000000307805 */ /* 0x000fe4000001ff00 */
[----:B------:R-:W-:-:S02]  /*47e0*/  CS2R R42, SRZ ;  /* 0x00000000002a7805 */ /* 0x000fc4000001ff00 */
[----:B------:R-:W-:Y:S02]  /*47f0*/  CS2R R50, SRZ ;  /* 0x0000000000327805 */ /* 0x000fe4000001ff00 */
[----:B------:R-:W-:Y:S01]  /*4800*/  ISETP.GE.U32.AND P5, PT, R21, UR15, PT ;  /* 0x0000000f15007c0c */ /* 0x000fe2000bfa6070 */
[----:B------:R-:W-:Y:S03]  /*4810*/  BSSY.RECONVERGENT B1, `(.L_x_289) ;  /* 0x0000067000017945 */ /* 0x000fe60003800200 */
[----:B------:R-:W-:Y:S01]  /*4820*/  ISETP.GE.U32.AND.EX P5, PT, R20, UR18, PT, P5 ;  /* 0x0000001214007c0c */ /* 0x000fe2000bfa6150 */
[----:B----4-:R-:W-:-:S06]  /*4830*/  FMUL.FTZ R46, R5, 1 ;  /* 0x3f800000052e7820 */ /* 0x010fcc0000410000 */
[----:B------:R-:W0:Y:S01]  /*4840*/  F2F.F64.F32 R46, R46 ;  /* 0x0000002e002e7310 */ /* 0x000e220000201800 */
[----:B--2---:R-:W-:Y:S01]  /*4850*/  @!P4 FMUL.FTZ R23, R4, 1 ;  /* 0x3f8000000417c820 */ /* 0x004fe20000410000 */
[----:B------:R-:W-:Y:S01]  /*4860*/  CS2R R4, SRZ ;  /* 0x0000000000047805 */ /* 0x000fe2000001ff00 */
[----:B------:R-:W-:Y:S01]  /*4870*/  @!P4 FMUL.FTZ R30, R11, 1 ;  /* 0x3f8000000b1ec820 */ /* 0x000fe20000410000 */
[----:B------:R-:W-:Y:S01]  /*4880*/  @!P0 FMUL.FTZ R31, R10, 1 ;  /* 0x3f8000000a1f8820 */ /* 0x000fe20000410000 */
[----:B0-----:R-:W0:Y:S01]  /*4890*/  MUFU.RCP64H R13, R47 ;  /* 0x0000002f000d7308 */ /* 0x001e220000001800 */
[----:B------:R-:W-:-:S15]  /*48a0*/  @!P2 FMUL.FTZ R7, R7, 1 ;  /* 0x3f8000000707a820 */ /* 0x000fde0000410000 */
[----:B------:R-:W-:-:S15]  /*48b0*/  NOP ;  /* 0x0000000000007918 */ /* 0x000fde0000000000 */
[----:B------:R-:W-:-:S15]  /*48c0*/  NOP ;  /* 0x0000000000007918 */ /* 0x000fde0000000000 */
[----:B------:R-:W-:-:S13]  /*48d0*/  NOP ;  /* 0x0000000000007918 */ /* 0x000fda0000000000 */
[----:B------:R-:W1:-:S15]  /*48e0*/  @!P4 F2F.F64.F32 R4, R30 ;  /* 0x0000001e0004c310 */ /* 0x000e5e0000201800 */
[----:B------:R-:W-:-:S15]  /*48f0*/  NOP ;  /* 0x0000000000007918 */ /* 0x000fde0000000000 */
[----:B------:R-:W-:-:S15]  /*4900*/  NOP ;  /* 0x0000000000007918 */ /* 0x000fde0000000000 */
[----:B------:R-:W-:-:S15]  /*4910*/  NOP ;  /* 0x0000000000007918 */ /* 0x000fde0000000000 */
[----:B------:R-:W-:-:S04]  /*4920*/  NOP ;  /* 0x0000000000007918 */ /* 0x000fc80000000000 */
[----:B0-----:R-:W0:Y:S01]  /*4930*/  DFMA R14, -R46, R12, 1 ;  /* 0x3ff000002e0e742b */ /* 0x001e22000000010c */
[----:B------:R-:W-:Y:S01]  /*4940*/  @!P1 FMUL.FTZ R6, R6, 1 ;  /* 0x3f80000006069820 */ /* 0x000fe20000410000 */
[----:B------:R-:W-:-:S15]  /*4950*/  @!P2 FMUL.FTZ R2, R2, 1 ;  /* 0x3f8000000202a820 */ /* 0x000fde0000410000 */
[----:B------:R-:W-:-:S15]  /*4960*/  NOP ;  /* 0x0000000000007918 */ /* 0x000fde0000000000 */
[----:B------:R-:W-:-:S15]  /*4970*/  NOP ;  /* 0x0000000000007918 */ /* 0x000fde0000000000 */
[----:B------:R-:W-:-:S15]  /*4980*/  NOP ;  /* 0x0000000000007918 */ /* 0x000fde0000000000 */
[----:B------:R-:W-:-:S02]  /*4990*/  NOP ;  /* 0x0000000000007918 */ /* 0x000fc40000000000 */
[----:B------:R2:W3:Y:S02]  /*49a0*/  @!P4 F2F.F64.F32 R44, R23 ;  /* 0x00000017002cc310 */ /* 0x0004e40000201800 */
[----:B--2---:R-:W-:-:S15]  /*49b0*/  @!P0 FMUL.FTZ R23, R9, 1 ;  /* 0x3f80000009178820 */ /* 0x004fde0000410000 */
        /* <DEDUP_REMOVED lines=9> */
[----:B------:R-:W2:-:S15]  /*4a50*/  @!P2 F2F.F64.F32 R24, R7 ;  /* 0x000000070018a310 */ /* 0x000e9e0000201800 */
        /* <DEDUP_REMOVED lines=9> */
[----:B------:R4:W0:-:S15]  /*4af0*/  @!P0 F2F.F64.F32 R26, R23 ;  /* 0x00000017001a8310 */ /* 0x00081e0000201800 */
[----:B------:R-:W-:-:S15]  /*4b00*/  NOP ;  /* 0x0000000000007918 */ /* 0x000fde0000000000 */
[----:B------:R-:W-:-:S15]  /*4b10*/  NOP ;  /* 0x0000000000007918 */ /* 0x000fde0000000000 */
[----:B------:R-:W-:-:S15]  /*4b20*/  NOP ;  /* 0x0000000000007918 */ /* 0x000fde0000000000 */
[----:B------:R-:W-:-:S04]  /*4b30*/  NOP ;  /* 0x0000000000007918 */ /* 0x000fc80000000000 */
[----:B0-----:R-:W0:Y:S01]  /*4b40*/  DFMA R10, -R46, R14, 1 ;  /* 0x3ff000002e0a742b */ /* 0x001e22000000010e */
[----:B----4-:R-:W-:Y:S02]  /*4b50*/  P2R R23, PR, RZ, 0x40 ;  /* 0x00000040ff177803 */ /* 0x010fe40000000000 */
[----:B-1----:R-:W-:-:S15]  /*4b60*/  FSETP.GEU.AND P6, PT, |R5|, 6.5827683646048100446e-37, PT ;  /* 0x036000000500780b */ /* 0x002fde0003fce200 */
[----:B------:R-:W-:-:S15]  /*4b70*/  NOP ;  /* 0x0000000000007918 */ /* 0x000fde0000000000 */
[----:B------:R-:W-:-:S15]  /*4b80*/  NOP ;  /* 0x0000000000007918 */ /* 0x000fde0000000000 */
[----:B------:R-:W-:-:S15]  /*4b90*/  NOP ;  /* 0x0000000000007918 */ /* 0x000fde0000000000 */
[----:B------:R-:W-:-:S01]  /*4ba0*/  NOP ;  /* 0x0000000000007918 */ /* 0x000fc20000000000 */
[----:B0-----:R0:W1:Y:S02]  /*4bb0*/  DFMA R10, R14, R10, R14 ;  /* 0x0000000a0e0a722b */ /* 0x001064000000000e */
[----:B0-----:R-:W-:-:S15]  /*4bc0*/  @!P1 FMUL.FTZ R14, R8, 1 ;  /* 0x3f800000080e9820 */ /* 0x001fde0000410000 */
[----:B------:R-:W-:-:S15]  /*4bd0*/  NOP ;  /* 0x0000000000007918 */ /* 0x000fde0000000000 */
[----:B------:R-:W-:-:S15]  /*4be0*/  NOP ;  /* 0x0000000000007918 */ /* 0x000fde0000000000 */
[----:B------:R-:W-:-:S15]  /*4bf0*/  NOP ;  /* 0x0000000000007918 */ /* 0x000fde0000000000 */
[----:B------:R-:W-:-:S02]  /*4c00*/  NOP ;  /* 0x0000000000007918 */ /* 0x000fc40000000000 */
[----:B------:R0:W4:-:S15]  /*4c10*/  @!P0 F2F.F64.F32 R52, R31 ;  /* 0x0000001f00348310 */ /* 0x00011e0000201800 */
        /* <DEDUP_REMOVED lines=24> */
[----:B-1----:R-:W1:Y:S02]  /*4da0*/  DFMA R8, R10, R8, R12 ;  /* 0x000000080a08722b */ /* 0x002e64000000000c */
[----:B-1----:R-:W-:-:S15]  /*4db0*/  FFMA R7, RZ, R47, R9 ;  /* 0x0000002fff077223 */ /* 0x002fde0000000009 */
[----:B------:R-:W-:-:S15]  /*4dc0*/  NOP ;  /* 0x0000000000007918 */ /* 0x000fde0000000000 */
[----:B------:R-:W-:-:S15]  /*4dd0*/  NOP ;  /* 0x0000000000007918 */ /* 0x000fde0000000000 */
[----:B------:R-:W-:-:S15]  /*4de0*/  NOP ;  /* 0x0000000000007918 */ /* 0x000fde0000000000 */
[----:B------:R-:W-:-:S02]  /*4df0*/  NOP ;  /* 0x0000000000007918 */ /* 0x000fc40000000000 */
[----:B------:R1:W0:Y:S01]  /*4e00*/  @!P2 F2F.F64.F32 R50, R2 ;  /* 0x000000020032a310 */ /* 0x0002220000201800 */
[----:B------:R-:W-:-:S13]  /*4e10*/  FSETP.GT.AND P3, PT, |R7|, 1.469367938527859385e-39, PT ;  /* 0x001000000700780b */ /* 0x000fda0003f64200 */
[----:B01234-:R-:W-:Y:S05]  /*4e20*/  @P3 BRA P6, `(.L_x_290) ;  /* 0x0000000000143947 */ /* 0x01ffea0003000000 */
[----:B------:R-:W-:Y:S01]  /*4e30*/  MOV R6, R4 ;  /* 0x0000000400067202 */ /* 0x000fe20000000f00 */
[----:B------:R-:W-:Y:S01]  /*4e40*/  IMAD.MOV.U32 R10, RZ, RZ, R46 ;  /* 0x000000ffff0a7224 */ /* 0x000fe200078e002e */
[----:B------:R-:W-:Y:S01]  /*4e50*/  MOV R2, 0x4e80 ;  /* 0x00004e8000027802 */ /* 0x000fe20000000f00 */
[----:B------:R-:W-:-:S07]  /*4e60*/  IMAD.MOV.U32 R13, RZ, RZ, R47 ;  /* 0x000000ffff0d7224 */ /* 0x000fce00078e002f */
[----:B-----5:R-:W-:Y:S05]  /*4e70*/  CALL.REL.NOINC `($__internal_2_$__cuda_sm20_div_rn_f64_full) ;  /* 0x000000f000d87944 */ /* 0x020fea0003c00000 */
.L_x_290:
[----:B------:R-:W-:Y:S05]  /*4e80*/  BSYNC.RECONVERGENT B1 ;  /* 0x0000000000017941 */ /* 0x000fea0003800200 */
.L_x_289:
        /* <DEDUP_REMOVED lines=8> */
[----:B------:R-:W-:Y:S01]  /*4f10*/  ISETP.NE.AND P6, PT, R23, RZ, PT ;  /* 0x000000ff1700720c */ /* 0x000fe20003fc5270 */
        /* <DEDUP_REMOVED lines=25> */
[C---:B-----5:R-:W-:Y:S01]  /*50b0*/  FFMA.FTZ R17, R4.reuse, R4, R17 ;  /* 0x0000000404117223 */ /* 0x060fe20000010011 */
        /* <DEDUP_REMOVED lines=70> */
[----:B------:R-:W-:Y:S05]  /*5520*/  CALL.REL.NOINC `($__internal_2_$__cuda_sm20_div_rn_f64_full) ;  /* 0x000000ec002c7944 */ /* 0x000fea0003c00000 */
.L_x_292:
[----:B------:R-:W-:Y:S05]  /*5530*/  BSYNC.RECONVERGENT B1 ;  /* 0x0000000000017941 */ /* 0x000fea0003800200 */
.L_x_291:
[----:B------:R-:W0:Y:S01]  /*5540*/  MUFU.RCP64H R5, R47 ;  /* 0x0000002f00057308 */ /* 0x000e220000001800 */
[----:B------:R-:W-:Y:S01]  /*5550*/  IMAD.MOV.U32 R4, RZ, RZ, 0x1 ;  /* 0x00000001ff047424 */ /* 0x000fe200078e00ff */
[----:B------:R-:W-:Y:S01]  /*5560*/  FSETP.GEU.AND P3, PT, |R27|, 6.5827683646048100446e-37, PT ;  /* 0x036000001b00780b */ /* 0x000fe20003f6e200 */
[----:B------:R-:W-:Y:S01]  /*5570*/  BSSY.RECONVERGENT B1, `(.L_x_293) ;  /* 0x0000035000017945 */ /* 0x000fe20003800200 */
[----:B------:R-:W-:-:S15]  /*5580*/  DADD R44, -R8, R44 ;  /* 0x00000000082c7229 */ /* 0x000fde000000012c */
        /* <DEDUP_REMOVED lines=44> */
[----:B------:R-:W-:Y:S01]  /*5850*/  MOV R13, R47 ;  /* 0x0000002f000d7202 */ /* 0x000fe20000000f00 */
[----:B------:R-:W-:Y:S01]  /*5860*/  IMAD.MOV.U32 R5, RZ, RZ, R27 ;  /* 0x000000ffff057224 */ /* 0x000fe200078e001b */
[----:B------:R-:W-:Y:S01]  /*5870*/  MOV R2, 0x58a0 ;  /* 0x000058a000027802 */ /* 0x000fe20000000f00 */
[----:B------:R-:W-:-:S07]  /*5880*/  IMAD.MOV.U32 R10, RZ, RZ, R46 ;  /* 0x000000ffff0a7224 */ /* 0x000fce00078e002e */
[----:B------:R-:W-:Y:S05]  /*5890*/  CALL.REL.NOINC `($__internal_2_$__cuda_sm20_div_rn_f64_full) ;  /* 0x000000e800507944 */ /* 0x000fea0003c00000 */
[----:B------:R-:W-:Y:S02]  /*58a0*/  IMAD.MOV.U32 R4, RZ, RZ, R8 ;  /* 0x000000ffff047224 */ /* 0x000fe400078e0008 */
[----:B------:R-:W-:-:S07]  /*58b0*/  IMAD.MOV.U32 R5, RZ, RZ, R9 ;  /* 0x000000ffff057224 */ /* 0x000fce00078e0009 */
.L_x_294:
[----:B------:R-:W-:Y:S05]  /*58c0*/  BSYNC.RECONVERGENT B1 ;  /* 0x0000000000017941 */ /* 0x000fea0003800200 */
.L_x_293:
        /* <DEDUP_REMOVED lines=106> */
.L_x_296:
[----:B------:R-:W-:Y:S05]  /*5f70*/  BSYNC.RECONVERGENT B1 ;  /* 0x0000000000017941 */ /* 0x000fea0003800200 */
.L_x_295:
[----:B------:R-:W0:Y:S01]  /*5f80*/  MUFU.RCP64H R5, R47 ;  /* 0x0000002f00057308 */ /* 0x000e220000001800 */
[----:B------:R-:W-:Y:S01]  /*5f90*/  IMAD.MOV.U32 R4, RZ, RZ, 0x1 ;  /* 0x00000001ff047424 */ /* 0x000fe200078e00ff */
[----:B------:R-:W1:Y:S01]  /*5fa0*/  DADD R52, -R8, R52 ;  /* 0x0000000008347229 */ /* 0x000e620000000134 */
[----:B------:R-:W-:Y:S01]  /*5fb0*/  UMOV UR20, 0xf0000000 ;  /* 0xf000000000147882 */ /* 0x000fe20000000000 */
[----:B------:R-:W-:Y:S01]  /*5fc0*/  UMOV UR21, 0x380fffff ;  /* 0x380fffff00157882 */ /* 0x000fe20000000000 */
[----:B------:R-:W-:-:S15]  /*5fd0*/  BSSY.RECONVERGENT B1, `(.L_x_297) ;  /* 0x000003d000017945 */ /* 0x000fde0003800200 */
[----:B------:R-:W-:-:S15]  /*5fe0*/  NOP ;  /* 0x0000000000007918 */ /* 0x000fde0000000000 */
[----:B------:R-:W-:-:S15]  /*5ff0*/  NOP ;  /* 0x0000000000007918 */ /* 0x000fde0000000000 */
[----:B------:R-:W-:-:S15]  /*6000*/  NOP ;  /* 0x0000000000007918 */ /* 0x000fde0000000000 */
[----:B------:R-:W-:-:S01]  /*6010*/  NOP ;  /* 0x0000000000007918 */ /* 0x000fc20000000000 */
[----:B-1----:R-:W1:-:S15]  /*6020*/  F2F.F32.F64 R26, R52 ;  /* 0x00000034001a7310 */ /* 0x002e5e0000301000 */
        /* <DEDUP_REMOVED lines=46> */
[----:B-1----:R-:W-:Y:S01]  /*6310*/  @!P3 FMUL R26, R26, 1.175494350822287508e-38 ;  /* 0x008000001a1ab820 */ /* 0x002fe20000400000 */
[----:B------:R-:W-:-:S13]  /*6320*/  FSETP.GEU.AND P3, PT, |R25|, 6.5827683646048100446e-37, PT ;  /* 0x036000001900780b */ /* 0x000fda0003f6e200 */
[----:B------:R-:W-:Y:S05]  /*6330*/  @P6 BRA P3, `(.L_x_298) ;  /* 0x0000000000186947 */ /* 0x000fea0001800000 */
[----:B------:R-:W-:Y:S01]  /*6340*/  IMAD.MOV.U32 R6, RZ, RZ, R24 ;  /* 0x000000ffff067224 */ /* 0x000fe200078e0018 */
[----:B------:R-:W-:Y:S01]  /*6350*/  MOV R13, R47 ;  /* 0x0000002f000d7202 */ /* 0x000fe20000000f00 */
[----:B------:R-:W-:Y:S01]  /*6360*/  IMAD.MOV.U32 R5, RZ, RZ, R25 ;  /* 0x000000ffff057224 */ /* 0x000fe200078e0019 */
[----:B------:R-:W-:Y:S01]  /*6370*/  MOV R2, 0x63a0 ;  /* 0x000063a000027802 */ /* 0x000fe20000000f00 */
[----:B------:R-:W-:-:S07]  /*6380*/  IMAD.MOV.U32 R10, RZ, RZ, R46 ;  /* 0x000000ffff0a7224 */ /* 0x000fce00078e002e */
[----:B------:R-:W-:Y:S05]  /*6390*/  CALL.REL.NOINC `($__internal_2_$__cuda_sm20_div_rn_f64_full) ;  /* 0x000000dc00907944 */ /* 0x000fea0003c00000 */
.L_x_298:
[----:B------:R-:W-:Y:S05]  /*63a0*/  BSYNC.RECONVERGENT B1 ;  /* 0x0000000000017941 */ /* 0x000fea0003800200 */
.L_x_297:
        /* <DEDUP_REMOVED lines=106> */
.L_x_300:
[----:B------:R-:W-:Y:S05]  /*6a50*/  BSYNC.RECONVERGENT B1 ;  /* 0x0000000000017941 */ /* 0x000fea0003800200 */
.L_x_299:
        /* <DEDUP_REMOVED lines=60> */
[----:B------:R-:W-:Y:S01]  /*6e20*/  MOV R6, R48 ;  /* 0x0000003000067202 */ /* 0x000fe20000000f00 */
[----:B------:R-:W-:Y:S01]  /*6e30*/  IMAD.MOV.U32 R5, RZ, RZ, R49 ;  /* 0x000000ffff057224 */ /* 0x000fe200078e0031 */
[----:B------:R-:W-:Y:S01]  /*6e40*/  MOV R2, 0x6e80 ;  /* 0x00006e8000027802 */ /* 0x000fe20000000f00 */
[----:B------:R-:W-:Y:S02]  /*6e50*/  IMAD.MOV.U32 R10, RZ, RZ, R46 ;  /* 0x000000ffff0a7224 */ /* 0x000fe400078e002e */
[----:B------:R-:W-:-:S07]  /*6e60*/  IMAD.MOV.U32 R13, RZ, RZ, R47 ;  /* 0x000000ffff0d7224 */ /* 0x000fce00078e002f */
[----:B------:R-:W-:Y:S05]  /*6e70*/  CALL.REL.NOINC `($__internal_2_$__cuda_sm20_div_rn_f64_full) ;  /* 0x000000d000d87944 */ /* 0x000fea0003c00000 */
.L_x_302:
[----:B------:R-:W-:Y:S05]  /*6e80*/  BSYNC.RECONVERGENT B1 ;  /* 0x0000000000017941 */ /* 0x000fea0003800200 */
.L_x_301:
[----:B------:R-:W-:Y:S01]  /*6e90*/  UMOV UR20, 0xf0000000 ;  /* 0xf000000000147882 */ /* 0x000fe20000000000 */
[----:B------:R-:W-:Y:S01]  /*6ea0*/  UMOV UR21, 0x380fffff ;  /* 0x380fffff00157882 */ /* 0x000fe20000000000 */
[----:B------:R-:W-:Y:S01]  /*6eb0*/  ISETP.NE.AND P6, PT, R23, RZ, PT ;  /* 0x000000ff1700720c */ /* 0x000fe20003fc5270 */
[----:B------:R-:W0:-:S15]  /*6ec0*/  DSETP.GEU.AND P3, PT, |R8|, UR20, PT ;  /* 0x0000001408007e2a */ /* 0x000e1e000bf6e200 */
[----:B------:R-:W-:-:S15]  /*6ed0*/  NOP ;  /* 0x0000000000007918 */ /* 0x000fde0000000000 */
[----:B------:R-:W-:-:S15]  /*6ee0*/  NOP ;  /* 0x0000000000007918 */ /* 0x000fde0000000000 */
[----:B------:R-:W-:-:S15]  /*6ef0*/  NOP ;  /* 0x0000000000007918 */ /* 0x000fde0000000000 */
[----:B------:R-:W-:-:S04]  /*6f00*/  NOP ;  /* 0x0000000000007918 */ /* 0x000fc80000000000 */
[----:B------:R-:W0:Y:S01]  /*6f10*/  F2F.F32.F64 R23, R8 ;  /* 0x0000000800177310 */ /* 0x000e220000301000 */
[----:B------:R-:W-:Y:S01]  /*6f20*/  BSSY.RECONVERGENT B1, `(.L_x_303) ;  /* 0x0000061000017945 */ /* 0x000fe20003800200 */
[----:B0-----:R-:W-:-:S04]  /*6f30*/  @!P3 FMUL R23, R23, 1.175494350822287508e-38 ;  /* 0x008000001717b820 */ /* 0x001fc80000400000 */
        /* <DEDUP_REMOVED lines=95> */
.L_x_304:
[----:B------:R-:W-:Y:S05]  /*7530*/  BSYNC.RECONVERGENT B1 ;  /* 0x0000000000017941 */ /* 0x000fea0003800200 */
.L_x_303:
[----:B------:R0:W1:Y:S01]  /*7540*/  DADD R42, -R8, R42 ;  /* 0x00000000082a7229 */ /* 0x000062000000012a */
[----:B------:R-:W-:Y:S01]  /*7550*/  IMAD.U32 R5, RZ, RZ, UR13 ;  /* 0x0000000dff057e24 */ /* 0x000fe2000f8e00ff */
[C---:B0-----:R-:W-:Y:S01]  /*7560*/  @!P2 LEA R8, P3, R21.reuse, UR8, 0x2 ;  /* 0x000000081508ac11 */ /* 0x041fe2000f8610ff */
[----:B------:R-:W-:Y:S01]  /*7570*/  IMAD.U32 R9, RZ, RZ, UR13 ;  /* 0x0000000dff097e24 */ /* 0x000fe2000f8e00ff */
[----:B------:R-:W-:Y:S01]  /*7580*/  UMOV UR20, 0xf0000000 ;  /* 0xf000000000147882 */ /* 0x000fe20000000000 */
[----:B------:R-:W-:Y:S01]  /*7590*/  UMOV UR21, 0x380fffff ;  /* 0x380fffff00157882 */ /* 0x000fe20000000000 */
[----:B------:R-:W-:Y:S01]  /*75a0*/  @!P2 LEA.HI.X R2, R21, UR9, R20, 0x2, P3 ;  /* 0x000000091502ac11 */ /* 0x000fe200098f1414 */
[----:B------:R-:W-:Y:S01]  /*75b0*/  @!P2 IMAD.SHL.U32 R9, R9, 0x4, RZ ;  /* 0x000000040909a824 */ /* 0x000fe200078e00ff */
[----:B------:R-:W-:Y:S01]  /*75c0*/  @!P2 SHF.R.U32.HI R5, RZ, 0x1e, R5 ;  /* 0x0000001eff05a819 */ /* 0x000fe20000011605 */
[----:B------:R-:W-:Y:S01]  /*75d0*/  IMAD.U32 R11, RZ, RZ, UR13 ;  /* 0x0000000dff0b7e24 */ /* 0x000fe2000f8e00ff */
[----:B------:R-:W-:Y:S01]  /*75e0*/  MOV R31, UR13 ;  /* 0x0000000d001f7c02 */ /* 0x000fe20008000f00 */
[----:B------:R-:W-:Y:S01]  /*75f0*/  BSSY.RECONVERGENT B0, `(.L_x_305) ;  /* 0x000003c000007945 */ /* 0x000fe20003800200 */
[----:B------:R-:W-:-:S15]  /*7600*/  @!P2 IADD3 R8, P3, P6, R9, R8, R9 ;  /* 0x000000080908a210 */ /* 0x000fde0007e7e009 */
[----:B------:R-:W-:-:S15]  /*7610*/  NOP ;  /* 0x0000000000007918 */ /* 0x000fde0000000000 */
[----:B------:R-:W-:-:S15]  /*7620*/  NOP ;  /* 0x0000000000007918 */ /* 0x000fde0000000000 */
[----:B------:R-:W-:-:S07]  /*7630*/  NOP ;  /* 0x0000000000007918 */ /* 0x000fce0000000000 */
[----:B-1----:R-:W-:Y:S01]  /*7640*/  F2F.F32.F64 R33, R42 ;  /* 0x0000002a00217310 */ /* 0x002fe20000301000 */
[----:B------:R-:W-:Y:S02]  /*7650*/  MOV R13, UR13 ;  /* 0x0000000d000d7c02 */ /* 0x000fe40008000f00 */
[----:B------:R-:W-:Y:S01]  /*7660*/  @!P2 IADD3.X R9, PT, PT, R5, R2, R5, P3, P6 ;  /* 0x000000020509a210 */ /* 0x000fe20001fec405 */
[----:B------:R-:W-:Y:S01]  /*7670*/  IMAD.U32 R5, RZ, RZ, UR13 ;  /* 0x0000000dff057e24 */ /* 0x000fe2000f8e00ff */
[----:B------:R-:W-:-:S15]  /*7680*/  PLOP3.LUT P3, PT, PT, PT, PT, 0x80, 0x8 ;  /* 0x000000000008781c */ /* 0x000fde0003f6f070 */
[----:B------:R-:W-:-:S15]  /*7690*/  NOP ;  /* 0x0000000000007918 */ /* 0x000fde0000000000 */
[----:B------:R-:W-:-:S15]  /*76a0*/  NOP ;  /* 0x0000000000007918 */ /* 0x000fde0000000000 */
[----:B------:R-:W-:-:S14]  /*76b0*/  NOP ;  /* 0x0000000000007918 */ /* 0x000fdc0000000000 */
[----:B------:R-:W0:Y:S02]  /*76c0*/  @!P5 DSETP.GEU.AND P6, PT, |R44|, UR20, PT ;  /* 0x000000142c00de2a */ /* 0x000e24000bfce200 */
[----:B0-----:R-:W-:Y:S02]  /*76d0*/  @!P5 PLOP3.LUT P3, PT, P6, PT, PT, 0x80, 0x8 ;  /* 0x000000000008d81c */ /* 0x001fe4000376f070 */
[----:B------:R-:W-:-:S04]  /*76e0*/  @!P5 LEA R14, P6, R21, UR10, 0x2 ;  /* 0x0000000a150edc11 */ /* 0x000fc8000f8c10ff */
[C---:B------:R-:W-:Y:S02]  /*76f0*/  @!P5 LEA.HI.X R15, R21.reuse, UR11, R20, 0x2, P6 ;  /* 0x0000000b150fdc11 */ /* 0x040fe4000b0f1414 */
[----:B------:R-:W-:-:S15]  /*7700*/  @!P0 LEA R30, P6, R21, UR10, 0x2 ;  /* 0x0000000a151e8c11 */ /* 0x000fde000f8c10ff */
[----:B------:R-:W-:-:S15]  /*7710*/  NOP ;  /* 0x0000000000007918 */ /* 0x000fde0000000000 */
[----:B------:R-:W-:-:S15]  /*7720*/  NOP ;  /* 0x0000000000007918 */ /* 0x000fde0000000000 */
[----:B------:R-:W-:-:S09]  /*7730*/  NOP ;  /* 0x0000000000007918 */ /* 0x000fd20000000000 */
[----:B------:R-:W0:Y:S01]  /*7740*/  @!P5 F2F.F32.F64 R45, R44 ;  /* 0x0000002c002dd310 */ /* 0x000e220000301000 */
[----:B------:R-:W-:Y:S01]  /*7750*/  @!P0 LEA.HI.X R2, R21, UR11, R20, 0x2, P6 ;  /* 0x0000000b15028c11 */ /* 0x000fe2000b0f1414 */
[----:B0-----:R-:W-:Y:S01]  /*7760*/  @!P3 FMUL R45, R45, 1.175494350822287508e-38 ;  /* 0x008000002d2db820 */ /* 0x001fe20000400000 */
[----:B------:R-:W-:-:S04]  /*7770*/  @!P0 LEA R30, P6, R31, R30, 0x2 ;  /* 0x0000001e1f1e8211 */ /* 0x000fc800078c10ff */
[----:B------:R-:W-:Y:S01]  /*7780*/  @!P0 LEA.HI.X R31, R5, R2, RZ, 0x2, P6 ;  /* 0x00000002051f8211 */ /* 0x000fe200030f14ff */
[----:B------:R0:W-:Y:S01]  /*7790*/  @!P5 STG.E desc[UR16][R14.64], R45 ;  /* 0x0000002d0e00d986 */ /* 0x0001e2000c101910 */
[C---:B------:R-:W-:Y:S02]  /*77a0*/  @!P0 LEA R10, P6, R21.reuse, UR8, 0x2 ;  /* 0x00000008150a8c11 */ /* 0x040fe4000f8c10ff */
[C---:B------:R-:W-:Y:S01]  /*77b0*/  @!P4 LEA R12, P5, R21.reuse, UR8, 0x2 ;  /* 0x00000008150ccc11 */ /* 0x040fe2000f8a10ff */
[----:B------:R0:W-:Y:S01]  /*77c0*/  @!P0 STG.E desc[UR16][R30.64], R26 ;  /* 0x0000001a1e008986 */ /* 0x0001e2000c101910 */
[----:B------:R-:W-:Y:S02]  /*77d0*/  @!P0 LEA.HI.X R2, R21, UR9, R20, 0x2, P6 ;  /* 0x0000000915028c11 */ /* 0x000fe4000b0f1414 */
[----:B------:R-:W-:Y:S01]  /*77e0*/  @!P0 LEA R10, P6, R11, R10, 0x2 ;  /* 0x0000000a0b0a8211 */ /* 0x000fe200078c10ff */
[----:B------:R0:W-:Y:S03]  /*77f0*/  @!P2 STG.E desc[UR16][R40.64], R24 ;  /* 0x000000182800a986 */ /* 0x0001e6000c101910 */
[----:B------:R-:W-:-:S02]  /*7800*/  @!P0 LEA.HI.X R11, R5, R2, RZ, 0x2, P6 ;  /* 0x00000002050b8211 */ /* 0x000fc400030f14ff */
[----:B------:R-:W-:-:S05]  /*7810*/  @!P4 IADD3 R2, P6, PT, R22, UR4, RZ ;  /* 0x000000041602cc10 */ /* 0x000fca000ffde0ff */
[----:B------:R-:W-:Y:S01]  /*7820*/  @!P4 IMAD.X R5, RZ, RZ, UR5, P6 ;  /* 0x00000005ff05ce24 */ /* 0x000fe2000b0e06ff */
[----:B------:R-:W-:-:S04]  /*7830*/  @!P4 LEA R6, P6, R2, UR6, 0x2 ;  /* 0x000000060206cc11 */ /* 0x000fc8000f8c10ff */
[----:B------:R-:W-:Y:S02]  /*7840*/  @!P4 LEA.HI.X R7, R2, UR7, R5, 0x2, P6 ;  /* 0x000000070207cc11 */ /* 0x000fe4000b0f1405 */
[----:B------:R-:W-:-:S05]  /*7850*/  @!P0 IADD3 R2, P6, PT, R22, UR4, RZ ;  /* 0x0000000416028c10 */ /* 0x000fca000ffde0ff */
[----:B------:R-:W-:Y:S01]  /*7860*/  @!P0 IMAD.X R5, RZ, RZ, UR5, P6 ;  /* 0x00000005ff058e24 */ /* 0x000fe2000b0e06ff */
[----:B------:R-:W-:-:S04]  /*7870*/  @!P0 LEA R4, P6, R2, UR6, 0x2 ;  /* 0x0000000602048c11 */ /* 0x000fc8000f8c10ff */
[----:B------:R-:W-:Y:S01]  /*7880*/  @!P0 LEA.HI.X R5, R2, UR7, R5, 0x2, P6 ;  /* 0x0000000702058c11 */ /* 0x000fe2000b0f1405 */
[----:B------:R-:W-:Y:S01]  /*7890*/  IMAD.U32 R2, RZ, RZ, UR13 ;  /* 0x0000000dff027e24 */ /* 0x000fe2000f8e00ff */
[----:B------:R-:W-:Y:S02]  /*78a0*/  @!P0 LEA R4, P6, R13, R4, 0x2 ;  /* 0x000000040d048211 */ /* 0x000fe400078c10ff */
[----:B------:R-:W-:Y:S02]  /*78b0*/  @!P4 LEA.HI.X R13, R21, UR9, R20, 0x2, P5 ;  /* 0x00000009150dcc11 */ /* 0x000fe4000a8f1414 */
[----:B------:R-:W-:-:S15]  /*78c0*/  @!P0 LEA.HI.X R5, R2, R5, RZ, 0x2, P6 ;  /* 0x0000000502058211 */ /* 0x000fde00030f14ff */
[----:B------:R-:W1:Y:S02]  /*78d0*/  DSETP.GEU.AND P3, PT, |R42|, UR20, PT ;  /* 0x000000142a007e2a */ /* 0x000e64000bf6e200 */
[----:B-1----:R-:W-:Y:S01]  /*78e0*/  @!P3 FMUL R33, R33, 1.175494350822287508e-38 ;  /* 0x008000002121b820 */ /* 0x002fe20000400000 */
[----:B0-----:R-:W-:Y:S06]  /*78f0*/  @P1 BRA `(.L_x_306) ;  /* 0x00000000002c1947 */ /* 0x001fec0003800000 */
[----:B------:R-:W-:Y:S01]  /*7900*/  IMAD.U32 R15, RZ, RZ, UR13 ;  /* 0x0000000dff0f7e24 */ /* 0x000fe2000f8e00ff */
[----:B------:R-:W-:Y:S01]  /*7910*/  LEA R14, P6, R21, UR10, 0x2 ;  /* 0x0000000a150e7c11 */ /* 0x000fe2000f8c10ff */
        /* <DEDUP_REMOVED lines=9> */
.L_x_306:
[----:B------:R-:W-:Y:S05]  /*79b0*/  BSYNC.RECONVERGENT B0 ;  /* 0x0000000000007941 */ /* 0x000fea0003800200 */
.L_x_305:
[----:B------:R1:W-:Y:S01]  /*79c0*/  @!P4 STG.E desc[UR16][R12.64], R34 ;  /* 0x000000220c00c986 */ /* 0x0003e2000c101910 */
[----:B------:R-:W-:Y:S03]  /*79d0*/  BSSY.RECONVERGENT B0, `(.L_x_307) ;  /* 0x000000f000007945 */ /* 0x000fe60003800200 */
[----:B------:R1:W-:Y:S04]  /*79e0*/  @!P0 STG.E desc[UR16][R10.64], R27 ;  /* 0x0000001b0a008986 */ /* 0x0003e8000c101910 */
[----:B------:R1:W-:Y:S01]  /*79f0*/  @!P2 STG.E desc[UR16][R8.64], R25 ;  /* 0x000000190800a986 */ /* 0x0003e2000c101910 */
[----:B------:R-:W-:Y:S05]  /*7a00*/  @P1 BRA `(.L_x_308) ;  /* 0x00000000002c1947 */ /* 0x000fea0003800000 */
[----:B-1----:R-:W-:Y:S01]  /*7a10*/  IMAD.U32 R9, RZ, RZ, UR13 ;  /* 0x0000000dff097e24 */ /* 0x002fe2000f8e00ff */
        /* <DEDUP_REMOVED lines=9> */
[----:B------:R2:W-:Y:S02]  /*7ab0*/  STG.E desc[UR16][R8.64], R23 ;  /* 0x0000001708007986 */ /* 0x0005e4000c101910 */
.L_x_308:
[----:B------:R-:W-:Y:S05]  /*7ac0*/  BSYNC.RECONVERGENT B0 ;  /* 0x0000000000007941 */ /* 0x000fea0003800200 */
.L_x_307:
[----:B------:R3:W-:Y:S01]  /*7ad0*/  @!P4 STG.E desc[UR16][R6.64], R17 ;  /* 0x000000110600c986 */ /* 0x0007e2000c101910 */
[----:B------:R-:W-:Y:S03]  /*7ae0*/  BSSY.RECONVERGENT B0, `(.L_x_309) ;  /* 0x0000013000007945 */ /* 0x000fe60003800200 */
[----:B------:R3:W-:Y:S01]  /*7af0*/  @!P0 STG.E desc[UR16][R4.64], R0 ;  /* 0x0000000004008986 */ /* 0x0007e2000c101910 */
[----:B------:R-:W-:-:S03]  /*7b00*/  ISETP.GE.U32.AND P0, PT, R19, UR15, PT ;  /* 0x0000000f13007c0c */ /* 0x000fc6000bf06070 */
[----:B------:R3:W-:Y:S01]  /*7b10*/  @!P2 STG.E desc[UR16][R36.64], R3 ;  /* 0x000000032400a986 */ /* 0x0007e2000c101910 */
[----:B------:R-:W-:-:S13]  /*7b20*/  ISETP.GE.U32.AND.EX P0, PT, R18, UR18, PT, P0 ;  /* 0x0000001212007c0c */ /* 0x000fda000bf06100 */
[----:B---3--:R-:W-:Y:S05]  /*7b30*/  @P0 BRA `(.L_x_310) ;  /* 0x0000000000340947 */ /* 0x008fea0003800000 */
[----:B------:R-:W-:Y:S01]  /*7b40*/  MOV R5, UR13 ;  /* 0x0000000d00057c02 */ /* 0x000fe20008000f00 */
[----:B------:R-:W-:Y:S01]  /*7b50*/  IMAD.U32 R7, RZ, RZ, UR13 ;  /* 0x0000000dff077e24 */ /* 0x000fe2000f8e00ff */
[----:B------:R-:W-:-:S03]  /*7b60*/  IADD3 R0, P0, PT, R22, UR4, RZ ;  /* 0x0000000416007c10 */ /* 0x000fc6000ff1e0ff */
[----:B------:R-:W-:Y:S01]  /*7b70*/  IMAD.SHL.U32 R5, R5, 0x4, RZ ;  /* 0x0000000405057824 */ /* 0x000fe200078e00ff */
[C---:B------:R-:W-:Y:S01]  /*7b80*/  LEA R2, P2, R0.reuse, UR6, 0x2 ;  /* 0x0000000600027c11 */ /* 0x040fe2000f8410ff */
[----:B------:R-:W-:Y:S01]  /*7b90*/  IMAD.X R3, RZ, RZ, UR5, P0 ;  /* 0x00000005ff037e24 */ /* 0x000fe200080e06ff */
[----:B------:R-:W-:Y:S02]  /*7ba0*/  SHF.R.U32.HI R7, RZ, 0x1e, R7 ;  /* 0x0000001eff077819 */ /* 0x000fe40000011607 */
[C---:B------:R-:W-:Y:S02]  /*7bb0*/  IADD3 R2, P0, P1, R5.reuse, R2, R5 ;  /* 0x0000000205027210 */ /* 0x040fe4000791e005 */
[----:B------:R-:W-:Y:S02]  /*7bc0*/  LEA.HI.X R0, R0, UR7, R3, 0x2, P2 ;  /* 0x0000000700007c11 */ /* 0x000fe400090f1403 */
[----:B------:R-:W-:Y:S02]  /*7bd0*/  IADD3 R2, P2, PT, R5, R2, RZ ;  /* 0x0000000205027210 */ /* 0x000fe40007f5e0ff */
[----:B------:R-:W-:-:S05]  /*7be0*/  IADD3.X R0, PT, PT, R7, R0, R7, P0, P1 ;  /* 0x0000000007007210 */ /* 0x000fca00007e2407 */
[----:B------:R-:W-:-:S05]  /*7bf0*/  IMAD.X R3, R7, 0x1, R0, P2 ;  /* 0x0000000107037824 */ /* 0x000fca00010e0600 */
[----:B------:R3:W-:Y:S02]  /*7c00*/  STG.E desc[UR16][R2.64], R16 ;  /* 0x0000001002007986 */ /* 0x0007e4000c101910 */
.L_x_310:
[----:B------:R-:W-:Y:S05]  /*7c10*/  BSYNC.RECONVERGENT B0 ;  /* 0x0000000000007941 */ /* 0x000fea0003800200 */
.L_x_309:
[----:B------:R-:W-:-:S04]  /*7c20*/  UIADD3 UR4, UP0, UPT, UR14, UR4, URZ ;  /* 0x000000040e047290 */ /* 0x000fc8000ff1e0ff */
[----:B------:R-:W-:Y:S02]  /*7c30*/  UIADD3.X UR5, UPT, UPT, URZ, UR5, URZ, UP0, !UPT ;  /* 0x00000005ff057290 */ /* 0x000fe400087fe4ff */
[----:B------:R-:W-:-:S04]  /*7c40*/  UISETP.GE.U32.AND UP0, UPT, UR4, UR15, UPT ;  /* 0x0000000f0400728c */ /* 0x000fc8000bf06070 */
[----:B------:R-:W-:-:S09]  /*7c50*/  UISETP.GE.U32.AND.EX UP0, UPT, UR5, UR18, UPT, UP0 ;  /* 0x000000120500728c */ /* 0x000fd2000bf06100 */
[----:B------:R-:W-:Y:S05]  /*7c60*/  BRA.U !UP0, `(.L_x_311) ;  /* 0xffffffc508807547 */ /* 0x000fea000b83ffff */
[----:B------:R-:W-:Y:S05]  /*7c70*/  EXIT ;  /* 0x000000000000794d */ /* 0x000fea0003800000 */
.L_x_288:
[----:B------:R-:W0:Y:S01]  /*7c80*/  LDCU.64 UR22, c[0x0][0x1170] ;  /* 0x00022e00ff1677ac */ /* 0x000e220008000a00 */
[----:B------:R-:W2:Y:S01]  /*7c90*/  LDCU.U8 UR19, c[0x0][0x1178] ;  /* 0x00022f00ff1377ac */ /* 0x000ea20008000000 */
[----:B------:R-:W-:Y:S01]  /*7ca0*/  UMOV UR4, URZ ;  /* 0x000000ff00047c82 */ /* 0x000fe20008000000 */
[----:B------:R-:W-:-:S05]  /*7cb0*/  UMOV UR5, URZ ;  /* 0x000000ff00057c82 */ /* 0x000fca0008000000 */
.L_x_334:
[----:B--23--:R-:W3:Y:S01]  /*7cc0*/  LDC.64 R6, c[0x0][0x1180] ;  /* 0x00046000ff067b82 */ /* 0x00cee20000000a00 */
[----:B-1----:R-:W-:Y:S01]  /*7cd0*/  IADD3 R21, P1, PT, R22, UR4, RZ ;  /* 0x0000000416157c10 */ /* 0x002fe2000ff3e0ff */
[----:B0-----:R-:W-:-:S03]  /*7ce0*/  IMAD.U32 R11, RZ, RZ, UR13 ;  /* 0x0000000dff0b7e24 */ /* 0x001fc6000f8e00ff */
[----:B------:R-:W-:Y:S01]  /*7cf0*/  IADD3.X R20, PT, PT, RZ, UR5, RZ, P1, !PT ;  /* 0x00000005ff147c10 */ /* 0x000fe20008ffe4ff */
[C---:B------:R-:W-:Y:S01]  /*7d00*/  IMAD.SHL.U32 R14, R21.reuse, 0x4, RZ ;  /* 0x00000004150e7824 */ /* 0x040fe200078e00ff */
[C---:B------:R-:W-:Y:S02]  /*7d10*/  IADD3 R19, P2, PT, R21.reuse, UR13, RZ ;  /* 0x0000000d15137c10 */ /* 0x040fe4000ff5e0ff */
[C---:B------:R-:W-:Y:S02]  /*7d20*/  SHF.L.U64.HI R0, R21.reuse, 0x2, R20 ;  /* 0x0000000215007819 */ /* 0x040fe40000010214 */
[----:B------:R-:W-:Y:S01]  /*7d30*/  IADD3 R2, P1, PT, R14, UR10, RZ ;  /* 0x0000000a0e027c10 */ /* 0x000fe2000ff3e0ff */
[----:B------:R-:W-:Y:S01]  /*7d40*/  IMAD.U32 R9, RZ, RZ, UR13 ;  /* 0x0000000dff097e24 */ /* 0x000fe2000f8e00ff */
[----:B------:R-:W-:Y:S02]  /*7d50*/  ISETP.GE.U32.AND P0, PT, R21, UR15, PT ;  /* 0x0000000f15007c0c */ /* 0x000fe4000bf06070 */
[----:B------:R-:W-:-:S02]  /*7d60*/  LEA R10, P3, R11, R2, 0x2 ;  /* 0x000000020b0a7211 */ /* 0x000fc400078610ff */
[----:B------:R-:W-:Y:S01]  /*7d70*/  IADD3.X R3, PT, PT, R0, UR11, RZ, P1, !PT ;  /* 0x0000000b00037c10 */ /* 0x000fe20008ffe4ff */
[----:B------:R-:W-:Y:S01]  /*7d80*/  IMAD.X R17, RZ, RZ, R20, P2 ;  /* 0x000000ffff117224 */ /* 0x000fe200010e0614 */
[----:B------:R-:W-:Y:S02]  /*7d90*/  ISETP.GE.U32.AND P1, PT, R19, UR15, PT ;  /* 0x0000000f13007c0c */ /* 0x000fe4000bf26070 */
[----:B------:R-:W-:Y:S02]  /*7da0*/  LEA.HI.X R11, R9, R3, RZ, 0x2, P3 ;  /* 0x00000003090b7211 */ /* 0x000fe400018f14ff */
[----:B------:R-:W-:Y:S01]  /*7db0*/  IADD3 R19, P3, PT, R19, UR13, RZ ;  /* 0x0000000d13137c10 */ /* 0x000fe2000ff7e0ff */
[----:B---3--:R1:W3:Y:S01]  /*7dc0*/  LDG.E R5, desc[UR16][R6.64] ;  /* 0x0000001006057981 */ /* 0x0082e2000c1e1900 */
[----:B------:R-:W-:Y:S02]  /*7dd0*/  ISETP.GE.U32.AND.EX P1, PT, R17, UR18, PT, P1 ;  /* 0x0000001211007c0c */ /* 0x000fe4000bf26110 */
[----:B------:R-:W-:Y:S01]  /*7de0*/  IADD3 R18, P4, PT, R19, UR13, RZ ;  /* 0x0000000d13127c10 */ /* 0x000fe2000ff9e0ff */
[----:B------:R-:W-:Y:S01]  /*7df0*/  IMAD.X R17, RZ, RZ, R17, P3 ;  /* 0x000000ffff117224 */ /* 0x000fe200018e0611 */
[----:B------:R-:W-:-:S02]  /*7e00*/  ISETP.GE.U32.AND.EX P0, PT, R20, UR18, PT, P0 ;  /* 0x0000001214007c0c */ /* 0x000fc4000bf06100 */
[----:B-1----:R-:W-:Y:S01]  /*7e10*/  IADD3 R6, P2, PT, R14, UR8, RZ ;  /* 0x000000080e067c10 */ /* 0x002fe2000ff5e0ff */
[----:B------:R-:W-:-:S03]  /*7e20*/  IMAD.X R16, RZ, RZ, R17, P4 ;  /* 0x000000ffff107224 */ /* 0x000fc600020e0611 */
[----:B------:R-:W-:Y:S02]  /*7e30*/  IADD3.X R7, PT, PT, R0, UR9, RZ, P2, !PT ;  /* 0x0000000900077c10 */ /* 0x000fe400097fe4ff */
[----:B------:R-:W-:Y:S01]  /*7e40*/  ISETP.GE.U32.AND P2, PT, R18, UR15, PT ;  /* 0x0000000f12007c0c */ /* 0x000fe2000bf46070 */
[----:B------:R-:W-:-:S04]  /*7e50*/  IMAD.U32 R45, RZ, RZ, UR13 ;  /* 0x0000000dff2d7e24 */ /* 0x000fc8000f8e00ff */
[----:B------:R1:W4:Y:S01]  /*7e60*/  @!P0 LDG.E R4, desc[UR16][R2.64] ;  /* 0x0000001002048981 */ /* 0x000322000c1e1900 */
[----:B------:R-:W-:Y:S01]  /*7e70*/  ISETP.GE.U32.AND.EX P2, PT, R16, UR18, PT, P2 ;  /* 0x0000001210007c0c */ /* 0x000fe2000bf46120 */
[----:B------:R-:W-:Y:S01]  /*7e80*/  IMAD.U32 R15, RZ, RZ, UR13 ;  /* 0x0000000dff0f7e24 */ /* 0x000fe2000f8e00ff */
[----:B------:R-:W-:Y:S01]  /*7e90*/  LEA R44, P4, R45, R10, 0x2 ;  /* 0x0000000a2d2c7211 */ /* 0x000fe200078810ff */
[----:B------:R-:W-:Y:S01]  /*7ea0*/  IMAD.U32 R25, RZ, RZ, UR13 ;  /* 0x0000000dff197e24 */ /* 0x000fe2000f8e00ff */
[----:B------:R-:W-:Y:S01]  /*7eb0*/  MOV R13, UR13 ;  /* 0x0000000d000d7c02 */ /* 0x000fe20008000f00 */
[----:B------:R0:W4:Y:S01]  /*7ec0*/  @!P0 LDG.E R12, desc[UR16][R6.64] ;  /* 0x00000010060c8981 */ /* 0x000122000c1e1900 */
[----:B------:R-:W-:Y:S02]  /*7ed0*/  MOV R43, UR13 ;  /* 0x0000000d002b7c02 */ /* 0x000fe40008000f00 */
[----:B-1----:R-:W-:Y:S02]  /*7ee0*/  LEA R2, P3, R9, R6, 0x2 ;  /* 0x0000000609027211 */ /* 0x002fe400078610ff */
[----:B------:R-:W-:-:S02]  /*7ef0*/  LEA.HI.X R45, R15, R11, RZ, 0x2, P4 ;  /* 0x0000000b0f2d7211 */ /* 0x000fc400020f14ff */
[----:B------:R-:W-:Y:S02]  /*7f00*/  ISETP.GE.U32.AND P4, PT, R19, UR15, PT ;  /* 0x0000000f13007c0c */ /* 0x000fe4000bf86070 */
[----:B------:R-:W-:Y:S01]  /*7f10*/  @!P2 LEA R24, P5, R25, R44, 0x2 ;  /* 0x0000002c1918a211 */ /* 0x000fe200078a10ff */
[----:B------:R-:W-:Y:S01]  /*7f20*/  IMAD.U32 R27, RZ, RZ, UR13 ;  /* 0x0000000dff1b7e24 */ /* 0x000fe2000f8e00ff */
[----:B------:R-:W-:Y:S02]  /*7f30*/  LEA.HI.X R3, R13, R7, RZ, 0x2, P3 ;  /* 0x000000070d037211 */ /* 0x000fe400018f14ff */
[----:B------:R-:W-:Y:S01]  /*7f40*/  LEA R42, P3, R43, R2, 0x2 ;  /* 0x000000022b2a7211 */ /* 0x000fe200078610ff */
[----:B------:R1:W4:Y:S01]  /*7f50*/  @!P1 LDG.E R13, desc[UR16][R10.64] ;  /* 0x000000100a0d9981 */ /* 0x000322000c1e1900 */
[----:B------:R-:W-:Y:S02]  /*7f60*/  @!P2 LEA.HI.X R25, R15, R45, RZ, 0x2, P5 ;  /* 0x0000002d0f19a211 */ /* 0x000fe400028f14ff */
[----:B------:R-:W-:Y:S01]  /*7f70*/  ISETP.GE.U32.AND.EX P4, PT, R17, UR18, PT, P4 ;  /* 0x0000001211007c0c */ /* 0x000fe2000bf86140 */
[----:B0-----:R-:W-:Y:S01]  /*7f80*/  IMAD.U32 R7, RZ, RZ, UR13 ;  /* 0x0000000dff077e24 */ /* 0x001fe2000f8e00ff */
[----:B------:R-:W-:Y:S01]  /*7f90*/  LEA.HI.X R43, R9, R3, RZ, 0x2, P3 ;  /* 0x00000003092b7211 */ /* 0x000fe200018f14ff */
[----:B------:R-:W4:Y:S01]  /*7fa0*/  @!P1 LDG.E R8, desc[UR16][R2.64] ;  /* 0x0000001002089981 */ /* 0x000f22000c1e1900 */
[----:B------:R-:W-:-:S03]  /*7fb0*/  @!P2 LEA R26, P3, R27, R42, 0x2 ;  /* 0x0000002a1b1aa211 */ /* 0x000fc600078610ff */
[----:B------:R0:W4:Y:S01]  /*7fc0*/  @!P2 LDG.E R9, desc[UR16][R24.64] ;  /* 0x000000101809a981 */ /* 0x000122000c1e1900 */
[----:B------:R-:W-:Y:S02]  /*7fd0*/  @!P2 LEA.HI.X R27, R7, R43, RZ, 0x2, P3 ;  /* 0x0000002b071ba211 */ /* 0x000fe400018f14ff */
[----:B-1----:R-:W-:Y:S01]  /*7fe0*/  IADD3 R10, P3, PT, R14, UR6, RZ ;  /* 0x000000060e0a7c10 */ /* 0x002fe2000ff7e0ff */
[----:B------:R-:W-:Y:S02]  /*7ff0*/  IMAD.U32 R23, RZ, RZ, UR13 ;  /* 0x0000000dff177e24 */ /* 0x000fe4000f8e00ff */
[----:B------:R1:W4:Y:S01]  /*8000*/  @!P2 LDG.E R7, desc[UR16][R26.64] ;  /* 0x000000101a07a981 */ /* 0x000322000c1e1900 */
[----:B------:R-:W-:Y:S01]  /*8010*/  IADD3.X R11, PT, PT, R0, UR7, RZ, P3, !PT ;  /* 0x00000007000b7c10 */ /* 0x000fe20009ffe4ff */
[----:B------:R-:W-:Y:S01]  /*8020*/  IMAD.U32 R41, RZ, RZ, UR13 ;  /* 0x0000000dff297e24 */ /* 0x000fe2000f8e00ff */
[----:B------:R-:W-:Y:S01]  /*8030*/  LEA R14, P3, R15, R10, 0x2 ;  /* 0x0000000a0f0e7211 */ /* 0x000fe200078610ff */
[----:B------:R-:W4:Y:S04]  /*8040*/  @!P4 LDG.E R6, desc[UR16][R44.64] ;  /* 0x000000102c06c981 */ /* 0x000f28000c1e1900 */
[----:B------:R-:W4:Y:S01]  /*8050*/  @!P4 LDG.E R2, desc[UR16][R42.64] ;  /* 0x000000102a02c981 */ /* 0x000f22000c1e1900 */
[----:B------:R-:W-:Y:S01]  /*8060*/  LEA.HI.X R15, R23, R11, RZ, 0x2, P3 ;  /* 0x0000000b170f7211 */ /* 0x000fe200018f14ff */
[----:B------:R-:W-:Y:S01]  /*8070*/  IMAD.U32 R33, RZ, RZ, UR13 ;  /* 0x0000000dff217e24 */ /* 0x000fe2000f8e00ff */
[----:B------:R-:W-:Y:S01]  /*8080*/  LEA R40, P3, R41, R14, 0x2 ;  /* 0x0000000e29287211 */ /* 0x000fe200078610ff */
[----:B0-----:R-:W-:-:S03]  /*8090*/  IMAD.U32 R25, RZ, RZ, UR13 ;  /* 0x0000000dff197e24 */ /* 0x001fc6000f8e00ff */
[----:B------:R-:W-:Y:S02]  /*80a0*/  LEA.HI.X R41, R23, R15, RZ, 0x2, P3 ;  /* 0x0000000f17297211 */ /* 0x000fe400018f14ff */
[----:B------:R-:W-:Y:S01]  /*80b0*/  @!P2 LEA R32, P3, R33, R40, 0x2 ;  /* 0x000000282120a211 */ /* 0x000fe200078610ff */
[----:B------:R-:W-:Y:S01]  /*80c0*/  IMAD.MOV.U32 R24, RZ, RZ, RZ ;  /* 0x000000ffff187224 */ /* 0x000fe200078e00ff */
[----:B-1----:R-:W-:Y:S02]  /*80d0*/  MOV R27, RZ ;  /* 0x000000ff001b7202 */ /* 0x002fe40000000f00 */
[----:B------:R-:W-:-:S03]  /*80e0*/  @!P2 LEA.HI.X R33, R25, R41, RZ, 0x2, P3 ;  /* 0x000000291921a211 */ /* 0x000fc600018f14ff */
[----:B------:R-:W5:Y:S04]  /*80f0*/  @!P4 LDG.E R24, desc[UR16][R40.64] ;  /* 0x000000102818c981 */ /* 0x000f68000c1e1900 */
[----:B------:R-:W5:Y:S01]  /*8100*/  @!P2 LDG.E R27, desc[UR16][R32.64] ;  /* 0x00000010201ba981 */ /* 0x000f62000c1e1900 */
[----:B------:R-:W-:-:S06]  /*8110*/  HFMA2 R3, -RZ, RZ, 0, 0 ;  /* 0x00000000ff037431 */ /* 0x000fcc00000001ff */
[----:B------:R0:W5:Y:S01]  /*8120*/  @!P0 LDG.E R3, desc[UR16][R10.64] ;  /* 0x000000100a038981 */ /* 0x000162000c1e1900 */
[----:B------:R-:W-:Y:S01]  /*8130*/  IMAD.MOV.U32 R0, RZ, RZ, RZ ;  /* 0x000000ffff007224 */ /* 0x000fe200078e00ff */
[----:B------:R-:W-:-:S05]  /*8140*/  CS2R R48, SRZ ;  /* 0x0000000000307805 */ /* 0x000fca000001ff00 */
[----:B------:R1:W5:Y:S01]  /*8150*/  @!P1 LDG.E R0, desc[UR16][R14.64] ;  /* 0x000000100e009981 */ /* 0x000362000c1e1900 */
[----:B0-----:R-:W-:Y:S01]  /*8160*/  IMAD.MOV.U32 R10, RZ, RZ, 0x1 ;  /* 0x00000001ff0a7424 */ /* 0x001fe200078e00ff */
[----:B------:R-:W-:Y:S02]  /*8170*/  CS2R R58, SRZ ;  /* 0x00000000003a7805 */ /* 0x000fe4000001ff00 */
[----:B------:R-:W-:Y:S02]  /*8180*/  CS2R R34, SRZ ;  /* 0x0000000000227805 */ /* 0x000fe4000001ff00 */
[----:B------:R-:W-:Y:S02]  /*8190*/  CS2R R46, SRZ ;  /* 0x00000000002e7805 */ /* 0x000fe4000001ff00 */
[----:B------:R-:W-:Y:S02]  /*81a0*/  CS2R R52, SRZ ;  /* 0x0000000000347805 */ /* 0x000fe4000001ff00 */
[----:B------:R-:W-:-:S02]  /*81b0*/  CS2R R54, SRZ ;  /* 0x0000000000367805 */ /* 0x000fc4000001ff00 */
[----:B------:R-:W-:Y:S01]  /*81c0*/  CS2R R56, SRZ ;  /* 0x0000000000387805 */ /* 0x000fe2000001ff00 */
[----:B--2---:R-:W-:Y:S01]  /*81d0*/  UPRMT UR12, UR19, 0x8880, URZ ;  /* 0x00008880130c7896 */ /* 0x004fe200080000ff */
[----:B------:R-:W-:Y:S05]  /*81e0*/  BSSY.RECONVERGENT B1, `(.L_x_312) ;  /* 0x0000066000017945 */ /* 0x000fea0003800200 */
[----:B------:R-:W-:Y:S01]  /*81f0*/  ISETP.NE.AND P5, PT, RZ, UR12, PT ;  /* 0x0000000cff007c0c */ /* 0x000fe2000bfa5270 */
[----:B---3--:R-:W-:-:S06]  /*8200*/  FMUL.FTZ R50, R5, 1 ;  /* 0x3f80000005327820 */ /* 0x008fcc0000410000 */
[----:B------:R-:W0:Y:S01]  /*8210*/  F2F.F64.F32 R50, R50 ;  /* 0x0000003200327310 */ /* 0x000e220000201800 */
[----:B----4-:R-:W-:Y:S01]  /*8220*/  @!P0 FMUL.FTZ R23, R4, 1 ;  /* 0x3f80000004178820 */ /* 0x010fe20000410000 */
[----:B------:R-:W-:Y:S01]  /*8230*/  CS2R R4, SRZ ;  /* 0x0000000000047805 */ /* 0x000fe2000001ff00 */
[----:B-1----:R-:W-:Y:S01]  /*8240*/  @!P0 FMUL.FTZ R14, R12, 1 ;  /* 0x3f8000000c0e8820 */ /* 0x002fe20000410000 */
[----:B------:R-:W-:Y:S01]  /*8250*/  @!P1 FMUL.FTZ R15, R13, 1 ;  /* 0x3f8000000d0f9820 */ /* 0x000fe20000410000 */
[----:B0-----:R-:W0:-:S15]  /*8260*/  MUFU.RCP64H R11, R51 ;  /* 0x00000033000b7308 */ /* 0x001e1e0000001800 */
[----:B------:R-:W-:-:S15]  /*8270*/  NOP ;  /* 0x0000000000007918 */ /* 0x000fde0000000000 */
[----:B------:R-:W-:-:S15]  /*8280*/  NOP ;  /* 0x0000000000007918 */ /* 0x000fde0000000000 */
[----:B------:R-:W-:-:S14]  /*8290*/  NOP ;  /* 0x0000000000007918 */ /* 0x000fdc0000000000 */
[----:B------:R1:W-:Y:S02]  /*82a0*/  @!P0 F2F.F64.F32 R48, R23 ;  /* 0x0000001700308310 */ /* 0x0003e40000201800 */
[----:B-1----:R-:W-:-:S15]  /*82b0*/  @!P1 FMUL.FTZ R23, R8, 1 ;  /* 0x3f80000008179820 */ /* 0x002fde0000410000 */
[----:B------:R-:W-:-:S15]  /*82c0*/  NOP ;  /* 0x0000000000007918 */ /* 0x000fde0000000000 */
[----:B------:R-:W-:-:S15]  /*82d0*/  NOP ;  /* 0x0000000000007918 */ /* 0x000fde0000000000 */
[----:B------:R-:W-:-:S15]  /*82e0*/  NOP ;  /* 0x0000000000007918 */ /* 0x000fde0000000000 */
[----:B------:R-:W-:-:S02]  /*82f0*/  NOP ;  /* 0x0000000000007918 */ /* 0x000fc40000000000 */
[----:B0-----:R-:W0:Y:S01]  /*8300*/  DFMA R30, -R50, R10, 1 ;  /* 0x3ff00000321e742b */ /* 0x001e22000000010a */
[----:B------:R-:W-:Y:S01]  /*8310*/  @!P2 FMUL.FTZ R7, R7, 1 ;  /* 0x3f8000000707a820 */ /* 0x000fe20000410000 */
[----:B------:R-:W-:Y:S01]  /*8320*/  @!P4 FMUL.FTZ R6, R6, 1 ;  /* 0x3f8000000606c820 */ /* 0x000fe20000410000 */
[----:B------:R-:W-:-:S15]  /*8330*/  @!P4 FMUL.FTZ R2, R2, 1 ;  /* 0x3f8000000202c820 */ /* 0x000fde0000410000 */
[----:B------:R-:W-:-:S15]  /*8340*/  NOP ;  /* 0x0000000000007918 */ /* 0x000fde0000000000 */
[----:B------:R-:W-:-:S15]  /*8350*/  NOP ;  /* 0x0000000000007918 */ /* 0x000fde0000000000 */
[----:B------:R-:W-:-:S15]  /*8360*/  NOP ;  /* 0x0000000000007918 */ /* 0x000fde0000000000 */
[----:B------:R-:W-:-:S01]  /*8370*/  NOP ;  /* 0x0000000000007918 */ /* 0x000fc20000000000 */
[----:B------:R1:W2:Y:S02]  /*8380*/  @!P0 F2F.F64.F32 R4, R14 ;  /* 0x0000000e00048310 */ /* 0x0002a40000201800 */
[----:B-1----:R-:W-:-:S15]  /*8390*/  @!P2 FMUL.FTZ R14, R9, 1 ;  /* 0x3f800000090ea820 */ /* 0x002fde0000410000 */
[----:B------:R-:W-:-:S15]  /*83a0*/  NOP ;  /* 0x0000000000007918 */ /* 0x000fde0000000000 */
[----:B------:R-:W-:-:S15]  /*83b0*/  NOP ;  /* 0x0000000000007918 */ /* 0x000fde0000000000 */
[----:B------:R-:W-:-:S15]  /*83c0*/  NOP ;  /* 0x0000000000007918 */ /* 0x000fde0000000000 */
[----:B------:R-:W-:-:S02]  /*83d0*/  NOP ;  /* 0x0000000000007918 */ /* 0x000fc40000000000 */
[----:B0-----:R-:W0:Y:S01]  /*83e0*/  DFMA R30, R30, R30, R30 ;  /* 0x0000001e1e1e722b */ /* 0x001e22000000001e */
        /* <DEDUP_REMOVED lines=10> */
[----:B------:R1:W2:-:S15]  /*8490*/  @!P1 F2F.F64.F32 R58, R15 ;  /* 0x0000000f003a9310 */ /* 0x00029e0000201800 */
        /* <DEDUP_REMOVED lines=9> */
[----:B------:R1:W3:-:S15]  /*8530*/  @!P1 F2F.F64.F32 R34, R23 ;  /* 0x0000001700229310 */ /* 0x0002de0000201800 */
        /* <DEDUP_REMOVED lines=40> */
[----:B------:R1:W0:Y:S01]  /*87c0*/  @!P4 F2F.F64.F32 R56, R2 ;  /* 0x000000020038c310 */ /* 0x0002220000201800 */
[----:B------:R-:W-:-:S13]  /*87d0*/  FSETP.GT.AND P3, PT, |R10|, 1.469367938527859385e-39, PT ;  /* 0x001000000a00780b */ /* 0x000fda0003f64200 */
[----:B01234-:R-:W-:Y:S05]  /*87e0*/  @P3 BRA P6, `(.L_x_313) ;  /* 0x0000000000143947 */ /* 0x01ffea0003000000 */
[----:B------:R-:W-:Y:S01]  /*87f0*/  IMAD.MOV.U32 R6, RZ, RZ, R4 ;  /* 0x000000ffff067224 */ /* 0x000fe200078e0004 */
[----:B------:R-:W-:Y:S01]  /*8800*/  MOV R13, R51 ;  /* 0x00000033000d7202 */ /* 0x000fe20000000f00 */
[----:B------:R-:W-:Y:S01]  /*8810*/  IMAD.MOV.U32 R10, RZ, RZ, R50 ;  /* 0x000000ffff0a7224 */ /* 0x000fe200078e0032 */
[----:B------:R-:W-:-:S07]  /*8820*/  MOV R2, 0x8840 ;  /* 0x0000884000027802 */ /* 0x000fce0000000f00 */
[----:B-----5:R-:W-:Y:S05]  /*8830*/  CALL.REL.NOINC `($__internal_2_$__cuda_sm20_div_rn_f64_full) ;  /* 0x000000b800687944 */ /* 0x020fea0003c00000 */
.L_x_313:
[----:B------:R-:W-:Y:S05]  /*8840*/  BSYNC.RECONVERGENT B1 ;  /* 0x0000000000017941 */ /* 0x000fea0003800200 */
.L_x_312:
        /* <DEDUP_REMOVED lines=8> */
[----:B------:R-:W-:Y:S01]  /*88d0*/  BSSY.RECONVERGENT B1, `(.L_x_314) ;  /* 0x000004b000017945 */ /* 0x000fe20003800200 */
[----:B0-----:R-:W-:-:S04]  /*88e0*/  @!P3 FMUL R36, R36, 1.175494350822287508e-38 ;  /* 0x008000002424b820 */ /* 0x001fc80000400000 */
[----:B------:R-:W-:-:S05]  /*88f0*/  FADD.FTZ R5, -R36, -RZ ;  /* 0x800000ff24057221 */ /* 0x000fca0000010100 */
[----:B------:R-:W-:-:S05]  /*8900*/  FSEL R2, R36, R5, !P5 ;  /* 0x0000000524027208 */ /* 0x000fca0006800000 */
[C---:B-----5:R-:W-:Y:S01]  /*8910*/  FFMA.FTZ R3, R2.reuse, R2, R3 ;  /* 0x0000000202037223 */ /* 0x060fe20000010003 */
        /* <DEDUP_REMOVED lines=70> */
.L_x_315:
[----:B------:R-:W-:Y:S05]  /*8d80*/  BSYNC.RECONVERGENT B1 ;  /* 0x0000000000017941 */ /* 0x000fea0003800200 */
.L_x_314:
        /* <DEDUP_REMOVED lines=50> */
[----:B------:R-:W-:Y:S01]  /*90b0*/  MOV R2, 0x90f0 ;  /* 0x000090f000027802 */ /* 0x000fe20000000f00 */
[----:B------:R-:W-:Y:S02]  /*90c0*/  IMAD.MOV.U32 R10, RZ, RZ, R50 ;  /* 0x000000ffff0a7224 */ /* 0x000fe400078e0032 */
[----:B------:R-:W-:-:S07]  /*90d0*/  IMAD.MOV.U32 R13, RZ, RZ, R51 ;  /* 0x000000ffff0d7224 */ /* 0x000fce00078e0033 */
[----:B------:R-:W-:Y:S05]  /*90e0*/  CALL.REL.NOINC `($__internal_2_$__cuda_sm20_div_rn_f64_full) ;  /* 0x000000b0003c7944 */ /* 0x000fea0003c00000 */
[----:B------:R-:W-:Y:S01]  /*90f0*/  IMAD.MOV.U32 R4, RZ, RZ, R8 ;  /* 0x000000ffff047224 */ /* 0x000fe200078e0008 */
[----:B------:R-:W-:-:S07]  /*9100*/  MOV R5, R9 ;  /* 0x0000000900057202 */ /* 0x000fce0000000f00 */
.L_x_317:
[----:B------:R-:W-:Y:S05]  /*9110*/  BSYNC.RECONVERGENT B1 ;  /* 0x0000000000017941 */ /* 0x000fea0003800200 */
.L_x_316:
        /* <DEDUP_REMOVED lines=9> */
[----:B0-----:R-:W-:Y:S01]  /*91b0*/  @!P3 FMUL R35, R35, 1.175494350822287508e-38 ;  /* 0x008000002323b820 */ /* 0x001fe20000400000 */
[----:B------:R-:W-:-:S03]  /*91c0*/  IMAD.MOV.U32 R4, RZ, RZ, 0x1 ;  /* 0x00000001ff047424 */ /* 0x000fc600078e00ff */
        /* <DEDUP_REMOVED lines=73> */
.L_x_319:
[----:B------:R-:W-:Y:S05]  /*9660*/  BSYNC.RECONVERGENT B1 ;  /* 0x0000000000017941 */ /* 0x000fea0003800200 */
.L_x_318:
[----:B------:R-:W0:Y:S01]  /*9670*/  MUFU.RCP64H R5, R51 ;  /* 0x0000003300057308 */ /* 0x000e220000001800 */
[----:B------:R-:W-:Y:S01]  /*9680*/  IMAD.MOV.U32 R4, RZ, RZ, 0x1 ;  /* 0x00000001ff047424 */ /* 0x000fe200078e00ff */
[----:B------:R-:W1:Y:S01]  /*9690*/  DADD R58, -R8, R58 ;  /* 0x00000000083a7229 */ /* 0x000e62000000013a */
[----:B------:R-:W-:Y:S01]  /*96a0*/  UMOV UR20, 0xf0000000 ;  /* 0xf000000000147882 */ /* 0x000fe20000000000 */
[----:B------:R-:W-:Y:S01]  /*96b0*/  UMOV UR21, 0x380fffff ;  /* 0x380fffff00157882 */ /* 0x000fe20000000000 */
[----:B------:R-:W-:Y:S01]  /*96c0*/  FSETP.GEU.AND P3, PT, |R57|, 6.5827683646048100446e-37, PT ;  /* 0x036000003900780b */ /* 0x000fe20003f6e200 */
[----:B------:R-:W-:-:S15]  /*96d0*/  BSSY.RECONVERGENT B1, `(.L_x_320) ;  /* 0x000003c000017945 */ /* 0x000fde0003800200 */
[----:B------:R-:W-:-:S15]  /*96e0*/  NOP ;  /* 0x0000000000007918 */ /* 0x000fde0000000000 */
[----:B------:R-:W-:-:S15]  /*96f0*/  NOP ;  /* 0x0000000000007918 */ /* 0x000fde0000000000 */
[----:B------:R-:W-:-:S15]  /*9700*/  NOP ;  /* 0x0000000000007918 */ /* 0x000fde0000000000 */
        /* <DEDUP_REMOVED lines=56> */
.L_x_321:
[----:B------:R-:W-:Y:S05]  /*9a90*/  BSYNC.RECONVERGENT B1 ;  /* 0x0000000000017941 */ /* 0x000fea0003800200 */
.L_x_320:
        /* <DEDUP_REMOVED lines=83> */
.L_x_323:
[----:B------:R-:W-:Y:S05]  /*9fd0*/  BSYNC.RECONVERGENT B1 ;  /* 0x0000000000017941 */ /* 0x000fea0003800200 */
.L_x_322:
        /* <DEDUP_REMOVED lines=66> */
.L_x_325:
[----:B------:R-:W-:Y:S05]  /*a400*/  BSYNC.RECONVERGENT B1 ;  /* 0x0000000000017941 */ /* 0x000fea0003800200 */
.L_x_324:
        /* <DEDUP_REMOVED lines=83> */
.L_x_327:
[----:B------:R-:W-:Y:S05]  /*a940*/  BSYNC.RECONVERGENT B1 ;  /* 0x0000000000017941 */ /* 0x000fea0003800200 */
.L_x_326:
[----:B------:R-:W-:Y:S01]  /*a950*/  UMOV UR20, 0xf0000000 ;  /* 0xf000000000147882 */ /* 0x000fe20000000000 */
[----:B------:R-:W-:Y:S01]  /*a960*/  UMOV UR21, 0x380fffff ;  /* 0x380fffff00157882 */ /* 0x000fe20000000000 */
[----:B------:R-:W-:Y:S01]  /*a970*/  PLOP3.LUT P3, PT, PT, PT, PT, 0x80, 0x8 ;  /* 0x000000000008781c */ /* 0x000fe20003f6f070 */
[----:B------:R-:W0:Y:S01]  /*a980*/  @!P0 DSETP.GEU.AND P6, PT, |R48|, UR20, PT ;  /* 0x0000001430008e2a */ /* 0x000e22000bfce200 */
[----:B------:R-:W-:Y:S01]  /*a990*/  @!P0 LEA R6, P5, R21, UR10, 0x2 ;  /* 0x0000000a15068c11 */ /* 0x000fe2000f8a10ff */
[----:B------:R-:W-:Y:S01]  /*a9a0*/  IMAD.U32 R5, RZ, RZ, UR13 ;  /* 0x0000000dff057e24 */ /* 0x000fe2000f8e00ff */
[----:B0-----:R-:W-:-:S15]  /*a9b0*/  @!P0 PLOP3.LUT P3, PT, P6, PT, PT, 0x80, 0x8 ;  /* 0x000000000008881c */ /* 0x001fde000376f070 */
[----:B------:R-:W-:-:S15]  /*a9c0*/  NOP ;  /* 0x0000000000007918 */ /* 0x000fde0000000000 */
[----:B------:R-:W-:-:S15]  /*a9d0*/  NOP ;  /* 0x0000000000007918 */ /* 0x000fde0000000000 */
[----:B------:R-:W-:-:S15]  /*a9e0*/  NOP ;  /* 0x0000000000007918 */ /* 0x000fde0000000000 */
[----:B------:R-:W-:-:S01]  /*a9f0*/  NOP ;  /* 0x0000000000007918 */ /* 0x000fc20000000000 */
[----:B------:R-:W0:Y:S01]  /*aa00*/  @!P0 F2F.F32.F64 R49, R48 ;  /* 0x0000003000318310 */ /* 0x000e220000301000 */
[----:B------:R-:W-:Y:S01]  /*aa10*/  @!P0 LEA.HI.X R7, R21, UR11, R20, 0x2, P5 ;  /* 0x0000000b15078c11 */ /* 0x000fe2000a8f1414 */
[----:B------:R-:W-:Y:S01]  /*aa20*/  IMAD.U32 R11, RZ, RZ, UR13 ;  /* 0x0000000dff0b7e24 */ /* 0x000fe2000f8e00ff */
[----:B------:R-:W-:Y:S01]  /*aa30*/  BSSY.RECONVERGENT B0, `(.L_x_328) ;  /* 0x0000029000007945 */ /* 0x000fe20003800200 */
[----:B0-----:R-:W-:-:S05]  /*aa40*/  @!P3 FMUL R49, R49, 1.175494350822287508e-38 ;  /* 0x008000003131b820 */ /* 0x001fca0000400000 */
[----:B------:R0:W-:-:S15]  /*aa50*/  @!P0 STG.E desc[UR16][R6.64], R49 ;  /* 0x0000003106008986 */ /* 0x0001de000c101910 */
[----:B------:R-:W-:-:S15]  /*aa60*/  NOP ;  /* 0x0000000000007918 */ /* 0x000fde0000000000 */
[----:B------:R-:W-:-:S15]  /*aa70*/  NOP ;  /* 0x0000000000007918 */ /* 0x000fde0000000000 */
[----:B------:R-:W-:-:S10]  /*aa80*/  NOP ;  /* 0x0000000000007918 */ /* 0x000fd40000000000 */
[----:B------:R1:W2:Y:S02]  /*aa90*/  DADD R46, -R8, R46 ;  /* 0x00000000082e7229 */ /* 0x0002a4000000012e */
[C---:B-1----:R-:W-:Y:S02]  /*aaa0*/  @!P1 LEA R8, P6, R21.reuse, UR10, 0x2 ;  /* 0x0000000a15089c11 */ /* 0x042fe4000f8c10ff */
[----:B------:R-:W-:Y:S02]  /*aab0*/  MOV R9, UR13 ;  /* 0x0000000d00097c02 */ /* 0x000fe40008000f00 */
[----:B------:R-:W-:Y:S02]  /*aac0*/  @!P1 LEA.HI.X R2, R21, UR11, R20, 0x2, P6 ;  /* 0x0000000b15029c11 */ /* 0x000fe4000b0f1414 */
[----:B------:R-:W-:Y:S02]  /*aad0*/  @!P1 LEA R8, P5, R9, R8, 0x2 ;  /* 0x0000000809089211 */ /* 0x000fe400078a10ff */
[----:B------:R-:W-:-:S02]  /*aae0*/  @!P1 LEA R4, P6, R21, UR8, 0x2 ;  /* 0x0000000815049c11 */ /* 0x000fc4000f8c10ff */
[----:B------:R-:W-:Y:S02]  /*aaf0*/  @!P1 LEA.HI.X R9, R5, R2, RZ, 0x2, P5 ;  /* 0x0000000205099211 */ /* 0x000fe400028f14ff */
[----:B------:R-:W-:Y:S02]  /*ab00*/  @!P1 LEA R4, P5, R11, R4, 0x2 ;  /* 0x000000040b049211 */ /* 0x000fe400078a10ff */
[----:B------:R-:W-:Y:S01]  /*ab10*/  @!P1 LEA.HI.X R2, R21, UR9, R20, 0x2, P6 ;  /* 0x0000000915029c11 */ /* 0x000fe2000b0f1414 */
[----:B------:R0:W-:-:S15]  /*ab20*/  @!P1 STG.E desc[UR16][R8.64], R34 ;  /* 0x0000002208009986 */ /* 0x0001de000c101910 */
[----:B------:R-:W-:-:S15]  /*ab30*/  NOP ;  /* 0x0000000000007918 */ /* 0x000fde0000000000 */
[----:B------:R-:W-:-:S15]  /*ab40*/  NOP ;  /* 0x0000000000007918 */ /* 0x000fde0000000000 */
[----:B------:R-:W-:-:S02]  /*ab50*/  NOP ;  /* 0x0000000000007918 */ /* 0x000fc40000000000 */
[----:B--2---:R-:W1:Y:S01]  /*ab60*/  F2F.F32.F64 R11, R46 ;  /* 0x0000002e000b7310 */ /* 0x004e620000301000 */
[----:B------:R-:W-:Y:S01]  /*ab70*/  @!P1 LEA.HI.X R5, R5, R2, RZ, 0x2, P5 ;  /* 0x0000000205059211 */ /* 0x000fe200028f14ff */
[----:B------:R0:W-:Y:S01]  /*ab80*/  @!P4 STG.E desc[UR16][R44.64], R25 ;  /* 0x000000192c00c986 */ /* 0x0001e2000c101910 */
[----:B------:R-:W-:-:S05]  /*ab90*/  @!P0 IADD3 R10, P5, PT, R22, UR4, RZ ;  /* 0x00000004160a8c10 */ /* 0x000fca000ffbe0ff */
[----:B------:R-:W-:-:S15]  /*aba0*/  @!P0 IMAD.X R13, RZ, RZ, UR5, P5 ;  /* 0x00000005ff0d8e24 */ /* 0x000fde000a8e06ff */
[----:B------:R-:W-:-:S15]  /*abb0*/  NOP ;  /* 0x0000000000007918 */ /* 0x000fde0000000000 */
[----:B------:R-:W-:-:S15]  /*abc0*/  NOP ;  /* 0x0000000000007918 */ /* 0x000fde0000000000 */
[----:B------:R-:W-:-:S11]  /*abd0*/  NOP ;  /* 0x0000000000007918 */ /* 0x000fd60000000000 */
[----:B------:R-:W1:Y:S02]  /*abe0*/  DSETP.GEU.AND P3, PT, |R46|, UR20, PT ;  /* 0x000000142e007e2a */ /* 0x000e64000bf6e200 */
[----:B-1----:R-:W-:Y:S01]  /*abf0*/  @!P3 FMUL R11, R11, 1.175494350822287508e-38 ;  /* 0x008000000b0bb820 */ /* 0x002fe20000400000 */
[----:B0-----:R-:W-:Y:S06]  /*ac00*/  @P2 BRA `(.L_x_329) ;  /* 0x00000000002c2947 */ /* 0x001fec0003800000 */
        /* <DEDUP_REMOVED lines=11> */
.L_x_329:
[----:B------:R-:W-:Y:S05]  /*acc0*/  BSYNC.RECONVERGENT B0 ;  /* 0x0000000000007941 */ /* 0x000fea0003800200 */
.L_x_328:
[----:B------:R-:W-:Y:S01]  /*acd0*/  @!P1 IADD3 R2, P5, PT, R22, UR4, RZ ;  /* 0x0000000416029c10 */ /* 0x000fe2000ffbe0ff */
[----:B------:R-:W-:Y:S01]  /*ace0*/  BSSY.RECONVERGENT B0, `(.L_x_330) ;  /* 0x000001d000007945 */ /* 0x000fe20003800200 */
[----:B0-----:R-:W-:Y:S02]  /*acf0*/  @!P0 LEA R6, P3, R10, UR6, 0x2 ;  /* 0x000000060a068c11 */ /* 0x001fe4000f8610ff */
[----:B------:R-:W-:Y:S01]  /*ad00*/  @!P1 LEA R8, P6, R2, UR6, 0x2 ;  /* 0x0000000602089c11 */ /* 0x000fe2000f8c10ff */
[----:B------:R-:W-:Y:S01]  /*ad10*/  @!P1 IMAD.X R9, RZ, RZ, UR5, P5 ;  /* 0x00000005ff099e24 */ /* 0x000fe2000a8e06ff */
[----:B------:R-:W-:Y:S01]  /*ad20*/  @!P0 LEA.HI.X R7, R10, UR7, R13, 0x2, P3 ;  /* 0x000000070a078c11 */ /* 0x000fe200098f140d */
[----:B------:R-:W-:Y:S01]  /*ad30*/  IMAD.U32 R13, RZ, RZ, UR13 ;  /* 0x0000000dff0d7e24 */ /* 0x000fe2000f8e00ff */
[----:B------:R-:W-:Y:S02]  /*ad40*/  @!P0 LEA R10, P5, R21, UR8, 0x2 ;  /* 0x00000008150a8c11 */ /* 0x000fe4000f8a10ff */
[----:B------:R-:W-:-:S02]  /*ad50*/  @!P1 LEA.HI.X R9, R2, UR7, R9, 0x2, P6 ;  /* 0x0000000702099c11 */ /* 0x000fc4000b0f1409 */
[----:B------:R-:W-:Y:S02]  /*ad60*/  @!P0 LEA.HI.X R11, R21, UR9, R20, 0x2, P5 ;  /* 0x00000009150b8c11 */ /* 0x000fe4000a8f1414 */
[----:B------:R-:W-:Y:S02]  /*ad70*/  ISETP.GE.U32.AND P3, PT, R19, UR15, PT ;  /* 0x0000000f13007c0c */ /* 0x000fe4000bf66070 */
[----:B------:R-:W-:Y:S01]  /*ad80*/  @!P1 LEA R8, P5, R13, R8, 0x2 ;  /* 0x000000080d089211 */ /* 0x000fe200078a10ff */
[----:B------:R0:W-:Y:S01]  /*ad90*/  @!P0 STG.E desc[UR16][R10.64], R36 ;  /* 0x000000240a008986 */ /* 0x0001e2000c101910 */
[----:B------:R-:W-:Y:S02]  /*ada0*/  MOV R2, UR13 ;  /* 0x0000000d00027c02 */ /* 0x000fe40008000f00 */
[----:B------:R-:W-:Y:S01]  /*adb0*/  ISETP.GE.U32.AND.EX P3, PT, R17, UR18, PT, P3 ;  /* 0x0000001211007c0c */ /* 0x000fe2000bf66130 */
[----:B------:R0:W-:Y:S01]  /*adc0*/  @!P1 STG.E desc[UR16][R4.64], R35 ;  /* 0x0000002304009986 */ /* 0x0001e2000c101910 */
[----:B------:R-:W-:-:S03]  /*add0*/  @!P1 LEA.HI.X R9, R2, R9, RZ, 0x2, P5 ;  /* 0x0000000902099211 */ /* 0x000fc600028f14ff */
[----:B------:R0:W-:Y:S01]  /*ade0*/  @!P4 STG.E desc[UR16][R42.64], R23 ;  /* 0x000000172a00c986 */ /* 0x0001e2000c101910 */
[----:B------:R-:W-:Y:S07]  /*adf0*/  @P2 BRA `(.L_x_331) ;  /* 0x00000000002c2947 */ /* 0x000fee0003800000 */
        /* <DEDUP_REMOVED lines=11> */
.L_x_331:
[----:B------:R-:W-:Y:S05]  /*aeb0*/  BSYNC.RECONVERGENT B0 ;  /* 0x0000000000007941 */ /* 0x000fea0003800200 */
.L_x_330:
[----:B------:R2:W-:Y:S01]  /*aec0*/  @!P0 STG.E desc[UR16][R6.64], R3 ;  /* 0x0000000306008986 */ /* 0x0005e2000c101910 */
[----:B------:R-:W-:Y:S01]  /*aed0*/  ISETP.GE.U32.AND P0, PT, R18, UR15, PT ;  /* 0x0000000f12007c0c */ /* 0x000fe2000bf06070 */
[----:B------:R-:W-:Y:S02]  /*aee0*/  BSSY.RECONVERGENT B0, `(.L_x_332) ;  /* 0x0000012000007945 */ /* 0x000fe40003800200 */
[----:B------:R2:W-:Y:S01]  /*aef0*/  @!P1 STG.E desc[UR16][R8.64], R0 ;  /* 0x0000000008009986 */ /* 0x0005e2000c101910 */
[----:B------:R-:W-:-:S03]  /*af00*/  ISETP.GE.U32.AND.EX P0, PT, R16, UR18, PT, P0 ;  /* 0x0000001210007c0c */ /* 0x000fc6000bf06100 */
[----:B------:R2:W-:Y:S10]  /*af10*/  @!P3 STG.E desc[UR16][R40.64], R24 ;  /* 0x000000182800b986 */ /* 0x0005f4000c101910 */
[----:B------:R-:W-:Y:S05]  /*af20*/  @P0 BRA `(.L_x_333) ;  /* 0x0000000000340947 */ /* 0x000fea0003800000 */
[----:B01----:R-:W-:Y:S01]  /*af30*/  MOV R5, UR13 ;  /* 0x0000000d00057c02 */ /* 0x003fe20008000f00 */
[----:B--2---:R-:W-:Y:S01]  /*af40*/  IMAD.U32 R7, RZ, RZ, UR13 ;  /* 0x0000000dff077e24 */ /* 0x004fe2000f8e00ff */
        /* <DEDUP_REMOVED lines=11> */
.L_x_333:
[----:B------:R-:W-:Y:S05]  /*b000*/  BSYNC.RECONVERGENT B0 ;  /* 0x0000000000007941 */ /* 0x000fea0003800200 */
.L_x_332:
[----:B------:R-:W-:-:S04]  /*b010*/  UIADD3 UR4, UP0, UPT, UR14, UR4, URZ ;  /* 0x000000040e047290 */ /* 0x000fc8000ff1e0ff */
[----:B------:R-:W-:Y:S02]  /*b020*/  UIADD3.X UR5, UPT, UPT, URZ, UR5, URZ, UP0, !UPT ;  /* 0x00000005ff057290 */ /* 0x000fe400087fe4ff */
[----:B------:R-:W-:-:S04]  /*b030*/  UISETP.GE.U32.AND UP0, UPT, UR4, UR15, UPT ;  /* 0x0000000f0400728c */ /* 0x000fc8000bf06070 */
[----:B------:R-:W-:-:S09]  /*b040*/  UISETP.GE.U32.AND.EX UP0, UPT, UR5, UR18, UPT, UP0 ;  /* 0x000000120500728c */ /* 0x000fd2000bf06100 */
[----:B------:R-:W-:Y:S05]  /*b050*/  BRA.U !UP0, `(.L_x_334) ;  /* 0xffffffcd08187547 */ /* 0x000fea000b83ffff */
[----:B------:R-:W-:Y:S05]  /*b060*/  EXIT ;  /* 0x000000000000794d */ /* 0x000fea0003800000 */
.L_x_264:
[----:B------:R-:W0:Y:S02]  /*b070*/  S2R R3, SR_TID.X ;  /* 0x0000000000037919 */ /* 0x000e240000002100 */
[----:B0-----:R-:W-:-:S03]  /*b080*/  IMAD.WIDE.U32 R4, R3, 0x4, RZ ;  /* 0x0000000403047825 */ /* 0x001fc600078e00ff */
[----:B------:R-:W-:-:S04]  /*b090*/  ISETP.GE.U32.AND P0, PT, R4, UR4, PT ;  /* 0x0000000404007c0c */ /* 0x000fc8000bf06070 */
[----:B------:R-:W-:-:S13]  /*b0a0*/  ISETP.GE.AND.EX P0, PT, R5, UR5, PT, P0 ;  /* 0x0000000505007c0c */ /* 0x000fda000bf06300 */
[----:B------:R-:W-:Y:S05]  /*b0b0*/  @P0 EXIT ;  /* 0x000000000000094d */ /* 0x000fea0003800000 */
[----:B------:R-:W0:Y:S01]  /*b0c0*/  LDCU.64 UR14, c[0x0][0x1180] ;  /* 0x00023000ff0e77ac */ /* 0x000e220008000a00 */
[----:B------:R-:W-:Y:S01]  /*b0d0*/  MOV R0, RZ ;  /* 0x000000ff00007202 */ /* 0x000fe20000000f00 */
[----:B------:R-:W1:Y:S01]  /*b0e0*/  LDCU UR13, c[0x0][0x360] ;  /* 0x00006c00ff0d77ac */ /* 0x000e620008000800 */
[----:B------:R-:W2:Y:S01]  /*b0f0*/  LDCU.64 UR22, c[0x0][0x1170] ;  /* 0x00022e00ff1677ac */ /* 0x000ea20008000a00 */
[----:B------:R-:W3:Y:S01]  /*b100*/  LDCU.64 UR18, c[0x0][0x1168] ;  /* 0x00022d00ff1277ac */ /* 0x000ee20008000a00 */
[----:B------:R-:W4:Y:S01]  /*b110*/  LDCU.U8 UR20, c[0x0][0x1178] ;  /* 0x00022f00ff1477ac */ /* 0x000f220008000000 */
[----:B0-----:R-:W-:-:S04]  /*b120*/  UISETP.NE.U32.AND UP0, UPT, UR14, URZ, UPT ;  /* 0x000000ff0e00728c */ /* 0x001fc8000bf05070 */
[----:B------:R-:W-:-:S09]  /*b130*/  UISETP.NE.AND.EX UP0, UPT, UR15, URZ, UPT, UP0 ;  /* 0x000000ff0f00728c */ /* 0x000fd2000bf05300 */
[----:B-1234-:R-:W-:Y:S05]  /*b140*/  BRA.U UP0, `(.L_x_335) ;  /* 0x0000003500307547 */ /* 0x01efea000b800000 */
.L_x_354:
[C---:B0-2---:R-:W-:Y:S01]  /*b150*/  IMAD.SHL.U32 R34, R3.reuse, 0x10, RZ ;  /* 0x0000001003227824 */ /* 0x045fe200078e00ff */
[----:B------:R-:W-:-:S04]  /*b160*/  SHF.L.U64.HI R2, R3, 0x4, R0 ;  /* 0x0000000403027819 */ /* 0x000fc80000010200 */
[C---:B------:R-:W-:Y:S02]  /*b170*/  IADD3 R36, P0, PT, R34.reuse, UR10, RZ ;  /* 0x0000000a22247c10 */ /* 0x040fe4000ff1e0ff */
[C---:B------:R-:W-:Y:S02]  /*b180*/  IADD3 R20, P1, PT, R34.reuse, UR8, RZ ;  /* 0x0000000822147c10 */ /* 0x040fe4000ff3e0ff */
[----:B------:R-:W-:Y:S02]  /*b190*/  IADD3 R34, P2, PT, R34, UR6, RZ ;  /* 0x0000000622227c10 */ /* 0x000fe4000ff5e0ff */
[C---:B------:R-:W-:Y:S02]  /*b1a0*/  IADD3.X R21, PT, PT, R2.reuse, UR9, RZ, P1, !PT ;  /* 0x0000000902157c10 */ /* 0x040fe40008ffe4ff */
[C---:B------:R-:W-:Y:S02]  /*b1b0*/  IADD3.X R37, PT, PT, R2.reuse, UR11, RZ, P0, !PT ;  /* 0x0000000b02257c10 */ /* 0x040fe400087fe4ff */
[----:B------:R-:W-:-:S02]  /*b1c0*/  IADD3.X R35, PT, PT, R2, UR7, RZ, P2, !PT ;  /* 0x0000000702237c10 */ /* 0x000fc400097fe4ff */
[----:B------:R-:W5:Y:S04]  /*b1d0*/  LDG.E.128 R20, desc[UR16][R20.64] ;  /* 0x0000001014147981 */ /* 0x000f68000c1e1d00 */
[----:B------:R0:W5:Y:S04]  /*b1e0*/  LDG.E.128 R16, desc[UR16][R36.64] ;  /* 0x0000001024107981 */ /* 0x000168000c1e1d00 */
[----:B------:R0:W5:Y:S01]  /*b1f0*/  LDG.E.128 R24, desc[UR16][R34.64] ;  /* 0x0000001022187981 */ /* 0x000162000c1e1d00 */
[----:B-1----:R-:W1:Y:S02]  /*b200*/  DSETP.NEU.AND P0, PT, RZ, UR18, PT ;  /* 0x00000012ff007e2a */ /* 0x002e64000bf0d000 */
[----:B-1----:R-:W-:Y:S05]  /*b210*/  @!P0 BRA `(.L_x_336) ;  /* 0x0000001800e08947 */ /* 0x002fea0003800000 */
[----:B------:R-:W-:Y:S01]  /*b220*/  UPRMT UR12, UR20, 0x8880, URZ ;  /* 0x00008880140c7896 */ /* 0x000fe200080000ff */
[----:B-----5:R-:W-:Y:S01]  /*b230*/  FADD.FTZ R5, -R20, -RZ ;  /* 0x800000ff14057221 */ /* 0x020fe20000010100 */
[----:B------:R-:W-:Y:S01]  /*b240*/  FMUL.FTZ R40, R16, 1 ;  /* 0x3f80000010287820 */ /* 0x000fe20000410000 */
[----:B------:R-:W-:Y:S01]  /*b250*/  UMOV UR14, 0xf0000000 ;  /* 0xf0000000000e7882 */ /* 0x000fe20000000000 */
[----:B------:R-:W-:Y:S01]  /*b260*/  UMOV UR15, 0x380fffff ;  /* 0x380fffff000f7882 */ /* 0x000fe20000000000 */
[----:B------:R-:W-:Y:S01]  /*b270*/  BSSY.RECONVERGENT B1, `(.L_x_337) ;  /* 0x0000063000017945 */ /* 0x000fe20003800200 */
[----:B------:R-:W-:Y:S02]  /*b280*/  ISETP.NE.AND P0, PT, RZ, UR12, PT ;  /* 0x0000000cff007c0c */ /* 0x000fe4000bf05270 */
[----:B------:R-:W-:Y:S02]  /*b290*/  F2F.F64.F32 R40, R40 ;  /* 0x0000002800287310 */ /* 0x000fe40000201800 */
[----:B------:R-:W-:-:S05]  /*b2a0*/  FSEL R5, R20, R5, !P0 ;  /* 0x0000000514057208 */ /* 0x000fca0004000000 */
[----:B------:R-:W-:-:S15]  /*b2b0*/  FMUL.FTZ R2, R5, 1 ;  /* 0x3f80000005027820 */ /* 0x000fde0000410000 */
        /* <DEDUP_REMOVED lines=89> */
[----:B------:R-:W-:Y:S01]  /*b850*/  IMAD.MOV.U32 R6, RZ, RZ, R10 ;  /* 0x000000ffff067224 */ /* 0x000fe200078e000a */
[----:B------:R-:W-:Y:S01]  /*b860*/  MOV R10, R12 ;  /* 0x0000000c000a7202 */ /* 0x000fe20000000f00 */
[----:B------:R-:W-:Y:S01]  /*b870*/  IMAD.MOV.U32 R5, RZ, RZ, R11 ;  /* 0x000000ffff057224 */ /* 0x000fe200078e000b */
[----:B------:R-:W-:-:S07]  /*b880*/  MOV R2, 0xb8a0 ;  /* 0x0000b8a000027802 */ /* 0x000fce0000000f00 */
[----:B0-----:R-:W-:Y:S05]  /*b890*/  CALL.REL.NOINC `($__internal_2_$__cuda_sm20_div_rn_f64_full) ;  /* 0x0000008800507944 */ /* 0x001fea0003c00000 */
.L_x_338:
[----:B------:R-:W-:Y:S05]  /*b8a0*/  BSYNC.RECONVERGENT B1 ;  /* 0x0000000000017941 */ /* 0x000fea0003800200 */
.L_x_337:
[----:B------:R-:W-:Y:S01]  /*b8b0*/  FADD.FTZ R2, -R21, -RZ ;  /* 0x800000ff15027221 */ /* 0x000fe20000010100 */
[----:B------:R-:W-:Y:S01]  /*b8c0*/  FMUL.FTZ R17, R17, 1 ;  /* 0x3f80000011117820 */ /* 0x000fe20000410000 */
[----:B------:R-:W-:Y:S01]  /*b8d0*/  UMOV UR14, 0xf0000000 ;  /* 0xf0000000000e7882 */ /* 0x000fe20000000000 */
[----:B------:R-:W-:Y:S01]  /*b8e0*/  UMOV UR15, 0x380fffff ;  /* 0x380fffff000f7882 */ /* 0x000fe20000000000 */
[----:B------:R-:W-:Y:S01]  /*b8f0*/  BSSY.RECONVERGENT B1, `(.L_x_339) ;  /* 0x000006b000017945 */ /* 0x000fe20003800200 */
[----:B------:R-:W-:Y:S01]  /*b900*/  FSEL R2, R21, R2, !P0 ;  /* 0x0000000215027208 */ /* 0x000fe20004000000 */
[----:B------:R-:W-:-:S15]  /*b910*/  DADD R40, R40, -R8 ;  /* 0x0000000028287229 */ /* 0x000fde0000000808 */
[----:B------:R-:W-:-:S15]  /*b920*/  NOP ;  /* 0x0000000000007918 */ /* 0x000fde0000000000 */
[----:B------:R-:W-:-:S15]  /*b930*/  NOP ;  /* 0x0000000000007918 */ /* 0x000fde0000000000 */
[----:B------:R-:W-:-:S15]  /*b940*/  NOP ;  /* 0x0000000000007918 */ /* 0x000fde0000000000 */
[----:B------:R-:W-:-:S04]  /*b950*/  NOP ;  /* 0x0000000000007918 */ /* 0x000fc80000000000 */
        /* <DEDUP_REMOVED lines=95> */
[----:B------:R-:W-:Y:S01]  /*bf50*/  MOV R2, 0xbf80 ;  /* 0x0000bf8000027802 */ /* 0x000fe20000000f00 */
[----:B------:R-:W-:-:S07]  /*bf60*/  IMAD.MOV.U32 R10, RZ, RZ, R14 ;  /* 0x000000ffff0a7224 */ /* 0x000fce00078e000e */
[----:B0-----:R-:W-:Y:S05]  /*bf70*/  CALL.REL.NOINC `($__internal_2_$__cuda_sm20_div_rn_f64_full) ;  /* 0x0000008000987944 */ /* 0x001fea0003c00000 */
[----:B------:R-:W-:Y:S02]  /*bf80*/  IMAD.MOV.U32 R4, RZ, RZ, R8 ;  /* 0x000000ffff047224 */ /* 0x000fe400078e0008 */
[----:B------:R-:W-:-:S07]  /*bf90*/  IMAD.MOV.U32 R5, RZ, RZ, R9 ;  /* 0x000000ffff057224 */ /* 0x000fce00078e0009 */
.L_x_340:
[----:B------:R-:W-:Y:S05]  /*bfa0*/  BSYNC.RECONVERGENT B1 ;  /* 0x0000000000017941 */ /* 0x000fea0003800200 */
.L_x_339:
        /* <DEDUP_REMOVED lines=108> */
.L_x_342:
[----:B------:R-:W-:Y:S05]  /*c670*/  BSYNC.RECONVERGENT B1 ;  /* 0x0000000000017941 */ /* 0x000fea0003800200 */
.L_x_341:
        /* <DEDUP_REMOVED lines=111> */
.L_x_344:
[----:B------:R-:W-:Y:S05]  /*cd70*/  BSYNC.RECONVERGENT B1 ;  /* 0x0000000000017941 */ /* 0x000fea0003800200 */
.L_x_343:
[----:B------:R3:W4:Y:S02]  /*cd80*/  DADD R18, R18, -R4 ;  /* 0x0000000012127229 */ /* 0x0007240000000804 */
[----:B---34-:R-:W-:Y:S05]  /*cd90*/  BRA `(.L_x_345) ;  /* 0x00000014004c7947 */ /* 0x018fea0003800000 */
.L_x_336:
[----:B------:R-:W-:Y:S01]  /*cda0*/  UPRMT UR12, UR20, 0x8880, URZ ;  /* 0x00008880140c7896 */ /* 0x000fe200080000ff */
[----:B-----5:R-:W-:Y:S01]  /*cdb0*/  FMUL.FTZ R40, R16, 1 ;  /* 0x3f80000010287820 */ /* 0x020fe20000410000 */
[----:B------:R-:W-:Y:S04]  /*cdc0*/  BSSY.RECONVERGENT B1, `(.L_x_346) ;  /* 0x000004f000017945 */ /* 0x000fe80003800200 */
[----:B------:R-:W-:Y:S01]  /*cdd0*/  ISETP.NE.AND P0, PT, RZ, UR12, PT ;  /* 0x0000000cff007c0c */ /* 0x000fe2000bf05270 */
[----:B------:R-:W-:-:S12]  /*cde0*/  F2F.F64.F32 R40, R40 ;  /* 0x0000002800287310 */ /* 0x000fd80000201800 */
[----:B------:R-:W-:-:S04]  /*cdf0*/  @P0 FADD.FTZ R20, -R20, -RZ ;  /* 0x800000ff14140221 */ /* 0x000fc80000010100 */
[C---:B------:R-:W-:Y:S01]  /*ce00*/  FFMA.FTZ R24, R20.reuse, R20, R24 ;  /* 0x0000001414187223 */ /* 0x040fe20000010018 */
[----:B------:R-:W-:-:S03]  /*ce10*/  FMUL.FTZ R20, R20, 1 ;  /* 0x3f80000014147820 */ /* 0x000fc60000410000 */
[----:B------:R-:W1:-:S15]  /*ce20*/  MUFU.SQRT R2, R24 ;  /* 0x0000001800027308 */ /* 0x000e5e0000002000 */
[----:B------:R-:W-:-:S15]  /*ce30*/  NOP ;  /* 0x0000000000007918 */ /* 0x000fde0000000000 */
[----:B------:R-:W-:-:S14]  /*ce40*/  NOP ;  /* 0x0000000000007918 */ /* 0x000fdc0000000000 */
        /* <DEDUP_REMOVED lines=63> */
[----:B------:R-:W-:Y:S01]  /*d240*/  MOV R6, R10 ;  /* 0x0000000a00067202 */ /* 0x000fe20000000f00 */
[----:B------:R-:W-:Y:S01]  /*d250*/  IMAD.MOV.U32 R5, RZ, RZ, R11 ;  /* 0x000000ffff057224 */ /* 0x000fe200078e000b */
[----:B------:R-:W-:Y:S01]  /*d260*/  MOV R2, 0xd290 ;  /* 0x0000d29000027802 */ /* 0x000fe20000000f00 */
[----:B------:R-:W-:-:S07]  /*d270*/  IMAD.MOV.U32 R10, RZ, RZ, R12 ;  /* 0x000000ffff0a7224 */ /* 0x000fce00078e000c */
[----:B0-----:R-:W-:Y:S05]  /*d280*/  CALL.REL.NOINC `($__internal_2_$__cuda_sm20_div_rn_f64_full) ;  /* 0x0000006c00d47944 */ /* 0x001fea0003c00000 */
[----:B------:R-:W-:Y:S02]  /*d290*/  IMAD.MOV.U32 R4, RZ, RZ, R8 ;  /* 0x000000ffff047224 */ /* 0x000fe400078e0008 */
[----:B------:R-:W-:-:S07]  /*d2a0*/  IMAD.MOV.U32 R5, RZ, RZ, R9 ;  /* 0x000000ffff057224 */ /* 0x000fce00078e0009 */
.L_x_347:
[----:B------:R-:W-:Y:S05]  /*d2b0*/  BSYNC.RECONVERGENT B1 ;  /* 0x0000000000017941 */ /* 0x000fea0003800200 */
.L_x_346:
[----:B------:R-:W-:Y:S01]  /*d2c0*/  @P0 FADD.FTZ R21, -R21, -RZ ;  /* 0x800000ff15150221 */ /* 0x000fe20000010100 */
[----:B------:R-:W-:Y:S01]  /*d2d0*/  FMUL.FTZ R17, R17, 1 ;  /* 0x3f80000011117820 */ /* 0x000fe20000410000 */
[----:B------:R-:W-:Y:S01]  /*d2e0*/  BSSY.RECONVERGENT B1, `(.L_x_348) ;  /* 0x0000052000017945 */ /* 0x000fe20003800200 */
[----:B------:R-:W-:Y:S01]  /*d2f0*/  DADD R40, R40, -R4 ;  /* 0x0000000028287229 */ /* 0x000fe20000000804 */
[C---:B------:R-:W-:Y:S01]  /*d300*/  FFMA.FTZ R25, R21.reuse, R21, R25 ;  /* 0x0000001515197223 */ /* 0x040fe20000010019 */
[----:B------:R-:W-:-:S15]  /*d310*/  FMUL.FTZ R21, R21, 1 ;  /* 0x3f80000015157820 */ /* 0x000fde0000410000 */
[----:B------:R-:W-:-:S15]  /*d320*/  NOP ;  /* 0x0000000000007918 */ /* 0x000fde0000000000 */
[----:B------:R-:W-:-:S15]  /*d330*/  NOP ;  /* 0x0000000000007918 */ /* 0x000fde0000000000 */
[----:B------:R-:W-:-:S15]  /*d340*/  NOP ;  /* 0x0000000000007918 */ /* 0x000fde0000000000 */
[----:B------:R-:W-:-:S02]  /*d350*/  NOP ;  /* 0x0000000000007918 */ /* 0x000fc40000000000 */
[----:B------:R-:W-:Y:S01]  /*d360*/  F2F.F64.F32 R16, R17 ;  /* 0x0000001100107310 */ /* 0x000fe20000201800 */
[----:B------:R-:W1:-:S15]  /*d370*/  MUFU.SQRT R2, R25 ;  /* 0x0000001900027308 */ /* 0x000e5e0000002000 */
[----:B------:R-:W-:-:S15]  /*d380*/  NOP ;  /* 0x0000000000007918 */ /* 0x000fde0000000000 */
        /* <DEDUP_REMOVED lines=21> */
[----:B-1----:R-:W-:Y:S01]  /*d4e0*/  MOV R8, 0x1 ;  /* 0x0000000100087802 */ /* 0x002fe20000000f00 */
        /* <DEDUP_REMOVED lines=45> */
[----:B------:R-:W-:Y:S01]  /*d7c0*/  MOV R2, 0xd800 ;  /* 0x0000d80000027802 */ /* 0x000fe20000000f00 */
[----:B------:R-:W-:Y:S02]  /*d7d0*/  IMAD.MOV.U32 R10, RZ, RZ, R14 ;  /* 0x000000ffff0a7224 */ /* 0x000fe400078e000e */
[----:B------:R-:W-:-:S07]  /*d7e0*/  IMAD.MOV.U32 R13, RZ, RZ, R15 ;  /* 0x000000ffff0d7224 */ /* 0x000fce00078e000f */
[----:B0-----:R-:W-:Y:S05]  /*d7f0*/  CALL.REL.NOINC `($__internal_2_$__cuda_sm20_div_rn_f64_full) ;  /* 0x0000006800787944 */ /* 0x001fea0003c00000 */
.L_x_349:
[----:B------:R-:W-:Y:S05]  /*d800*/  BSYNC.RECONVERGENT B1 ;  /* 0x0000000000017941 */ /* 0x000fea0003800200 */
.L_x_348:
[----:B------:R-:W-:Y:S01]  /*d810*/  @P0 FADD.FTZ R22, -R22, -RZ ;  /* 0x800000ff16160221 */ /* 0x000fe20000010100 */
[----:B------:R-:W-:Y:S02]  /*d820*/  IMAD.MOV.U32 R4, RZ, RZ, 0x1 ;  /* 0x00000001ff047424 */ /* 0x000fe400078e00ff */
[----:B------:R-:W-:Y:S01]  /*d830*/  FMUL.FTZ R20, R18, 1 ;  /* 0x3f80000012147820 */ /* 0x000fe20000410000 */
[----:B------:R-:W-:Y:S01]  /*d840*/  BSSY.RECONVERGENT B1, `(.L_x_350) ;  /* 0x0000052000017945 */ /* 0x000fe20003800200 */
[C---:B------:R-:W-:Y:S01]  /*d850*/  FFMA.FTZ R26, R22.reuse, R22, R26 ;  /* 0x00000016161a7223 */ /* 0x040fe2000001001a */
[----:B------:R-:W-:Y:S01]  /*d860*/  FMUL.FTZ R22, R22, 1 ;  /* 0x3f80000016167820 */ /* 0x000fe20000410000 */
[----:B------:R-:W-:Y:S02]  /*d870*/  DADD R16, R16, -R8 ;  /* 0x0000000010107229 */ /* 0x000fe40000000808 */
[----:B------:R-:W1:-:S15]  /*d880*/  MUFU.SQRT R2, R26 ;  /* 0x0000001a00027308 */ /* 0x000e5e0000002000 */
[----:B------:R-:W-:-:S15]  /*d890*/  NOP ;  /* 0x0000000000007918 */ /* 0x000fde0000000000 */
[----:B------:R-:W-:-:S15]  /*d8a0*/  NOP ;  /* 0x0000000000007918 */ /* 0x000fde0000000000 */
[----:B------:R-:W-:-:S15]  /*d8b0*/  NOP ;  /* 0x0000000000007918 */ /* 0x000fde0000000000 */
[----:B------:R-:W-:-:S02]  /*d8c0*/  NOP ;  /* 0x0000000000007918 */ /* 0x000fc40000000000 */
        /* <DEDUP_REMOVED lines=23> */
[----:B------:R-:W2:-:S15]  /*da40*/  F2F.F64.F32 R20, R20 ;  /* 0x0000001400147310 */ /* 0x000e9e0000201800 */
        /* <DEDUP_REMOVED lines=42> */
[----:B--2---:R-:W-:Y:S05]  /*dcf0*/  @P1 BRA P2, `(.L_x_351) ;  /* 0x0000000000181947 */ /* 0x004fea0001000000 */
[----:B------:R-:W-:Y:S01]  /*dd00*/  MOV R5, R7 ;  /* 0x0000000700057202 */ /* 0x000fe20000000f00 */
[----:B------:R-:W-:Y:S01]  /*dd10*/  IMAD.MOV.U32 R13, RZ, RZ, R11 ;  /* 0x000000ffff0d7224 */ /* 0x000fe200078e000b */
[----:B------:R-:W-:-:S07]  /*dd20*/  MOV R2, 0xdd40 ;  /* 0x0000dd4000027802 */ /* 0x000fce0000000f00 */
[----:B0-----:R-:W-:Y:S05]  /*dd30*/  CALL.REL.NOINC `($__internal_2_$__cuda_sm20_div_rn_f64_full) ;  /* 0x0000006400287944 */ /* 0x001fea0003c00000 */
[----:B------:R-:W-:Y:S02]  /*dd40*/  IMAD.MOV.U32 R4, RZ, RZ, R8 ;  /* 0x000000ffff047224 */ /* 0x000fe400078e0008 */
[----:B------:R-:W-:-:S07]  /*dd50*/  IMAD.MOV.U32 R5, RZ, RZ, R9 ;  /* 0x000000ffff057224 */ /* 0x000fce00078e0009 */
.L_x_351:
[----:B------:R-:W-:Y:S05]  /*dd60*/  BSYNC.RECONVERGENT B1 ;  /* 0x0000000000017941 */ /* 0x000fea0003800200 */
.L_x_350:
        /* <DEDUP_REMOVED lines=84> */
.L_x_353:
[----:B------:R-:W-:Y:S05]  /*e2b0*/  BSYNC.RECONVERGENT B1 ;  /* 0x0000000000017941 */ /* 0x000fea0003800200 */
.L_x_352:
[----:B------:R1:W2:Y:S02]  /*e2c0*/  DADD R18, R18, -R8 ;  /* 0x0000000012127229 */ /* 0x0002a40000000808 */
.L_x_345:
[----:B------:R-:W-:Y:S01]  /*e2d0*/  UMOV UR14, 0xf0000000 ;  /* 0xf0000000000e7882 */ /* 0x000fe20000000000 */
[----:B------:R-:W-:Y:S01]  /*e2e0*/  UMOV UR15, 0x380fffff ;  /* 0x380fffff000f7882 */ /* 0x000fe20000000000 */
[----:B------:R-:W3:-:S15]  /*e2f0*/  F2F.F32.F64 R4, R40 ;  /* 0x0000002800047310 */ /* 0x000ede0000301000 */
[----:B------:R-:W-:-:S15]  /*e300*/  NOP ;  /* 0x0000000000007918 */ /* 0x000fde0000000000 */
[----:B------:R-:W-:-:S15]  /*e310*/  NOP ;  /* 0x0000000000007918 */ /* 0x000fde0000000000 */
[----:B------:R-:W-:-:S15]  /*e320*/  NOP ;  /* 0x0000000000007918 */ /* 0x000fde0000000000 */
[----:B------:R-:W-:-:S04]  /*e330*/  NOP ;  /* 0x0000000000007918 */ /* 0x000fc80000000000 */
[----:B------:R-:W3:Y:S02]  /*e340*/  DSETP.GEU.AND P0, PT, |R40|, UR14, PT ;  /* 0x0000000e28007e2a */ /* 0x000ee4000bf0e200 */
[----:B---3--:R-:W-:Y:S01]  /*e350*/  @!P0 FMUL R4, R4, 1.175494350822287508e-38 ;  /* 0x0080000004048820 */ /* 0x008fe20000400000 */
[----:B------:R-:W-:-:S05]  /*e360*/  IADD3 R3, P0, PT, R3, UR13, RZ ;  /* 0x0000000d03037c10 */ /* 0x000fca000ff1e0ff */
[C---:B------:R-:W-:Y:S02]  /*e370*/  IMAD.SHL.U32 R2, R3.reuse, 0x4, RZ ;  /* 0x0000000403027824 */ /* 0x040fe400078e00ff */
[----:B------:R-:W-:Y:S01]  /*e380*/  IMAD.X R0, RZ, RZ, R0, P0 ;  /* 0x000000ffff007224 */ /* 0x000fe200000e0600 */
[----:B------:R-:W-:-:S04]  /*e390*/  LOP3.LUT P0, RZ, R3, 0xffffc000, RZ, 0xc0, !PT ;  /* 0xffffc00003ff7812 */ /* 0x000fc8000780c0ff */
[----:B------:R-:W-:-:S15]  /*e3a0*/  LOP3.LUT P0, RZ, R0, 0x3fffffff, RZ, 0xc0, P0 ;  /* 0x3fffffff00ff7812 */ /* 0x000fde000000c0ff */
[----:B------:R-:W-:-:S15]  /*e3b0*/  NOP ;  /* 0x0000000000007918 */ /* 0x000fde0000000000 */
[----:B------:R-:W-:-:S15]  /*e3c0*/  NOP ;  /* 0x0000000000007918 */ /* 0x000fde0000000000 */
[----:B------:R-:W-:-:S04]  /*e3d0*/  NOP ;  /* 0x0000000000007918 */ /* 0x000fc80000000000 */
[----:B------:R-:W3:-:S15]  /*e3e0*/  F2F.F32.F64 R5, R16 ;  /* 0x0000001000057310 */ /* 0x000ede0000301000 */
[----:B------:R-:W-:-:S15]  /*e3f0*/  NOP ;  /* 0x0000000000007918 */ /* 0x000fde0000000000 */
[----:B------:R-:W-:-:S15]  /*e400*/  NOP ;  /* 0x0000000000007918 */ /* 0x000fde0000000000 */
[----:B------:R-:W-:-:S15]  /*e410*/  NOP ;  /* 0x0000000000007918 */ /* 0x000fde0000000000 */
[----:B------:R-:W-:-:S04]  /*e420*/  NOP ;  /* 0x0000000000007918 */ /* 0x000fc80000000000 */
[----:B------:R-:W3:Y:S02]  /*e430*/  DSETP.GEU.AND P1, PT, |R16|, UR14, PT ;  /* 0x0000000e10007e2a */ /* 0x000ee4000bf2e200 */
[----:B---3--:R-:W-:Y:S01]  /*e440*/  @!P1 FMUL R5, R5, 1.175494350822287508e-38 ;  /* 0x0080000005059820 */ /* 0x008fe20000400000 */
[----:B------:R-:W-:Y:S02]  /*e450*/  ISETP.LT.U32.AND P1, PT, R2, UR4, PT ;  /* 0x0000000402007c0c */ /* 0x000fe4000bf21070 */
[----:B------:R-:W-:-:S04]  /*e460*/  SHF.L.U64.HI R2, R3, 0x2, R0 ;  /* 0x0000000203027819 */ /* 0x000fc80000010200 */
[----:B------:R-:W-:-:S15]  /*e470*/  ISETP.LT.AND.EX P1, PT, R2, UR5, PT, P1 ;  /* 0x0000000502007c0c */ /* 0x000fde000bf21310 */
[----:B------:R-:W-:-:S15]  /*e480*/  NOP ;  /* 0x0000000000007918 */ /* 0x000fde0000000000 */
[----:B------:R-:W-:-:S15]  /*e490*/  NOP ;  /* 0x0000000000007918 */ /* 0x000fde0000000000 */
[----:B------:R-:W-:-:S10]  /*e4a0*/  NOP ;  /* 0x0000000000007918 */ /* 0x000fd40000000000 */
[----:B------:R-:W3:-:S15]  /*e4b0*/  F2F.F32.F64 R6, R20 ;  /* 0x0000001400067310 */ /* 0x000ede0000301000 */
[----:B------:R-:W-:-:S15]  /*e4c0*/  NOP ;  /* 0x0000000000007918 */ /* 0x000fde0000000000 */
[----:B------:R-:W-:-:S15]  /*e4d0*/  NOP ;  /* 0x0000000000007918 */ /* 0x000fde0000000000 */
[----:B------:R-:W-:-:S15]  /*e4e0*/  NOP ;  /* 0x0000000000007918 */ /* 0x000fde0000000000 */
[----:B------:R-:W-:-:S04]  /*e4f0*/  NOP ;  /* 0x0000000000007918 */ /* 0x000fc80000000000 */
[----:B------:R-:W3:Y:S02]  /*e500*/  DSETP.GEU.AND P2, PT, |R20|, UR14, PT ;  /* 0x0000000e14007e2a */ /* 0x000ee4000bf4e200 */
[----:B---3--:R-:W-:-:S15]  /*e510*/  @!P2 FMUL R6, R6, 1.175494350822287508e-38 ;  /* 0x008000000606a820 */ /* 0x008fde0000400000 */
[----:B------:R-:W-:-:S15]  /*e520*/  NOP ;  /* 0x0000000000007918 */ /* 0x000fde0000000000 */
[----:B------:R-:W-:-:S15]  /*e530*/  NOP ;  /* 0x0000000000007918 */ /* 0x000fde0000000000 */
[----:B------:R-:W-:-:S15]  /*e540*/  NOP ;  /* 0x0000000000007918 */ /* 0x000fde0000000000 */
[----:B------:R-:W-:-:S02]  /*e550*/  NOP ;  /* 0x0000000000007918 */ /* 0x000fc40000000000 */
[----:B--2---:R-:W2:-:S15]  /*e560*/  F2F.F32.F64 R7, R18 ;  /* 0x0000001200077310 */ /* 0x004e9e0000301000 */
[----:B------:R-:W-:-:S15]  /*e570*/  NOP ;  /* 0x0000000000007918 */ /* 0x000fde0000000000 */
[----:B------:R-:W-:-:S15]  /*e580*/  NOP ;  /* 0x0000000000007918 */ /* 0x000fde0000000000 */
[----:B------:R-:W-:-:S15]  /*e590*/  NOP ;  /* 0x0000000000007918 */ /* 0x000fde0000000000 */
[----:B------:R-:W-:-:S04]  /*e5a0*/  NOP ;  /* 0x0000000000007918 */ /* 0x000fc80000000000 */
[----:B------:R-:W2:Y:S02]  /*e5b0*/  DSETP.GEU.AND P3, PT, |R18|, UR14, PT ;  /* 0x0000000e12007e2a */ /* 0x000ea4000bf6e200 */
[----:B--2---:R-:W-:-:S05]  /*e5c0*/  @!P3 FMUL R7, R7, 1.175494350822287508e-38 ;  /* 0x008000000707b820 */ /* 0x004fca0000400000 */
[----:B------:R2:W-:Y:S04]  /*e5d0*/  STG.E.128 desc[UR16][R36.64], R4 ;  /* 0x0000000424007986 */ /* 0x0005e8000c101d10 */
[----:B------:R2:W-:Y:S01]  /*e5e0*/  STG.E.128 desc[UR16][R34.64], R24 ;  /* 0x0000001822007986 */ /* 0x0005e2000c101d10 */
[----:B------:R-:W-:Y:S05]  /*e5f0*/  @!P0 BRA P1, `(.L_x_354) ;  /* 0xffffffc800d48947 */ /* 0x000fea000083ffff */
[----:B------:R-:W-:Y:S05]  /*e600*/  EXIT ;  /* 0x000000000000794d */ /* 0x000fea0003800000 */
.L_x_335:
        /* <DEDUP_REMOVED lines=9> */
.L_x_373:
[----:B------:R-:W0:Y:S01]  /*e6a0*/  LDC.64 R4, c[0x0][0x1180] ;  /* 0x00046000ff047b82 */ /* 0x000e220000000a00 */
[C---:B------:R-:W-:Y:S02]  /*e6b0*/  SHF.L.U32 R34, R3.reuse, 0x4, RZ ;  /* 0x0000000403227819 */ /* 0x040fe400000006ff */
[----:B------:R-:W-:Y:S02]  /*e6c0*/  SHF.L.U64.HI R2, R3, 0x4, R0 ;  /* 0x0000000403027819 */ /* 0x000fe40000010200 */
[----:B------:R-:W-:Y:S01]  /*e6d0*/  IADD3 R16, P0, PT, R34, UR8, RZ ;  /* 0x0000000822107c10 */ /* 0x000fe2000ff1e0ff */
[----:B0-----:R-:W2:Y:S03]  /*e6e0*/  LDG.E R4, desc[UR16][R4.64] ;  /* 0x0000001004047981 */ /* 0x001ea6000c1e1900 */
[----:B------:R-:W-:-:S06]  /*e6f0*/  IADD3.X R17, PT, PT, R2, UR9, RZ, P0, !PT ;  /* 0x0000000902117c10 */ /* 0x000fcc00087fe4ff */
[----:B------:R-:W3:Y:S01]  /*e700*/  LDG.E.128 R16, desc[UR16][R16.64] ;  /* 0x0000001010107981 */ /* 0x000ee2000c1e1d00 */
[C---:B------:R-:W-:Y:S02]  /*e710*/  IADD3 R36, P0, PT, R34.reuse, UR10, RZ ;  /* 0x0000000a22247c10 */ /* 0x040fe4000ff1e0ff */
[----:B------:R-:W-:Y:S02]  /*e720*/  IADD3 R34, P1, PT, R34, UR6, RZ ;  /* 0x0000000622227c10 */ /* 0x000fe4000ff3e0ff */
[C---:B------:R-:W-:Y:S02]  /*e730*/  IADD3.X R37, PT, PT, R2.reuse, UR11, RZ, P0, !PT ;  /* 0x0000000b02257c10 */ /* 0x040fe400087fe4ff */
[----:B------:R-:W-:-:S03]  /*e740*/  IADD3.X R35, PT, PT, R2, UR7, RZ, P1, !PT ;  /* 0x0000000702237c10 */ /* 0x000fc60008ffe4ff */
[----:B------:R0:W5:Y:S04]  /*e750*/  LDG.E.128 R20, desc[UR16][R36.64] ;  /* 0x0000001024147981 */ /* 0x000168000c1e1d00 */
[----:B------:R0:W5:Y:S01]  /*e760*/  LDG.E.128 R24, desc[UR16][R34.64] ;  /* 0x0000001022187981 */ /* 0x000162000c1e1d00 */
[----:B-1----:R-:W-:Y:S01]  /*e770*/  UPRMT UR12, UR18, 0x8880, URZ ;  /* 0x00008880120c7896 */ /* 0x002fe200080000ff */
[----:B------:R-:W-:Y:S05]  /*e780*/  BSSY.RECONVERGENT B2, `(.L_x_357) ;  /* 0x000003e000027945 */ /* 0x000fea0003800200 */
[----:B------:R-:W-:Y:S01]  /*e790*/  ISETP.NE.AND P0, PT, RZ, UR12, PT ;  /* 0x0000000cff007c0c */ /* 0x000fe2000bf05270 */
[----:B--2---:R-:W-:Y:S01]  /*e7a0*/  FMUL.FTZ R40, R4, 1 ;  /* 0x3f80000004287820 */ /* 0x004fe20000410000 */
[----:B------:R-:W-:-:S05]  /*e7b0*/  IMAD.MOV.U32 R4, RZ, RZ, 0x1 ;  /* 0x00000001ff047424 */ /* 0x000fca00078e00ff */
[----:B------:R-:W1:Y:S01]  /*e7c0*/  F2F.F64.F32 R40, R40 ;  /* 0x0000002800287310 */ /* 0x000e620000201800 */
[----:B---3--:R-:W-:Y:S01]  /*e7d0*/  FMUL.FTZ R10, R16, 1 ;  /* 0x3f800000100a7820 */ /* 0x008fe20000410000 */
[----:B-1----:R-:W1:-:S15]  /*e7e0*/  MUFU.RCP64H R5, R41 ;  /* 0x0000002900057308 */ /* 0x002e5e0000001800 */
[----:B------:R-:W-:-:S15]  /*e7f0*/  NOP ;  /* 0x0000000000007918 */ /* 0x000fde0000000000 */
[----:B------:R-:W-:-:S15]  /*e800*/  NOP ;  /* 0x0000000000007918 */ /* 0x000fde0000000000 */
[----:B------:R-:W-:-:S15]  /*e810*/  NOP ;  /* 0x0000000000007918 */ /* 0x000fde0000000000 */
[----:B------:R-:W-:-:S02]  /*e820*/  NOP ;  /* 0x0000000000007918 */ /* 0x000fc40000000000 */
[----:B------:R-:W2:Y:S02]  /*e830*/  F2F.F64.F32 R10, R10 ;  /* 0x0000000a000a7310 */ /* 0x000ea40000201800 */
[----:B--2---:R-:W-:-:S15]  /*e840*/  FSETP.GEU.AND P2, PT, |R11|, 6.5827683646048100446e-37, PT ;  /* 0x036000000b00780b */ /* 0x004fde0003f4e200 */
        /* <DEDUP_REMOVED lines=42> */
[----:B0-----:R-:W-:Y:S05]  /*eaf0*/  @P1 BRA P2, `(.L_x_358) ;  /* 0x0000000000181947 */ /* 0x001fea0001000000 */
[----:B------:R-:W-:Y:S01]  /*eb00*/  IMAD.MOV.U32 R6, RZ, RZ, R10 ;  /* 0x000000ffff067224 */ /* 0x000fe200078e000a */
[----:B------:R-:W-:Y:S01]  /*eb10*/  MOV R13, R41 ;  /* 0x00000029000d7202 */ /* 0x000fe20000000f00 */
[----:B------:R-:W-:Y:S01]  /*eb20*/  IMAD.MOV.U32 R5, RZ, RZ, R11 ;  /* 0x000000ffff057224 */ /* 0x000fe200078e000b */
[----:B------:R-:W-:Y:S01]  /*eb30*/  MOV R2, 0xeb60 ;  /* 0x0000eb6000027802 */ /* 0x000fe20000000f00 */
[----:B------:R-:W-:-:S07]  /*eb40*/  IMAD.MOV.U32 R10, RZ, RZ, R40 ;  /* 0x000000ffff0a7224 */ /* 0x000fce00078e0028 */
[----:B----45:R-:W-:Y:S05]  /*eb50*/  CALL.REL.NOINC `($__internal_2_$__cuda_sm20_div_rn_f64_full) ;  /* 0x0000005400a07944 */ /* 0x030fea0003c00000 */
.L_x_358:
[----:B----4-:R-:W-:Y:S05]  /*eb60*/  BSYNC.RECONVERGENT B2 ;  /* 0x0000000000027941 */ /* 0x010fea0003800200 */
.L_x_357:
        /* <DEDUP_REMOVED lines=8> */
[----:B-----5:R-:W-:Y:S01]  /*ebf0*/  FMUL.FTZ R20, R20, 1 ;  /* 0x3f80000014147820 */ /* 0x020fe20000410000 */
        /* <DEDUP_REMOVED lines=78> */
[----:B------:R-:W-:Y:S01]  /*f0e0*/  MOV R2, 0xf110 ;  /* 0x0000f11000027802 */ /* 0x000fe20000000f00 */
[----:B------:R-:W-:-:S07]  /*f0f0*/  IMAD.MOV.U32 R10, RZ, RZ, R12 ;  /* 0x000000ffff0a7224 */ /* 0x000fce00078e000c */
[----:B------:R-:W-:Y:S05]  /*f100*/  CALL.REL.NOINC `($__internal_2_$__cuda_sm20_div_rn_f64_full) ;  /* 0x0000005000347944 */ /* 0x000fea0003c00000 */
.L_x_360:
[----:B------:R-:W-:Y:S05]  /*f110*/  BSYNC.RECONVERGENT B2 ;  /* 0x0000000000027941 */ /* 0x000fea0003800200 */
.L_x_359:
[----:B------:R-:W0:Y:S01]  /*f120*/  MUFU.RCP64H R5, R41 ;  /* 0x0000002900057308 */ /* 0x000e220000001800 */
[----:B------:R-:W-:Y:S01]  /*f130*/  IMAD.MOV.U32 R4, RZ, RZ, 0x1 ;  /* 0x00000001ff047424 */ /* 0x000fe200078e00ff */
[----:B------:R-:W1:Y:S01]  /*f140*/  DADD R42, R42, -R8 ;  /* 0x000000002a2a7229 */ /* 0x000e620000000808 */
[----:B------:R-:W-:Y:S01]  /*f150*/  UMOV UR14, 0xf0000000 ;  /* 0xf0000000000e7882 */ /* 0x000fe20000000000 */
[----:B------:R-:W-:Y:S01]  /*f160*/  UMOV UR15, 0x380fffff ;  /* 0x380fffff000f7882 */ /* 0x000fe20000000000 */
[----:B------:R-:W-:-:S15]  /*f170*/  BSSY.RECONVERGENT B2, `(.L_x_361) ;  /* 0x0000042000027945 */ /* 0x000fde0003800200 */
[----:B------:R-:W-:-:S15]  /*f180*/  NOP ;  /* 0x0000000000007918 */ /* 0x000fde0000000000 */
[----:B------:R-:W-:-:S15]  /*f190*/  NOP ;  /* 0x0000000000007918 */ /* 0x000fde0000000000 */
[----:B------:R-:W-:-:S15]  /*f1a0*/  NOP ;  /* 0x0000000000007918 */ /* 0x000fde0000000000 */
[----:B------:R-:W-:-:S01]  /*f1b0*/  NOP ;  /* 0x0000000000007918 */ /* 0x000fc20000000000 */
[----:B-1----:R-:W-:-:S15]  /*f1c0*/  F2F.F32.F64 R16, R42 ;  /* 0x0000002a00107310 */ /* 0x002fde0000301000 */
        /* <DEDUP_REMOVED lines=25> */
[----:B0-----:R-:W-:-:S15]  /*f360*/  FMUL.FTZ R6, R17, 1 ;  /* 0x3f80000011067820 */ /* 0x001fde0000410000 */
[----:B------:R-:W-:-:S15]  /*f370*/  NOP ;  /* 0x0000000000007918 */ /* 0x000fde0000000000 */
[----:B------:R-:W-:-:S15]  /*f380*/  NOP ;  /* 0x0000000000007918 */ /* 0x000fde0000000000 */
[----:B------:R-:W-:-:S15]  /*f390*/  NOP ;  /* 0x0000000000007918 */ /* 0x000fde0000000000 */
[----:B------:R-:W-:-:S02]  /*f3a0*/  NOP ;  /* 0x0000000000007918 */ /* 0x000fc40000000000 */
        /* <DEDUP_REMOVED lines=25> */
[----:B------:R-:W-:Y:S01]  /*f540*/  MOV R5, R7 ;  /* 0x0000000700057202 */ /* 0x000fe20000000f00 */
[----:B------:R-:W-:Y:S01]  /*f550*/  IMAD.MOV.U32 R10, RZ, RZ, R40 ;  /* 0x000000ffff0a7224 */ /* 0x000fe200078e0028 */
[----:B------:R-:W-:Y:S01]  /*f560*/  MOV R2, 0xf590 ;  /* 0x0000f59000027802 */ /* 0x000fe20000000f00 */
[----:B------:R-:W-:-:S07]  /*f570*/  IMAD.MOV.U32 R13, RZ, RZ, R41 ;  /* 0x000000ffff0d7224 */ /* 0x000fce00078e0029 */
[----:B------:R-:W-:Y:S05]  /*f580*/  CALL.REL.NOINC `($__internal_2_$__cuda_sm20_div_rn_f64_full) ;  /* 0x0000004c00147944 */ /* 0x000fea0003c00000 */
.L_x_362:
[----:B------:R-:W-:Y:S05]  /*f590*/  BSYNC.RECONVERGENT B2 ;  /* 0x0000000000027941 */ /* 0x000fea0003800200 */
.L_x_361:
        /* <DEDUP_REMOVED lines=85> */
[----:B-1----:R-:W-:Y:S05]  /*faf0*/  @P1 BRA P2, `(.L_x_364) ;  /* 0x0000000000141947 */ /* 0x002fea0001000000 */
[----:B------:R-:W-:Y:S01]  /*fb00*/  IMAD.MOV.U32 R6, RZ, RZ, R10 ;  /* 0x000000ffff067224 */ /* 0x000fe200078e000a */
[----:B------:R-:W-:Y:S01]  /*fb10*/  MOV R5, R11 ;  /* 0x0000000b00057202 */ /* 0x000fe20000000f00 */
[----:B------:R-:W-:Y:S01]  /*fb20*/  IMAD.MOV.U32 R10, RZ, RZ, R12 ;  /* 0x000000ffff0a7224 */ /* 0x000fe200078e000c */
[----:B------:R-:W-:-:S07]  /*fb30*/  MOV R2, 0xfb50 ;  /* 0x0000fb5000027802 */ /* 0x000fce0000000f00 */
[----:B------:R-:W-:Y:S05]  /*fb40*/  CALL.REL.NOINC `($__internal_2_$__cuda_sm20_div_rn_f64_full) ;  /* 0x0000004400a47944 */ /* 0x000fea0003c00000 */
.L_x_364:
[----:B------:R-:W-:Y:S05]  /*fb50*/  BSYNC.RECONVERGENT B2 ;  /* 0x0000000000027941 */ /* 0x000fea0003800200 */
.L_x_363:
        /* <DEDUP_REMOVED lines=67> */
[----:B------:R-:W-:Y:S01]  /*ff90*/  MOV R13, R41 ;  /* 0x00000029000d7202 */ /* 0x000fe20000000f00 */
[----:B------:R-:W-:Y:S01]  /*ffa0*/  IMAD.MOV.U32 R10, RZ, RZ, R40 ;  /* 0x000000ffff0a7224 */ /* 0x000fe200078e0028 */
[----:B------:R-:W-:-:S07]  /*ffb0*/  MOV R2, 0xffd0 ;  /* 0x0000ffd000027802 */ /* 0x000fce0000000f00 */
[----:B------:R-:W-:Y:S05]  /*ffc0*/  CALL.REL.NOINC `($__internal_2_$__cuda_sm20_div_rn_f64_full) ;  /* 0x0000004000847944 */ /* 0x000fea0003c00000 */
.L_x_366:
[----:B------:R-:W-:Y:S05]  /*ffd0*/  BSYNC.RECONVERGENT B2 ;  /* 0x0000000000027941 */ /* 0x000fea0003800200 */
.L_x_365:
        /* <DEDUP_REMOVED lines=87> */
[----:B------:R-:W-:Y:S01]  /*10550*/  MOV R2, 0x10590 ;  /* 0x0001059000027802 */ /* 0x000fe20000000f00 */
[----:B------:R-:W-:Y:S02]  /*10560*/  IMAD.MOV.U32 R5, RZ, RZ, R11 ;  /* 0x000000ffff057224 */ /* 0x000fe400078e000b */
[----:B------:R-:W-:-:S07]  /*10570*/  IMAD.MOV.U32 R10, RZ, RZ, R12 ;  /* 0x000000ffff0a7224 */ /* 0x000fce00078e000c */
[----:B------:R-:W-:Y:S05]  /*10580*/  CALL.REL.NOINC `($__internal_2_$__cuda_sm20_div_rn_f64_full) ;  /* 0x0000003c00147944 */ /* 0x000fea0003c00000 */
.L_x_368:
[----:B------:R-:W-:Y:S05]  /*10590*/  BSYNC.RECONVERGENT B2 ;  /* 0x0000000000027941 */ /* 0x000fea0003800200 */
.L_x_367:
[----:B------:R-:W0:Y:S01]  /*105a0*/  MUFU.RCP64H R5, R41 ;  /* 0x0000002900057308 */ /* 0x000e220000001800 */
[----:B------:R-:W-:Y:S01]  /*105b0*/  MOV R4, 0x1 ;  /* 0x0000000100047802 */ /* 0x000fe20000000f00 */
        /* <DEDUP_REMOVED lines=66> */
[----:B------:R-:W-:Y:S02]  /*109e0*/  IMAD.MOV.U32 R10, RZ, RZ, R40 ;  /* 0x000000ffff0a7224 */ /* 0x000fe400078e0028 */
[----:B------:R-:W-:-:S07]  /*109f0*/  IMAD.MOV.U32 R13, RZ, RZ, R41 ;  /* 0x000000ffff0d7224 */ /* 0x000fce00078e0029 */
[----:B------:R-:W-:Y:S05]  /*10a00*/  CALL.REL.NOINC `($__internal_2_$__cuda_sm20_div_rn_f64_full) ;  /* 0x0000003400f47944 */ /* 0x000fea0003c00000 */
.L_x_370:
[----:B------:R-:W-:Y:S05]  /*10a10*/  BSYNC.RECONVERGENT B2 ;  /* 0x0000000000027941 */ /* 0x000fea0003800200 */
.L_x_369:
        /* <DEDUP_REMOVED lines=86> */
[----:B------:R-:W-:Y:S01]  /*10f80*/  MOV R6, R10 ;  /* 0x0000000a00067202 */ /* 0x000fe20000000f00 */
[----:B------:R-:W-:Y:S01]  /*10f90*/  IMAD.MOV.U32 R5, RZ, RZ, R11 ;  /* 0x000000ffff057224 */ /* 0x000fe200078e000b */
[----:B------:R-:W-:Y:S01]  /*10fa0*/  MOV R2, 0x10fd0 ;  /* 0x00010fd000027802 */ /* 0x000fe20000000f00 */
[----:B------:R-:W-:-:S07]  /*10fb0*/  IMAD.MOV.U32 R10, RZ, RZ, R12 ;  /* 0x000000ffff0a7224 */ /* 0x000fce00078e000c */
[----:B------:R-:W-:Y:S05]  /*10fc0*/  CALL.REL.NOINC `($__internal_2_$__cuda_sm20_div_rn_f64_full) ;  /* 0x0000003000847944 */ /* 0x000fea0003c00000 */
.L_x_372:
[----:B------:R-:W-:Y:S05]  /*10fd0*/  BSYNC.RECONVERGENT B2 ;  /* 0x0000000000027941 */ /* 0x000fea0003800200 */
.L_x_371:
[----:B------:R-:W0:Y:S01]  /*10fe0*/  DADD R20, R20, -R8 ;  /* 0x0000000014147229 */ /* 0x000e220000000808 */
[----:B------:R-:W-:Y:S01]  /*10ff0*/  UMOV UR14, 0xf0000000 ;  /* 0xf0000000000e7882 */ /* 0x000fe20000000000 */
[----:B------:R-:W-:-:S15]  /*11000*/  UMOV UR15, 0x380fffff ;  /* 0x380fffff000f7882 */ /* 0x000fde0000000000 */
[----:B------:R-:W-:-:S15]  /*11010*/  NOP ;  /* 0x0000000000007918 */ /* 0x000fde0000000000 */
[----:B------:R-:W-:-:S15]  /*11020*/  NOP ;  /* 0x0000000000007918 */ /* 0x000fde0000000000 */
[----:B------:R-:W-:-:S15]  /*11030*/  NOP ;  /* 0x0000000000007918 */ /* 0x000fde0000000000 */
[----:B------:R-:W-:-:S02]  /*11040*/  NOP ;  /* 0x0000000000007918 */ /* 0x000fc40000000000 */
[----:B0-----:R-:W0:-:S15]  /*11050*/  F2F.F32.F64 R19, R20 ;  /* 0x0000001400137310 */ /* 0x001e1e0000301000 */
[----:B------:R-:W-:-:S15]  /*11060*/  NOP ;  /* 0x0000000000007918 */ /* 0x000fde0000000000 */
[----:B------:R-:W-:-:S15]  /*11070*/  NOP ;  /* 0x0000000000007918 */ /* 0x000fde0000000000 */
[----:B------:R-:W-:-:S15]  /*11080*/  NOP ;  /* 0x0000000000007918 */ /* 0x000fde0000000000 */
[----:B------:R-:W-:-:S04]  /*11090*/  NOP ;  /* 0x0000000000007918 */ /* 0x000fc80000000000 */
[----:B------:R-:W0:Y:S02]  /*110a0*/  DSETP.GEU.AND P0, PT, |R20|, UR14, PT ;  /* 0x0000000e14007e2a */ /* 0x000e24000bf0e200 */
[----:B0-----:R-:W-:Y:S01]  /*110b0*/  @!P0 FMUL R19, R19, 1.175494350822287508e-38 ;  /* 0x0080000013138820 */ /* 0x001fe20000400000 */
[----:B------:R-:W-:-:S04]  /*110c0*/  IADD3 R3, P0, PT, R3, UR13, RZ ;  /* 0x0000000d03037c10 */ /* 0x000fc8000ff1e0ff */
[----:B------:R0:W-:Y:S01]  /*110d0*/  STG.E.128 desc[UR16][R36.64], R16 ;  /* 0x0000001024007986 */ /* 0x0001e2000c101d10 */
[C---:B------:R-:W-:Y:S02]  /*110e0*/  IMAD.SHL.U32 R2, R3.reuse, 0x4, RZ ;  /* 0x0000000403027824 */ /* 0x040fe400078e00ff */
[----:B------:R-:W-:Y:S01]  /*110f0*/  IMAD.X R0, RZ, RZ, R0, P0 ;  /* 0x000000ffff007224 */ /* 0x000fe200000e0600 */
[----:B------:R0:W-:Y:S01]  /*11100*/  STG.E.128 desc[UR16][R34.64], R24 ;  /* 0x0000001822007986 */ /* 0x0001e2000c101d10 */
[C---:B------:R-:W-:Y:S02]  /*11110*/  LOP3.LUT P0, RZ, R3.reuse, 0xffffc000, RZ, 0xc0, !PT ;  /* 0xffffc00003ff7812 */ /* 0x040fe4000780c0ff */
[----:B------:R-:W-:Y:S02]  /*11120*/  ISETP.LT.U32.AND P1, PT, R2, UR4, PT ;  /* 0x0000000402007c0c */ /* 0x000fe4000bf21070 */
[----:B------:R-:W-:Y:S02]  /*11130*/  SHF.L.U64.HI R2, R3, 0x2, R0 ;  /* 0x0000000203027819 */ /* 0x000fe40000010200 */
[----:B------:R-:W-:-:S02]  /*11140*/  LOP3.LUT P0, RZ, R0, 0x3fffffff, RZ, 0xc0, P0 ;  /* 0x3fffffff00ff7812 */ /* 0x000fc4000000c0ff */
[----:B------:R-:W-:-:S13]  /*11150*/  ISETP.LT.AND.EX P1, PT, R2, UR5, PT, P1 ;  /* 0x0000000502007c0c */ /* 0x000fda000bf21310 */
[----:B0-----:R-:W-:Y:S05]  /*11160*/  @!P0 BRA P1, `(.L_x_373) ;  /* 0xffffffd4004c8947 */ /* 0x001fea000083ffff */
[----:B------:R-:W-:Y:S05]  /*11170*/  BSYNC.RECONVERGENT B1 ;  /* 0x0000000000017941 */ /* 0x000fea0003800200 */
.L_x_356:
[----:B------:R-:W-:Y:S05]  /*11180*/  EXIT ;  /* 0x000000000000794d */ /* 0x000fea0003800000 */
.L_x_355:
[----:B------:R-:W-:Y:S01]  /*11190*/  BSSY.RECONVERGENT B1, `(.L_x_374) ;  /* 0x0000303000017945 */ /* 0x000fe20003800200 */
.L_x_391:
        /* <DEDUP_REMOVED lines=13> */
[----:B----4-:R-:W-:Y:S01]  /*11270*/  UPRMT UR12, UR19, 0x8880, URZ ;  /* 0x00008880130c7896 */ /* 0x010fe200080000ff */
[----:B------:R-:W-:Y:S05]  /*11280*/  BSSY.RECONVERGENT B2, `(.L_x_375) ;  /* 0x000003e000027945 */ /* 0x000fea0003800200 */
[----:B------:R-:W-:Y:S01]  /*11290*/  ISETP.NE.AND P0, PT, RZ, UR12, PT ;  /* 0x0000000cff007c0c */ /* 0x000fe2000bf05270 */
[----:B--2---:R-:W-:Y:S01]  /*112a0*/  FMUL.FTZ R40, R4, 1 ;  /* 0x3f80000004287820 */ /* 0x004fe20000410000 */
[----:B------:R-:W-:-:S05]  /*112b0*/  IMAD.MOV.U32 R4, RZ, RZ, 0x1 ;  /* 0x00000001ff047424 */ /* 0x000fca00078e00ff */
[----:B------:R-:W2:Y:S01]  /*112c0*/  F2F.F64.F32 R40, R40 ;  /* 0x0000002800287310 */ /* 0x000ea20000201800 */
[----:B---3--:R-:W-:Y:S01]  /*112d0*/  FMUL.FTZ R10, R16, 1 ;  /* 0x3f800000100a7820 */ /* 0x008fe20000410000 */
[----:B--2---:R-:W2:-:S15]  /*112e0*/  MUFU.RCP64H R5, R41 ;  /* 0x0000002900057308 */ /* 0x004e9e0000001800 */
[----:B------:R-:W-:-:S15]  /*112f0*/  NOP ;  /* 0x0000000000007918 */ /* 0x000fde0000000000 */
[----:B------:R-:W-:-:S15]  /*11300*/  NOP ;  /* 0x0000000000007918 */ /* 0x000fde0000000000 */
[----:B------:R-:W-:-:S15]  /*11310*/  NOP ;  /* 0x0000000000007918 */ /* 0x000fde0000000000 */
[----:B------:R-:W-:-:S02]  /*11320*/  NOP ;  /* 0x0000000000007918 */ /* 0x000fc40000000000 */
[----:B------:R-:W3:Y:S02]  /*11330*/  F2F.F64.F32 R10, R10 ;  /* 0x0000000a000a7310 */ /* 0x000ee40000201800 */
[----:B---3--:R-:W-:-:S15]  /*11340*/  FSETP.GEU.AND P2, PT, |R11|, 6.5827683646048100446e-37, PT ;  /* 0x036000000b00780b */ /* 0x008fde0003f4e200 */
[----:B------:R-:W-:-:S15]  /*11350*/  NOP ;  /* 0x0000000000007918 */ /* 0x000fde0000000000 */
[----:B------:R-:W-:-:S15]  /*11360*/  NOP ;  /* 0x0000000000007918 */ /* 0x000fde0000000000 */
[----:B------:R-:W-:-:S15]  /*11370*/  NOP ;  /* 0x0000000000007918 */ /* 0x000fde0000000000 */
[----:B------:R-:W-:-:S02]  /*11380*/  NOP ;  /* 0x0000000000007918 */ /* 0x000fc40000000000 */
[----:B--2---:R-:W2:-:S15]  /*11390*/  DFMA R6, -R40, R4, 1 ;  /* 0x3ff000002806742b */ /* 0x004e9e0000000104 */
        /* <DEDUP_REMOVED lines=24> */
[----:B--2---:R-:W2:-:S15]  /*11520*/  DMUL R8, R10, R4 ;  /* 0x000000040a087228 */ /* 0x004e9e0000000000 */
[----:B------:R-:W-:-:S15]  /*11530*/  NOP ;  /* 0x0000000000007918 */ /* 0x000fde0000000000 */
[----:B------:R-:W-:-:S15]  /*11540*/  NOP ;  /* 0x0000000000007918 */ /* 0x000fde0000000000 */
[----:B------:R-:W-:-:S15]  /*11550*/  NOP ;  /* 0x0000000000007918 */ /* 0x000fde0000000000 */
[----:B------:R-:W-:-:S04]  /*11560*/  NOP ;  /* 0x0000000000007918 */ /* 0x000fc80000000000 */
[----:B--2---:R-:W2:-:S15]  /*11570*/  DFMA R6, -R40, R8, R10 ;  /* 0x000000082806722b */ /* 0x004e9e000000010a */
[----:B------:R-:W-:-:S15]  /*11580*/  NOP ;  /* 0x0000000000007918 */ /* 0x000fde0000000000 */
[----:B------:R-:W-:-:S15]  /*11590*/  NOP ;  /* 0x0000000000007918 */ /* 0x000fde0000000000 */
[----:B------:R-:W-:-:S15]  /*115a0*/  NOP ;  /* 0x0000000000007918 */ /* 0x000fde0000000000 */
[----:B------:R-:W-:-:S04]  /*115b0*/  NOP ;  /* 0x0000000000007918 */ /* 0x000fc80000000000 */
[----:B--2---:R-:W2:Y:S02]  /*115c0*/  DFMA R8, R4, R6, R8 ;  /* 0x000000060408722b */ /* 0x004ea40000000008 */
[----:B--2---:R-:W-:-:S05]  /*115d0*/  FFMA R2, RZ, R41, R9 ;  /* 0x00000029ff027223 */ /* 0x004fca0000000009 */
[----:B------:R-:W-:-:S13]  /*115e0*/  FSETP.GT.AND P1, PT, |R2|, 1.469367938527859385e-39, PT ;  /* 0x001000000200780b */ /* 0x000fda0003f24200 */
[----:B0-----:R-:W-:Y:S05]  /*115f0*/  @P1 BRA P2, `(.L_x_376) ;  /* 0x0000000000181947 */ /* 0x001fea0001000000 */
[----:B------:R-:W-:Y:S01]  /*11600*/  IMAD.MOV.U32 R6, RZ, RZ, R10 ;  /* 0x000000ffff067224 */ /* 0x000fe200078e000a */
[----:B------:R-:W-:Y:S01]  /*11610*/  MOV R13, R41 ;  /* 0x00000029000d7202 */ /* 0x000fe20000000f00 */
[----:B------:R-:W-:Y:S01]  /*11620*/  IMAD.MOV.U32 R5, RZ, RZ, R11 ;  /* 0x000000ffff057224 */ /* 0x000fe200078e000b */
[----:B------:R-:W-:Y:S01]  /*11630*/  MOV R2, 0x11660 ;  /* 0x0001166000027802 */ /* 0x000fe20000000f00 */
[----:B------:R-:W-:-:S07]  /*11640*/  IMAD.MOV.U32 R10, RZ, RZ, R40 ;  /* 0x000000ffff0a7224 */ /* 0x000fce00078e0028 */
[----:B-1---5:R-:W-:Y:S05]  /*11650*/  CALL.REL.NOINC `($__internal_2_$__cuda_sm20_div_rn_f64_full) ;  /* 0x0000002800e07944 */ /* 0x022fea0003c00000 */
.L_x_376:
[----:B-1----:R-:W-:Y:S05]  /*11660*/  BSYNC.RECONVERGENT B2 ;  /* 0x0000000000027941 */ /* 0x002fea0003800200 */
.L_x_375:
        /* <DEDUP_REMOVED lines=109> */
[----:B------:R-:W-:Y:S02]  /*11d40*/  IMAD.MOV.U32 R5, RZ, RZ, R11 ;  /* 0x000000ffff057224 */ /* 0x000fe400078e000b */
[----:B------:R-:W-:-:S07]  /*11d50*/  IMAD.MOV.U32 R10, RZ, RZ, R12 ;  /* 0x000000ffff0a7224 */ /* 0x000fce00078e000c */
[----:B------:R-:W-:Y:S05]  /*11d60*/  CALL.REL.NOINC `($__internal_2_$__cuda_sm20_div_rn_f64_full) ;  /* 0x00000024001c7944 */ /* 0x000fea0003c00000 */
.L_x_378:
[----:B------:R-:W-:Y:S05]  /*11d70*/  BSYNC.RECONVERGENT B2 ;  /* 0x0000000000027941 */ /* 0x000fea0003800200 */
.L_x_377:
        /* <DEDUP_REMOVED lines=71> */
.L_x_380:
[----:B------:R-:W-:Y:S05]  /*121f0*/  BSYNC.RECONVERGENT B2 ;  /* 0x0000000000027941 */ /* 0x000fea0003800200 */
.L_x_379:
        /* <DEDUP_REMOVED lines=110> */
[----:B------:R-:W-:-:S07]  /*128e0*/  IMAD.MOV.U32 R10, RZ, RZ, R12 ;  /* 0x000000ffff0a7224 */ /* 0x000fce00078e000c */
[----:B------:R-:W-:Y:S05]  /*128f0*/  CALL.REL.NOINC `($__internal_2_$__cuda_sm20_div_rn_f64_full) ;  /* 0x0000001800387944 */ /* 0x000fea0003c00000 */
.L_x_382:
[----:B------:R-:W-:Y:S05]  /*12900*/  BSYNC.RECONVERGENT B2 ;  /* 0x0000000000027941 */ /* 0x000fea0003800200 */
.L_x_381:
        /* <DEDUP_REMOVED lines=71> */
.L_x_384:
[----:B------:R-:W-:Y:S05]  /*12d80*/  BSYNC.RECONVERGENT B2 ;  /* 0x0000000000027941 */ /* 0x000fea0003800200 */
.L_x_383:
        /* <DEDUP_REMOVED lines=112> */
.L_x_386:
[----:B------:R-:W-:Y:S05]  /*13490*/  BSYNC.RECONVERGENT B2 ;  /* 0x0000000000027941 */ /* 0x000fea0003800200 */
.L_x_385:
        /* <DEDUP_REMOVED lines=71> */
.L_x_388:
[----:B------:R-:W-:Y:S05]  /*13910*/  BSYNC.RECONVERGENT B2 ;  /* 0x0000000000027941 */ /* 0x000fea0003800200 */
.L_x_387:
        /* <DEDUP_REMOVED lines=112> */
.L_x_390:
[----:B------:R-:W-:Y:S05]  /*14020*/  BSYNC.RECONVERGENT B2 ;  /* 0x0000000000027941 */ /* 0x000fea0003800200 */
.L_x_389:
        /* <DEDUP_REMOVED lines=15> */
[----:B------:R-:W-:Y:S01]  /*14120*/  IADD3.X R0, PT, PT, RZ, R0, RZ, P0, !PT ;  /* 0x00000000ff007210 */ /* 0x000fe200007fe4ff */
[C---:B------:R-:W-:Y:S01]  /*14130*/  IMAD.SHL.U32 R2, R3.reuse, 0x4, RZ ;  /* 0x0000000403027824 */ /* 0x040fe200078e00ff */
[----:B------:R0:W-:Y:S01]  /*14140*/  STG.E.128 desc[UR16][R36.64], R16 ;  /* 0x0000001024007986 */ /* 0x0001e2000c101d10 */
[----:B------:R-:W-:-:S03]  /*14150*/  LOP3.LUT P0, RZ, R3, 0xffffc000, RZ, 0xc0, !PT ;  /* 0xffffc00003ff7812 */ /* 0x000fc6000780c0ff */
[----:B------:R0:W-:Y:S01]  /*14160*/  STG.E.128 desc[UR16][R34.64], R24 ;  /* 0x0000001822007986 */ /* 0x0001e2000c101d10 */
[----:B------:R-:W-:Y:S02]  /*14170*/  ISETP.LT.U32.AND P1, PT, R2, UR4, PT ;  /* 0x0000000402007c0c */ /* 0x000fe4000bf21070 */
[----:B------:R-:W-:Y:S02]  /*14180*/  SHF.L.U64.HI R2, R3, 0x2, R0 ;  /* 0x0000000203027819 */ /* 0x000fe40000010200 */
[----:B------:R-:W-:Y:S02]  /*14190*/  LOP3.LUT P0, RZ, R0, 0x3fffffff, RZ, 0xc0, P0 ;  /* 0x3fffffff00ff7812 */ /* 0x000fe4000000c0ff */
[----:B------:R-:W-:-:S13]  /*141a0*/  ISETP.LT.AND.EX P1, PT, R2, UR5, PT, P1 ;  /* 0x0000000502007c0c */ /* 0x000fda000bf21310 */
[----:B0-----:R-:W-:Y:S05]  /*141b0*/  @!P0 BRA P1, `(.L_x_391) ;  /* 0xffffffcc00f88947 */ /* 0x001fea000083ffff */
[----:B------:R-:W-:Y:S05]  /*141c0*/  BSYNC.RECONVERGENT B1 ;  /* 0x0000000000017941 */ /* 0x000fea0003800200 */
.L_x_374:
[----:B------:R-:W-:Y:S05]  /*141d0*/  EXIT ;  /* 0x000000000000794d */ /* 0x000fea0003800000 */
        .weak           $__internal_2_$__cuda_sm20_div_rn_f64_full
        .type           $__internal_2_$__cuda_sm20_div_rn_f64_full,@function
        .size           $__internal_2_$__cuda_sm20_div_rn_f64_full,(.L_x_515 - $__internal_2_$__cuda_sm20_div_rn_f64_full)
$__internal_2_$__cuda_sm20_div_rn_f64_full:
[C---:B------:R-:W-:Y:S01]  /*141e0*/  FSETP.GEU.AND P3, PT, |R13|.reuse, 1.469367938527859385e-39, PT ;  /* 0x001000000d00780b */ /* 0x040fe20003f6e200 */
[----:B------:R-:W-:Y:S01]  /*141f0*/  IMAD.MOV.U32 R12, RZ, RZ, R10 ;  /* 0x000000ffff0c7224 */ /* 0x000fe200078e000a */
[C---:B------:R-:W-:Y:S01]  /*14200*/  LOP3.LUT R11, R13.reuse, 0x800fffff, RZ, 0xc0, !PT ;  /* 0x800fffff0d0b7812 */ /* 0x040fe200078ec0ff */
[----:B------:R-:W-:Y:S01]  /*14210*/  IMAD.MOV.U32 R32, RZ, RZ, R6 ;  /* 0x000000ffff207224 */ /* 0x000fe200078e0006 */
[----:B------:R-:W-:Y:S01]  /*14220*/  LOP3.LUT R8, R13, 0x7ff00000, RZ, 0xc0, !PT ;  /* 0x7ff000000d087812 */ /* 0x000fe200078ec0ff */
[----:B------:R-:W-:Y:S01]  /*14230*/  IMAD.MOV.U32 R6, RZ, RZ, 0x1ca00000 ;  /* 0x1ca00000ff067424 */ /* 0x000fe200078e00ff */
[----:B------:R-:W-:Y:S01]  /*14240*/  LOP3.LUT R11, R11, 0x3ff00000, RZ, 0xfc, !PT ;  /* 0x3ff000000b0b7812 */ /* 0x000fe200078efcff */
[----:B------:R-:W-:Y:S01]  /*14250*/  BSSY.RECONVERGENT B0, `(.L_x_392) ;  /* 0x0000078000007945 */ /* 0x000fe20003800200 */
[----:B------:R-:W-:Y:S01]  /*14260*/  MOV R33, R5 ;  /* 0x0000000500217202 */ /* 0x000fe20000000f00 */
[----:B------:R-:W-:Y:S01]  /*14270*/  IMAD.MOV.U32 R4, RZ, RZ, R8 ;  /* 0x000000ffff047224 */ /* 0x000fe200078e0008 */
[----:B------:R-:W-:-:S02]  /*14280*/  MOV R30, 0x1 ;  /* 0x00000001001e7802 */ /* 0x000fc40000000f00 */
[----:B------:R-:W-:Y:S01]  /*14290*/  LOP3.LUT R5, R33, 0x7ff00000, RZ, 0xc0, !PT ;  /* 0x7ff0000021057812 */ /* 0x000fe200078ec0ff */
[----:B------:R-:W0:Y:S02]  /*142a0*/  @!P3 DMUL R10, R12, 8.98846567431157953865e+307 ;  /* 0x7fe000000c0ab828 */ /* 0x000e240000000000 */
[----:B0-----:R-:W-:Y:S01]  /*142b0*/  @!P3 LOP3.LUT R4, R11, 0x7ff00000, RZ, 0xc0, !PT ;  /* 0x7ff000000b04b812 */ /* 0x001fe200078ec0ff */
[----:B------:R-:W0:Y:S01]  /*142c0*/  MUFU.RCP64H R31, R11 ;  /* 0x0000000b001f7308 */ /* 0x000e220000001800 */
[----:B------:R-:W-:-:S13]  /*142d0*/  FSETP.GEU.AND P3, PT, |R33|, 1.469367938527859385e-39, PT ;  /* 0x001000002100780b */ /* 0x000fda0003f6e200 */
[----:B------:R-:W-:-:S04]  /*142e0*/  @!P3 LOP3.LUT R14, R13, 0x7ff00000, RZ, 0xc0, !PT ;  /* 0x7ff000000d0eb812 */ /* 0x000fc800078ec0ff */
[----:B------:R-:W-:Y:S01]  /*142f0*/  @!P3 ISETP.GE.U32.AND P6, PT, R5, R14, PT ;  /* 0x0000000e0500b20c */ /* 0x000fe20003fc6070 */
[----:B------:R-:W-:-:S03]  /*14300*/  IMAD.MOV.U32 R14, RZ, RZ, R32 ;  /* 0x000000ffff0e7224 */ /* 0x000fc600078e0020 */
[C---:B------:R-:W-:Y:S02]  /*14310*/  @!P3 SEL R7, R6.reuse, 0x63400000, !P6 ;  /* 0x634000000607b807 */ /* 0x040fe40007000000 */
[----:B------:R-:W-:Y:S02]  /*14320*/  ISETP.GE.U32.AND P6, PT, R5, R8, PT ;  /* 0x000000080500720c */ /* 0x000fe40003fc6070 */
[----:B------:R-:W-:Y:S02]  /*14330*/  @!P3 LOP3.LUT R7, R7, 0x80000000, R33, 0xf8, !PT ;  /* 0x800000000707b812 */ /* 0x000fe400078ef821 */
[----:B------:R-:W-:Y:S02]  /*14340*/  SEL R8, R6, 0x63400000, !P6 ;  /* 0x6340000006087807 */ /* 0x000fe40007000000 */
[----:B------:R-:W-:Y:S01]  /*14350*/  @!P3 LOP3.LUT R9, R7, 0x100000, RZ, 0xfc, !PT ;  /* 0x001000000709b812 */ /* 0x000fe200078efcff */
[----:B------:R-:W-:Y:S01]  /*14360*/  IMAD.MOV.U32 R7, RZ, RZ, R5 ;  /* 0x000000ffff077224 */ /* 0x000fe200078e0005 */
[----:B------:R-:W-:Y:S01]  /*14370*/  LOP3.LUT R15, R8, 0x800fffff, R33, 0xf8, !PT ;  /* 0x800fffff080f7812 */ /* 0x000fe200078ef821 */
[----:B------:R-:W-:-:S15]  /*14380*/  @!P3 IMAD.MOV.U32 R8, RZ, RZ, RZ ;  /* 0x000000ffff08b224 */ /* 0x000fde00078e00ff */
[----:B------:R-:W-:-:S13]  /*14390*/  NOP ;  /* 0x0000000000007918 */ /* 0x000fda0000000000 */
[----:B------:R-:W1:Y:S02]  /*143a0*/  @!P3 DFMA R14, R14, 2, -R8 ;  /* 0x400000000e0eb82b */ /* 0x000e640000000808 */
[----:B-1----:R-:W-:-:S15]  /*143b0*/  @!P3 LOP3.LUT R7, R15, 0x7ff00000, RZ, 0xc0, !PT ;  /* 0x7ff000000f07b812 */ /* 0x002fde00078ec0ff */
[----:B------:R-:W-:-:S15]  /*143c0*/  NOP ;  /* 0x0000000000007918 */ /* 0x000fde0000000000 */
[----:B------:R-:W-:-:S15]  /*143d0*/  NOP ;  /* 0x0000000000007918 */ /* 0x000fde0000000000 */
[----:B------:R-:W-:-:S15]  /*143e0*/  NOP ;  /* 0x0000000000007918 */ /* 0x000fde0000000000 */
[----:B------:R-:W-:-:S02]  /*143f0*/  NOP ;  /* 0x0000000000007918 */ /* 0x000fc40000000000 */
        /* <DEDUP_REMOVED lines=41> */
[----:B------:R-:W-:-:S04]  /*14690*/  LOP3.LUT R4, R13, 0x7ff00000, RZ, 0xc0, !PT ;  /* 0x7ff000000d047812 */ /* 0x000fc800078ec0ff */
[CC--:B------:R-:W-:Y:S02]  /*146a0*/  ISETP.GE.U32.AND P3, PT, R5.reuse, R4.reuse, PT ;  /* 0x000000040500720c */ /* 0x0c0fe40003f66070 */
[----:B------:R-:W-:Y:S02]  /*146b0*/  VIADDMNMX R4, R5, -R4, 0xb9600000, !PT ;  /* 0xb960000005047446 */ /* 0x000fe40007800904 */
[----:B------:R-:W-:Y:S01]  /*146c0*/  SEL R5, R6, 0x63400000, !P3 ;  /* 0x6340000006057807 */ /* 0x000fe20005800000 */
[----:B------:R-:W-:Y:S01]  /*146d0*/  IMAD.MOV.U32 R6, RZ, RZ, RZ ;  /* 0x000000ffff067224 */ /* 0x000fe200078e00ff */
[----:B------:R-:W-:-:S04]  /*146e0*/  VIMNMX R4, PT, PT, R4, 0x46a00000, PT ;  /* 0x46a0000004047848 */ /* 0x000fc80003fe0100 */
[----:B------:R-:W-:-:S05]  /*146f0*/  IADD3 R4, PT, PT, -R5, R4, RZ ;  /* 0x0000000405047210 */ /* 0x000fca0007ffe1ff */
[----:B------:R-:W-:-:S06]  /*14700*/  VIADD R7, R4, 0x7fe00000 ;  /* 0x7fe0000004077836 */ /* 0x000fcc0000000000 */
        /* <DEDUP_REMOVED lines=9> */
[C---:B------:R-:W-:Y:S01]  /*147a0*/  IADD3 R7, PT, PT, -R4.reuse, RZ, RZ ;  /* 0x000000ff04077210 */ /* 0x040fe20007ffe1ff */
[----:B------:R-:W-:Y:S01]  /*147b0*/  IMAD.MOV.U32 R6, RZ, RZ, RZ ;  /* 0x000000ffff067224 */ /* 0x000fe200078e00ff */
[----:B------:R-:W-:Y:S01]  /*147c0*/  IADD3 R4, PT, PT, -R4, -0x43300000, RZ ;  /* 0xbcd0000004047810 */ /* 0x000fe20007ffe1ff */
        /* <DEDUP_REMOVED lines=11> */
.L_x_393:
        /* <DEDUP_REMOVED lines=16> */
.L_x_396:
[----:B------:R-:W-:Y:S01]  /*14980*/  LOP3.LUT R9, R13, 0x80000, RZ, 0xfc, !PT ;  /* 0x000800000d097812 */ /* 0x000fe200078efcff */
[----:B------:R-:W-:Y:S01]  /*14990*/  IMAD.MOV.U32 R8, RZ, RZ, R12 ;  /* 0x000000ffff087224 */ /* 0x000fe200078e000c */
[----:B------:R-:W-:Y:S06]  /*149a0*/  BRA `(.L_x_394) ;  /* 0x0000000000087947 */ /* 0x000fec0003800000 */
.L_x_395:
[----:B------:R-:W-:Y:S02]  /*149b0*/  LOP3.LUT R9, R33, 0x80000, RZ, 0xfc, !PT ;  /* 0x0008000021097812 */ /* 0x000fe400078efcff */
[----:B------:R-:W-:-:S07]  /*149c0*/  MOV R8, R32 ;  /* 0x0000002000087202 */ /* 0x000fce0000000f00 */
.L_x_394:
[----:B------:R-:W-:Y:S05]  /*149d0*/  BSYNC.RECONVERGENT B0 ;  /* 0x0000000000007941 */ /* 0x000fea0003800200 */
.L_x_392:
[----:B------:R-:W-:Y:S02]  /*149e0*/  IMAD.MOV.U32 R4, RZ, RZ, R2 ;  /* 0x000000ffff047224 */ /* 0x000fe400078e0002 */
[----:B------:R-:W-:-:S04]  /*149f0*/  IMAD.MOV.U32 R5, RZ, RZ, 0x0 ;  /* 0x00000000ff057424 */ /* 0x000fc800078e00ff */
[----:B------:R-:W-:Y:S05]  /*14a00*/  RET.REL.NODEC R4 `(_ZN2at6native54_GLOBAL__N__3d75cb98_21_fused_adagrad_impl_cu_7510a93525multi_tensor_apply_kernelINS1_32FusedOptimizerTensorListMetadataILi3EEENS1_23FusedAdagradMathFunctorIfEEJPKfddddbS8_S8_EEEvT_T0_DpT1_) ;  /* 0xfffffeb4047c7950 */ /* 0x000fea0003c3ffff */
.L_x_397:
        /* <DEDUP_REMOVED lines=15> */
.L_x_515:


//--------------------- .text._ZN2at6native54_GLOBAL__N__3d75cb98_21_fused_adagrad_impl_cu_7510a93525multi_tensor_apply_kernelINS1_32FusedOptimizerTensorListMetadataILi3EEENS1_23FusedAdagradMathFunctorIdEEJPKfddddbS8_S8_EEEvT_T0_DpT1_ --------------------------
	.section	.text._ZN2at6native54_GLOBAL__N__3d75cb98_21_fused_adagrad_impl_cu_7510a93525multi_tensor_apply_kernelINS1_32FusedOptimizerTensorListMetadataILi3EEENS1_23FusedAdagradMathFunctorIdEEJPKfddddbS8_S8_EEEvT_T0_DpT1_,"ax",@progbits
	.align	128
.text._ZN2at6native54_GLOBAL__N__3d75cb98_21_fused_adagrad_impl_cu_7510a93525multi_tensor_apply_kernelINS1_32FusedOptimizerTensorListMetadataILi3EEENS1_23FusedAdagradMathFunctorIdEEJPKfddddbS8_S8_EEEvT_T0_DpT1_:
        .type           _ZN2at6native54_GLOBAL__N__3d75cb98_21_fused_adagrad_impl_cu_7510a93525multi_tensor_apply_kernelINS1_32FusedOptimizerTensorListMetadataILi3EEENS1_23FusedAdagradMathFunctorIdEEJPKfddddbS8_S8_EEEvT_T0_DpT1_,@function
        .size           _ZN2at6native54_GLOBAL__N__3d75cb98_21_fused_adagrad_impl_cu_7510a93525multi_tensor_apply_kernelINS1_32FusedOptimizerTensorListMetadataILi3EEENS1_23FusedAdagradMathFunctorIdEEJPKfddddbS8_S8_EEEvT_T0_DpT1_,(.L_x_517 - _ZN2at6native54_GLOBAL__N__3d75cb98_21_fused_adagrad_impl_cu_7510a93525multi_tensor_apply_kernelINS1_32FusedOptimizerTensorListMetadataILi3EEENS1_23FusedAdagradMathFunctorIdEEJPKfddddbS8_S8_EEEvT_T0_DpT1_)
        .other          _ZN2at6native54_GLOBAL__N__3d75cb98_21_fused_adagrad_impl_cu_7510a93525multi_tensor_apply_kernelINS1_32FusedOptimizerTensorListMetadataILi3EEENS1_23FusedAdagradMathFunctorIdEEJPKfddddbS8_S8_EEEvT_T0_DpT1_,@"STO_CUDA_ENTRY STV_DEFAULT"
_ZN2at6native54_GLOBAL__N__3d75cb98_21_fused_adagrad_impl_cu_7510a93525multi_tensor_apply_kernelINS1_32FusedOptimizerTensorListMetadataILi3EEENS1_23FusedAdagradMathFunctorIdEEJPKfddddbS8_S8_EEEvT_T0_DpT1_:
        /* <DEDUP_REMOVED lines=14> */
.L_x_398:
        /* <DEDUP_REMOVED lines=72> */
[----:B-1----:R-:W-:Y:S05]  /*0560*/  CALL.REL.NOINC `($__internal_3_$__cuda_sm20_div_rn_f64_full) ;  /* 0x000000c000187944 */ /* 0x002fea0003c00000 */
[----:B------:R-:W-:Y:S02]  /*0570*/  IMAD.MOV.U32 R36, RZ, RZ, R4 ;  /* 0x000000ffff247224 */ /* 0x000fe400078e0004 */
[----:B------:R-:W-:-:S07]  /*0580*/  IMAD.MOV.U32 R37, RZ, RZ, R5 ;  /* 0x000000ffff257224 */ /* 0x000fce00078e0005 */
.L_x_399:
[----:B------:R-:W0:Y:S01]  /*0590*/  LDCU.64 UR4, c[0x0][UR10+0x800] ;  /* 0x000100000a0477ac */ /* 0x000e220008000a00 */
[----:B------:R-:W2:Y:S01]  /*05a0*/  LDCU.64 UR6, c[0x0][UR10+0x680] ;  /* 0x0000d0000a0677ac */ /* 0x000ea20008000a00 */
[----:B------:R-:W3:Y:S01]  /*05b0*/  LDCU.64 UR8, c[0x0][UR10+0x500] ;  /* 0x0000a0000a0877ac */ /* 0x000ee20008000a00 */
[----:B------:R-:W4:Y:S01]  /*05c0*/  LDCU.64 UR10, c[0x0][UR10+0x380] ;  /* 0x000070000a0a77ac */ /* 0x000f220008000a00 */
[----:B-1----:R-:W-:Y:S02]  /*05d0*/  USHF.L.U32 UR13, UR12, 0x10, URZ ;  /* 0x000000100c0d7899 */ /* 0x002fe400080006ff */
[----:B0-----:R-:W-:Y:S02]  /*05e0*/  ULOP3.LUT UR14, UR4, 0x3, URZ, 0xc0, !UPT ;  /* 0x00000003040e7892 */ /* 0x001fe4000f8ec0ff */
[----:B--2---:R-:W-:Y:S02]  /*05f0*/  UIMAD.WIDE UR6, UR12, 0x80000, UR6 ;  /* 0x000800000c0678a5 */ /* 0x004fe4000f8e0206 */
[----:B---3--:R-:W-:-:S02]  /*0600*/  UIMAD.WIDE UR8, UR12, 0x80000, UR8 ;  /* 0x000800000c0878a5 */ /* 0x008fc4000f8e0208 */
[----:B------:R-:W-:Y:S02]  /*0610*/  ULOP3.LUT UR14, UR14, 0x1f, UR6, 0xf8, !UPT ;  /* 0x0000001f0e0e7892 */ /* 0x000fe4000f8ef806 */
[----:B----4-:R-:W-:Y:S02]  /*0620*/  UIMAD.WIDE UR10, UR12, 0x80000, UR10 ;  /* 0x000800000c0a78a5 */ /* 0x010fe4000f8e020a */
[----:B------:R-:W-:Y:S02]  /*0630*/  ULOP3.LUT UR14, UR14, 0x1f, UR8, 0xf8, !UPT ;  /* 0x0000001f0e0e7892 */ /* 0x000fe4000f8ef808 */
[----:B------:R-:W-:Y:S02]  /*0640*/  USHF.R.S32.HI UR12, URZ, 0x1f, UR13 ;  /* 0x0000001fff0c7899 */ /* 0x000fe4000801140d */
[----:B------:R-:W-:Y:S02]  /*0650*/  ULOP3.LUT UP0, URZ, UR14, 0x1f, UR10, 0xf8, !UPT ;  /* 0x0000001f0eff7892 */ /* 0x000fe4000f80f80a */
[----:B------:R-:W-:-:S02]  /*0660*/  UIADD3 UR13, UP1, UPT, UR4, -UR13, URZ ;  /* 0x8000000d040d7290 */ /* 0x000fc4000ff3e0ff */
[----:B------:R-:W-:Y:S02]  /*0670*/  ULOP3.LUT UP0, URZ, URZ, URZ, URZ, 0xfc, UP0 ;  /* 0x000000ffffff7292 */ /* 0x000fe4000800fcff */
[----:B------:R-:W-:-:S07]  /*0680*/  UIADD3.X UR12, UPT, UPT, UR5, ~UR12, URZ, UP1, !UPT ;  /* 0x8000000c050c7290 */ /* 0x000fce0008ffe4ff */
[----:B------:R-:W-:Y:S05]  /*0690*/  BRA.U !UP0, `(.L_x_400) ;  /* 0x0000006908a07547 */ /* 0x000fea000b800000 */
[----:B------:R-:W-:-:S04]  /*06a0*/  UISETP.GE.U32.AND UP0, UPT, UR13, 0x1, UPT ;  /* 0x000000010d00788c */ /* 0x000fc8000bf06070 */
[----:B------:R-:W-:-:S06]  /*06b0*/  UISETP.GE.AND.EX UP0, UPT, UR12, URZ, UPT, UP0 ;  /* 0x000000ff0c00728c */ /* 0x000fcc000bf06300 */
[----:B------:R-:W-:-:S13]  /*06c0*/  PLOP3.LUT P0, PT, PT, PT, UP0, 0x80, 0x8 ;  /* 0x000000000008781c */ /* 0x000fda0003f0f008 */
[----:B------:R-:W-:Y:S05]  /*06d0*/  @!P0 EXIT ;  /* 0x000000000000894d */ /* 0x000fea0003800000 */
[----:B------:R-:W0:Y:S01]  /*06e0*/  LDCU.64 UR4, c[0x0][0x1180] ;  /* 0x00023000ff0477ac */ /* 0x000e220008000a00 */
[----:B------:R-:W-:Y:S01]  /*06f0*/  UISETP.LT.U32.AND UP0, UPT, UR13, 0x10000, UPT ;  /* 0x000100000d00788c */ /* 0x000fe2000bf01070 */
[----:B------:R-:W1:Y:S03]  /*0700*/  LDCU UR15, c[0x0][0x360] ;  /* 0x00006c00ff0f77ac */ /* 0x000e660008000800 */
[----:B------:R-:W-:-:S04]  /*0710*/  UISETP.LT.U32.AND.EX UP0, UPT, UR12, URZ, UPT, UP0 ;  /* 0x000000ff0c00728c */ /* 0x000fc8000bf01100 */
[----:B------:R-:W-:Y:S02]  /*0720*/  USEL UR18, UR13, 0x10000, UP0 ;  /* 0x000100000d127887 */ /* 0x000fe40008000000 */
[----:B------:R-:W-:Y:S02]  /*0730*/  USEL UR19, UR12, URZ, UP0 ;  /* 0x000000ff0c137287 */ /* 0x000fe40008000000 */
[----:B0-----:R-:W-:-:S04]  /*0740*/  UISETP.NE.U32.AND UP1, UPT, UR4, URZ, UPT ;  /* 0x000000ff0400728c */ /* 0x001fc8000bf25070 */
[----:B------:R-:W-:Y:S02]  /*0750*/  UISETP.NE.AND.EX UP0, UPT, UR5, URZ, UPT, UP1 ;  /* 0x000000ff0500728c */ /* 0x000fe4000bf05310 */
[----:B-1----:R-:W-:-:S07]  /*0760*/  USHF.L.U32 UR14, UR15, 0x2, URZ ;  /* 0x000000020f0e7899 */ /* 0x002fce00080006ff */
[----:B------:R-:W-:Y:S05]  /*0770*/  BRA.U !UP0, `(.L_x_401) ;  /* 0x0000003d086c7547 */ /* 0x000fea000b800000 */
[----:B------:R-:W0:Y:S01]  /*0780*/  S2R R16, SR_TID.X ;  /* 0x0000000000107919 */ /* 0x000e220000002100 */
[----:B------:R-:W1:Y:S01]  /*0790*/  LDCU.64 UR20, c[0x0][0x1168] ;  /* 0x00022d00ff1477ac */ /* 0x000e620008000a00 */
[----:B------:R-:W2:Y:S01]  /*07a0*/  LDCU.64 UR22, c[0x0][0x1170] ;  /* 0x00022e00ff1677ac */ /* 0x000ea20008000a00 */
[----:B------:R-:W3:Y:S01]  /*07b0*/  LDCU.U8 UR13, c[0x0][0x1178] ;  /* 0x00022f00ff0d77ac */ /* 0x000ee20008000000 */
[----:B------:R-:W-:Y:S01]  /*07c0*/  UMOV UR4, URZ ;  /* 0x000000ff00047c82 */ /* 0x000fe20008000000 */
[----:B------:R-:W-:-:S05]  /*07d0*/  UMOV UR5, URZ ;  /* 0x000000ff00057c82 */ /* 0x000fca0008000000 */
.L_x_434:
[----:B0-----:R-:W-:Y:S01]  /*07e0*/  IADD3 R15, P0, PT, R16, UR4, RZ ;  /* 0x00000004100f7c10 */ /* 0x001fe2000ff1e0ff */
[----:B--2---:R-:W-:Y:S01]  /*07f0*/  IMAD.U32 R25, RZ, RZ, UR15 ;  /* 0x0000000fff197e24 */ /* 0x004fe2000f8e00ff */
[----:B------:R-:W-:Y:S01]  /*0800*/  CS2R R26, SRZ ;  /* 0x00000000001a7805 */ /* 0x000fe2000001ff00 */
[----:B------:R-:W-:Y:S01]  /*0810*/  IMAD.U32 R5, RZ, RZ, UR15 ;  /* 0x0000000fff057e24 */ /* 0x000fe2000f8e00ff */
[C---:B------:R-:W-:Y:S01]  /*0820*/  ISETP.GE.U32.AND P5, PT, R15.reuse, UR18, PT ;  /* 0x000000120f007c0c */ /* 0x040fe2000bfa6070 */
[----:B------:R-:W-:Y:S02]  /*0830*/  IMAD.X R14, RZ, RZ, UR5, P0 ;  /* 0x00000005ff0e7e24 */ /* 0x000fe400080e06ff */
[C---:B------:R-:W-:Y:S02]  /*0840*/  IMAD.SHL.U32 R18, R15.reuse, 0x8, RZ ;  /* 0x000000080f127824 */ /* 0x040fe400078e00ff */
[----:B---3--:R-:W-:Y:S01]  /*0850*/  IMAD.U32 R21, RZ, RZ, UR15 ;  /* 0x0000000fff157e24 */ /* 0x008fe2000f8e00ff */
[----:B------:R-:W-:-:S02]  /*0860*/  SHF.L.U64.HI R0, R15, 0x3, R14 ;  /* 0x000000030f007819 */ /* 0x000fc4000001020e */
[----:B-1--4-:R-:W-:Y:S02]  /*0870*/  IADD3 R2, P0, PT, R18, UR10, RZ ;  /* 0x0000000a12027c10 */ /* 0x012fe4000ff1e0ff */
[----:B------:R-:W-:Y:S02]  /*0880*/  ISETP.GE.U32.AND.EX P5, PT, R14, UR19, PT, P5 ;  /* 0x000000130e007c0c */ /* 0x000fe4000bfa6150 */
[----:B------:R-:W-:Y:S02]  /*0890*/  LEA R24, P1, R25, R2, 0x3 ;  /* 0x0000000219187211 */ /* 0x000fe400078218ff */
[----:B------:R-:W-:Y:S02]  /*08a0*/  IADD3.X R3, PT, PT, R0, UR11, RZ, P0, !PT ;  /* 0x0000000b00037c10 */ /* 0x000fe400087fe4ff */
[----:B------:R-:W-:Y:S02]  /*08b0*/  IADD3 R6, P0, PT, R18, UR8, RZ ;  /* 0x0000000812067c10 */ /* 0x000fe4000ff1e0ff */
[----:B------:R-:W-:-:S02]  /*08c0*/  LEA.HI.X R25, R5, R3, RZ, 0x3, P1 ;  /* 0x0000000305197211 */ /* 0x000fc400008f1cff */
[----:B------:R-:W0:Y:S01]  /*08d0*/  LDC.64 R4, c[0x0][0x1180] ;  /* 0x00046000ff047b82 */ /* 0x000e220000000a00 */
[----:B------:R-:W-:Y:S02]  /*08e0*/  IADD3.X R7, PT, PT, R0, UR9, RZ, P0, !PT ;  /* 0x0000000900077c10 */ /* 0x000fe400087fe4ff */
[----:B------:R-:W-:Y:S01]  /*08f0*/  IADD3 R13, P0, PT, R15, UR15, RZ ;  /* 0x0000000f0f0d7c10 */ /* 0x000fe2000ff1e0ff */
[----:B------:R-:W-:Y:S01]  /*0900*/  IMAD.U32 R31, RZ, RZ, UR15 ;  /* 0x0000000fff1f7e24 */ /* 0x000fe2000f8e00ff */
[----:B------:R-:W-:Y:S01]  /*0910*/  CS2R R8, SRZ ;  /* 0x0000000000087805 */ /* 0x000fe2000001ff00 */
[----:B------:R4:W5:Y:S01]  /*0920*/  @!P5 LDG.E.64 R26, desc[UR16][R2.64] ;  /* 0x00000010021ad981 */ /* 0x000962000c1e1b00 */
[----:B------:R-:W-:Y:S01]  /*0930*/  IMAD.U32 R11, RZ, RZ, UR15 ;  /* 0x0000000fff0b7e24 */ /* 0x000fe2000f8e00ff */
[----:B------:R-:W-:Y:S01]  /*0940*/  LEA R20, P1, R21, R6, 0x3 ;  /* 0x0000000615147211 */ /* 0x000fe200078218ff */
[----:B------:R-:W-:Y:S01]  /*0950*/  IMAD.X R12, RZ, RZ, R14, P0 ;  /* 0x000000ffff0c7224 */ /* 0x000fe200000e060e */
[----:B------:R-:W-:Y:S01]  /*0960*/  IADD3 R18, P0, PT, R18, UR6, RZ ;  /* 0x0000000612127c10 */ /* 0x000fe2000ff1e0ff */
[----:B------:R1:W2:Y:S01]  /*0970*/  @!P5 LDG.E.64 R8, desc[UR16][R6.64] ;  /* 0x000000100608d981 */ /* 0x0002a2000c1e1b00 */
[----:B------:R-:W-:-:S02]  /*0980*/  LEA.HI.X R21, R11, R7, RZ, 0x3, P1 ;  /* 0x000000070b157211 */ /* 0x000fc400008f1cff */
[----:B------:R-:W-:Y:S01]  /*0990*/  IADD3.X R19, PT, PT, R0, UR7, RZ, P0, !PT ;  /* 0x0000000700137c10 */ /* 0x000fe200087fe4ff */
[----:B----4-:R-:W-:Y:S01]  /*09a0*/  IMAD.U32 R3, RZ, RZ, UR15 ;  /* 0x0000000fff037e24 */ /* 0x010fe2000f8e00ff */
[----:B------:R-:W-:Y:S01]  /*09b0*/  LEA R30, P0, R31, R18, 0x3 ;  /* 0x000000121f1e7211 */ /* 0x000fe200078018ff */
[----:B------:R-:W-:-:S03]  /*09c0*/  IMAD.U32 R33, RZ, RZ, UR15 ;  /* 0x0000000fff217e24 */ /* 0x000fc6000f8e00ff */
[----:B------:R-:W-:Y:S02]  /*09d0*/  LEA.HI.X R31, R3, R19, RZ, 0x3, P0 ;  /* 0x00000013031f7211 */ /* 0x000fe400000f1cff */
[----:B-1----:R-:W-:Y:S01]  /*09e0*/  LEA R6, P1, R11, R24, 0x3 ;  /* 0x000000180b067211 */ /* 0x002fe200078218ff */
[----:B0-----:R0:W4:Y:S01]  /*09f0*/  LDG.E R2, desc[UR16][R4.64] ;  /* 0x0000001004027981 */ /* 0x001122000c1e1900 */
[----:B------:R-:W-:Y:S02]  /*0a00*/  IADD3 R11, P0, PT, R13, UR15, RZ ;  /* 0x0000000f0d0b7c10 */ /* 0x000fe4000ff1e0ff */
[----:B------:R-:W-:Y:S02]  /*0a10*/  LEA.HI.X R7, R33, R25, RZ, 0x3, P1 ;  /* 0x0000001921077211 */ /* 0x000fe400008f1cff */
[----:B------:R-:W-:Y:S01]  /*0a20*/  IADD3 R3, P1, PT, R11, UR15, RZ ;  /* 0x0000000f0b037c10 */ /* 0x000fe2000ff3e0ff */
[----:B------:R-:W-:Y:S01]  /*0a30*/  IMAD.X R10, RZ, RZ, R12, P0 ;  /* 0x000000ffff0a7224 */ /* 0x000fe200000e060c */
[----:B------:R-:W-:-:S02]  /*0a40*/  ISETP.GE.U32.AND P2, PT, R13, UR18, PT ;  /* 0x000000120d007c0c */ /* 0x000fc4000bf46070 */
[----:B------:R-:W-:Y:S01]  /*0a50*/  ISETP.GE.U32.AND P0, PT, R3, UR18, PT ;  /* 0x0000001203007c0c */ /* 0x000fe2000bf06070 */
[----:B------:R-:W-:Y:S01]  /*0a60*/  IMAD.X R0, RZ, RZ, R10, P1 ;  /* 0x000000ffff007224 */ /* 0x000fe200008e060a */
[----:B------:R-:W-:Y:S01]  /*0a70*/  ISETP.GE.U32.AND.EX P2, PT, R12, UR19, PT, P2 ;  /* 0x000000130c007c0c */ /* 0x000fe2000bf46120 */
[----:B------:R-:W-:Y:S01]  /*0a80*/  IMAD.U32 R35, RZ, RZ, UR15 ;  /* 0x0000000fff237e24 */ /* 0x000fe2000f8e00ff */
[----:B------:R-:W-:Y:S02]  /*0a90*/  ISETP.GE.U32.AND P1, PT, R11, UR18, PT ;  /* 0x000000120b007c0c */ /* 0x000fe4000bf26070 */
[----:B------:R-:W-:Y:S01]  /*0aa0*/  ISETP.GE.U32.AND.EX P0, PT, R0, UR19, PT, P0 ;  /* 0x0000001300007c0c */ /* 0x000fe2000bf06100 */
[----:B------:R-:W-:Y:S01]  /*0ab0*/  IMAD.U32 R41, RZ, RZ, UR15 ;  /* 0x0000000fff297e24 */ /* 0x000fe2000f8e00ff */
[----:B------:R-:W-:Y:S02]  /*0ac0*/  LEA R34, P3, R35, R20, 0x3 ;  /* 0x0000001423227211 */ /* 0x000fe400078618ff */
[----:B------:R-:W-:-:S02]  /*0ad0*/  CS2R R28, SRZ ;  /* 0x00000000001c7805 */ /* 0x000fc4000001ff00 */
[----:B------:R-:W-:Y:S02]  /*0ae0*/  ISETP.GE.U32.AND.EX P1, PT, R10, UR19, PT, P1 ;  /* 0x000000130a007c0c */ /* 0x000fe4000bf26110 */
[----:B------:R-:W-:Y:S02]  /*0af0*/  CS2R R38, SRZ ;  /* 0x0000000000267805 */ /* 0x000fe4000001ff00 */
[----:B------:R-:W-:Y:S01]  /*0b00*/  LEA.HI.X R35, R33, R21, RZ, 0x3, P3 ;  /* 0x0000001521237211 */ /* 0x000fe200018f1cff */
[----:B0-----:R-:W-:Y:S01]  /*0b10*/  IMAD.U32 R5, RZ, RZ, UR15 ;  /* 0x0000000fff057e24 */ /* 0x001fe2000f8e00ff */
[----:B------:R-:W-:Y:S01]  /*0b20*/  LEA R32, P3, R41, R30, 0x3 ;  /* 0x0000001e29207211 */ /* 0x000fe200078618ff */
[----:B------:R0:W5:Y:S01]  /*0b30*/  @!P5 LDG.E.64 R28, desc[UR16][R18.64] ;  /* 0x00000010121cd981 */ /* 0x000162000c1e1b00 */
[----:B------:R-:W-:Y:S02]  /*0b40*/  IMAD.U32 R43, RZ, RZ, UR15 ;  /* 0x0000000fff2b7e24 */ /* 0x000fe4000f8e00ff */
[----:B------:R-:W-:Y:S01]  /*0b50*/  LEA.HI.X R33, R5, R31, RZ, 0x3, P3 ;  /* 0x0000001f05217211 */ /* 0x000fe200018f1cff */
[----:B------:R1:W5:Y:S01]  /*0b60*/  @!P2 LDG.E.64 R38, desc[UR16][R20.64] ;  /* 0x000000101426a981 */ /* 0x000362000c1e1b00 */
[----:B------:R-:W-:Y:S01]  /*0b70*/  @!P0 LEA R40, P6, R15, UR6, 0x3 ;  /* 0x000000060f288c11 */ /* 0x000fe2000f8c18ff */
[----:B------:R-:W-:Y:S01]  /*0b80*/  @!P0 IMAD.SHL.U32 R5, R5, 0x8, RZ ;  /* 0x0000000805058824 */ /* 0x000fe200078e00ff */
[----:B0-----:R-:W-:-:S02]  /*0b90*/  CS2R R18, SRZ ;  /* 0x0000000000127805 */ /* 0x001fc4000001ff00 */
[----:B-1----:R-:W-:Y:S01]  /*0ba0*/  @!P0 LEA R20, P4, R15, UR8, 0x3 ;  /* 0x000000080f148c11 */ /* 0x002fe2000f8818ff */
[----:B------:R-:W-:Y:S01]  /*0bb0*/  IMAD.U32 R45, RZ, RZ, UR15 ;  /* 0x0000000fff2d7e24 */ /* 0x000fe2000f8e00ff */
[----:B------:R-:W-:Y:S02]  /*0bc0*/  @!P0 LEA R4, P3, R41, R6, 0x3 ;  /* 0x0000000629048211 */ /* 0x000fe400078618ff */
[----:B------:R0:W5:Y:S01]  /*0bd0*/  @!P1 LDG.E.64 R18, desc[UR16][R6.64] ;  /* 0x0000001006129981 */ /* 0x000162000c1e1b00 */
[--C-:B------:R-:W-:Y:S01]  /*0be0*/  @!P0 LEA.HI.X R44, R15, UR9, R14.reuse, 0x3, P4 ;  /* 0x000000090f2c8c11 */ /* 0x100fe2000a0f1c0e */
[----:B------:R-:W-:Y:S01]  /*0bf0*/  @!P0 IMAD.SHL.U32 R43, R43, 0x8, RZ ;  /* 0x000000082b2b8824 */ /* 0x000fe200078e00ff */
[----:B------:R-:W-:Y:S02]  /*0c00*/  @!P0 LEA.HI.X R42, R15, UR7, R14, 0x3, P6 ;  /* 0x000000070f2a8c11 */ /* 0x000fe4000b0f1c0e */
[----:B------:R-:W-:Y:S02]  /*0c10*/  @!P0 SHF.R.U32.HI R41, RZ, 0x1d, R41 ;  /* 0x0000001dff298819 */ /* 0x000fe40000011629 */
[----:B0-----:R-:W-:-:S02]  /*0c20*/  @!P0 IADD3 R6, P4, P6, R5, R20, R5 ;  /* 0x0000001405068210 */ /* 0x001fc40007e9e005 */
[----:B------:R-:W-:Y:S02]  /*0c30*/  @!P0 SHF.R.U32.HI R45, RZ, 0x1d, R45 ;  /* 0x0000001dff2d8819 */ /* 0x000fe4000001162d */
[----:B------:R-:W-:Y:S02]  /*0c40*/  @!P0 IADD3.X R44, PT, PT, R41, R44, R41, P4, P6 ;  /* 0x0000002c292c8210 */ /* 0x000fe400027ec429 */
[----:B------:R-:W-:-:S04]  /*0c50*/  @!P0 IADD3 R40, P4, P6, R43, R40, R43 ;  /* 0x000000282b288210 */ /* 0x000fc80007e9e02b */
[----:B------:R-:W-:Y:S02]  /*0c60*/  @!P0 IADD3.X R42, PT, PT, R45, R42, R45, P4, P6 ;  /* 0x0000002a2d2a8210 */ /* 0x000fe400027ec42d */
[----:B------:R-:W-:Y:S01]  /*0c70*/  @!P0 IADD3 R6, P4, PT, R5, R6, RZ ;  /* 0x0000000605068210 */ /* 0x000fe20007f9e0ff */
[----:B------:R-:W-:Y:S01]  /*0c80*/  IMAD.U32 R5, RZ, RZ, UR15 ;  /* 0x0000000fff057e24 */ /* 0x000fe2000f8e00ff */
[----:B------:R-:W-:Y:S02]  /*0c90*/  @!P0 IADD3 R40, P6, PT, R43, R40, RZ ;  /* 0x000000282b288210 */ /* 0x000fe40007fde0ff */
[----:B------:R-:W-:Y:S02]  /*0ca0*/  CS2R R58, SRZ ;  /* 0x00000000003a7805 */ /* 0x000fe4000001ff00 */
[----:B------:R-:W-:Y:S02]  /*0cb0*/  CS2R R56, SRZ ;  /* 0x0000000000387805 */ /* 0x000fe4000001ff00 */
[----:B------:R-:W-:Y:S01]  /*0cc0*/  @!P0 LEA.HI.X R5, R5, R7, RZ, 0x3, P3 ;  /* 0x0000000705058211 */ /* 0x000fe200018f1cff */
[----:B------:R-:W-:-:S02]  /*0cd0*/  @!P0 IMAD.X R7, R41, 0x1, R44, P4 ;  /* 0x0000000129078824 */ /* 0x000fc400020e062c */
[----:B------:R-:W-:-:S03]  /*0ce0*/  @!P0 IMAD.X R41, R45, 0x1, R42, P6 ;  /* 0x000000012d298824 */ /* 0x000fc600030e062a */
[----:B------:R-:W5:Y:S04]  /*0cf0*/  @!P0 LDG.E.64 R58, desc[UR16][R6.64] ;  /* 0x00000010063a8981 */ /* 0x000f68000c1e1b00 */
[----:B------:R-:W5:Y:S01]  /*0d00*/  @!P0 LDG.E.64 R56, desc[UR16][R40.64] ;  /* 0x0000001028388981 */ /* 0x000f62000c1e1b00 */
[----:B------:R-:W-:Y:S02]  /*0d10*/  CS2R R20, SRZ ;  /* 0x0000000000147805 */ /* 0x000fe4000001ff00 */
[----:B------:R-:W-:-:S04]  /*0d20*/  CS2R R22, SRZ ;  /* 0x0000000000167805 */ /* 0x000fc8000001ff00 */
[----:B------:R-:W5:Y:S04]  /*0d30*/  @!P1 LDG.E.64 R20, desc[UR16][R32.64] ;  /* 0x0000001020149981 */ /* 0x000f68000c1e1b00 */
[----:B------:R0:W5:Y:S02]  /*0d40*/  @!P2 LDG.E.64 R22, desc[UR16][R24.64] ;  /* 0x000000101816a981 */ /* 0x000164000c1e1b00 */
[----:B0-----:R-:W-:Y:S01]  /*0d50*/  CS2R R24, SRZ ;  /* 0x0000000000187805 */ /* 0x001fe2000001ff00 */
[----:B------:R-:W-:-:S05]  /*0d60*/  IMAD.MOV.U32 R32, RZ, RZ, 0x1 ;  /* 0x00000001ff207424 */ /* 0x000fca00078e00ff */
[----:B------:R0:W5:Y:S01]  /*0d70*/  @!P2 LDG.E.64 R24, desc[UR16][R30.64] ;  /* 0x000000101e18a981 */ /* 0x000162000c1e1b00 */
[----:B------:R-:W-:-:S06]  /*0d80*/  CS2R R60, SRZ ;  /* 0x00000000003c7805 */ /* 0x000fcc000001ff00 */
[----:B------:R-:W5:Y:S01]  /*0d90*/  @!P0 LDG.E.64 R60, desc[UR16][R4.64] ;  /* 0x00000010043c8981 */ /* 0x000f62000c1e1b00 */
[----:B0-----:R-:W-:-:S06]  /*0da0*/  CS2R R30, SRZ ;  /* 0x00000000001e7805 */ /* 0x001fcc000001ff00 */
[----:B------:R0:W5:Y:S01]  /*0db0*/  @!P1 LDG.E.64 R30, desc[UR16][R34.64] ;  /* 0x00000010221e9981 */ /* 0x000162000c1e1b00 */
[----:B---3--:R-:W-:Y:S01]  /*0dc0*/  UPRMT UR12, UR13, 0x8880, URZ ;  /* 0x000088800d0c7896 */ /* 0x008fe200080000ff */
[----:B------:R-:W-:Y:S01]  /*0dd0*/  P2R R17, PR, RZ, 0x20 ;  /* 0x00000020ff117803 */ /* 0x000fe20000000000 */
[----:B------:R-:W-:Y:S01]  /*0de0*/  DSETP.NEU.AND P5, PT, RZ, UR20, PT ;  /* 0x00000014ff007e2a */ /* 0x000fe2000bfad000 */
[----:B------:R-:W-:Y:S03]  /*0df0*/  BSSY.RECONVERGENT B1, `(.L_x_402) ;  /* 0x000003c000017945 */ /* 0x000fe60003800200 */
[----:B------:R-:W-:Y:S01]  /*0e00*/  ISETP.NE.AND P4, PT, RZ, UR12, PT ;  /* 0x0000000cff007c0c */ /* 0x000fe2000bf85270 */
[----:B----4-:R-:W-:-:S15]  /*0e10*/  FMUL.FTZ R2, R2, 1 ;  /* 0x3f80000002027820 */ /* 0x010fde0000410000 */
[----:B------:R-:W-:-:S15]  /*0e20*/  NOP ;  /* 0x0000000000007918 */ /* 0x000fde0000000000 */
[----:B------:R-:W-:-:S15]  /*0e30*/  NOP ;  /* 0x0000000000007918 */ /* 0x000fde0000000000 */
[----:B------:R-:W-:-:S14]  /*0e40*/  NOP ;  /* 0x0000000000007918 */ /* 0x000fdc0000000000 */
[----:B------:R-:W1:Y:S01]  /*0e50*/  F2F.F64.F32 R54, R2 ;  /* 0x0000000200367310 */ /* 0x000e620000201800 */
[----:B--2---:R-:W-:Y:S01]  /*0e60*/  FSETP.GEU.AND P6, PT, |R9|, 6.5827683646048100446e-37, PT ;  /* 0x036000000900780b */ /* 0x004fe20003fce200 */
[----:B-1----:R-:W0:-:S15]  /*0e70*/  MUFU.RCP64H R33, R55 ;  /* 0x0000003700217308 */ /* 0x002e1e0000001800 */
        /* <DEDUP_REMOVED lines=42> */
[----:B------:R-:W-:Y:S02]  /*1120*/  P2R R2, PR, RZ, 0x20 ;  /* 0x00000020ff027803 */ /* 0x000fe40000000000 */
[----:B------:R-:W-:-:S09]  /*1130*/  ISETP.NE.AND P5, PT, R17, RZ, PT ;  /* 0x000000ff1100720c */ /* 0x000fd20003fa5270 */
[----:B------:R-:W-:Y:S05]  /*1140*/  @P3 BRA P6, `(.L_x_403) ;  /* 0x0000000000183947 */ /* 0x000fea0003000000 */
[----:B------:R-:W-:Y:S01]  /*1150*/  IMAD.MOV.U32 R4, RZ, RZ, R54 ;  /* 0x000000ffff047224 */ /* 0x000fe200078e0036 */
[----:B------:R-:W-:Y:S01]  /*1160*/  MOV R2, 0x1190 ;  /* 0x0000119000027802 */ /* 0x000fe20000000f00 */
[----:B------:R-:W-:-:S07]  /*1170*/  IMAD.MOV.U32 R5, RZ, RZ, R55 ;  /* 0x000000ffff057224 */ /* 0x000fce00078e0037 */
[----:B-----5:R-:W-:Y:S05]  /*1180*/  CALL.REL.NOINC `($__internal_3_$__cuda_sm20_div_rn_f64_full) ;  /* 0x000000b400107944 */ /* 0x020fea0003c00000 */
[----:B------:R-:W-:Y:S02]  /*1190*/  IMAD.MOV.U32 R42, RZ, RZ, R4 ;  /* 0x000000ffff2a7224 */ /* 0x000fe400078e0004 */
[----:B------:R-:W-:-:S07]  /*11a0*/  IMAD.MOV.U32 R43, RZ, RZ, R5 ;  /* 0x000000ffff2b7224 */ /* 0x000fce00078e0005 */
.L_x_403:
[----:B------:R-:W-:Y:S05]  /*11b0*/  BSYNC.RECONVERGENT B1 ;  /* 0x0000000000017941 */ /* 0x000fea0003800200 */
.L_x_402:
[----:B------:R-:W0:Y:S01]  /*11c0*/  DADD R4, -RZ, -R42 ;  /* 0x00000000ff047229 */ /* 0x000e22000000092a */
[----:B------:R-:W-:Y:S01]  /*11d0*/  BSSY.RECONVERGENT B1, `(.L_x_404) ;  /* 0x000004c000017945 */ /* 0x000fe20003800200 */
[----:B0-----:R-:W-:Y:S02]  /*11e0*/  FSEL R6, R42, R4, !P4 ;  /* 0x000000042a067208 */ /* 0x001fe40006000000 */
[----:B------:R-:W-:-:S15]  /*11f0*/  FSEL R7, R43, R5, !P4 ;  /* 0x000000052b077208 */ /* 0x000fde0006000000 */
[----:B------:R-:W-:-:S15]  /*1200*/  NOP ;  /* 0x0000000000007918 */ /* 0x000fde0000000000 */
[----:B------:R-:W-:-:S15]  /*1210*/  NOP ;  /* 0x0000000000007918 */ /* 0x000fde0000000000 */
[----:B------:R-:W-:-:S15]  /*1220*/  NOP ;  /* 0x0000000000007918 */ /* 0x000fde0000000000 */
[----:B------:R-:W-:-:S15]  /*1230*/  DSETP.NEU.AND P3, PT, RZ, UR20, PT ;  /* 0x00000014ff007e2a */ /* 0x000fde000bf6d000 */
[----:B------:R-:W-:-:S15]  /*1240*/  NOP ;  /* 0x0000000000007918 */ /* 0x000fde0000000000 */
[----:B------:R-:W-:-:S15]  /*1250*/  NOP ;  /* 0x0000000000007918 */ /* 0x000fde0000000000 */
[----:B------:R-:W-:-:S15]  /*1260*/  NOP ;  /* 0x0000000000007918 */ /* 0x000fde0000000000 */
[----:B------:R-:W-:-:S04]  /*1270*/  NOP ;  /* 0x0000000000007918 */ /* 0x000fc80000000000 */
[----:B-----5:R-:W0:Y:S02]  /*1280*/  DFMA R4, R26, UR20, R6 ;  /* 0x000000141a047c2b */ /* 0x020e240008000006 */
[----:B0-----:R-:W-:Y:S01]  /*1290*/  FSEL R40, R4, R6, P3 ;  /* 0x0000000604287208 */ /* 0x001fe20001800000 */
[----:B------:R-:W-:Y:S01]  /*12a0*/  IMAD.MOV.U32 R6, RZ, RZ, 0x0 ;  /* 0x00000000ff067424 */ /* 0x000fe200078e00ff */
[----:B------:R-:W-:Y:S01]  /*12b0*/  FSEL R41, R5, R7, P3 ;  /* 0x0000000705297208 */ /* 0x000fe20001800000 */
[----:B------:R-:W-:-:S15]  /*12c0*/  IMAD.MOV.U32 R7, RZ, RZ, 0x3fd80000 ;  /* 0x3fd80000ff077424 */ /* 0x000fde00078e00ff */
[----:B------:R-:W-:-:S15]  /*12d0*/  NOP ;  /* 0x0000000000007918 */ /* 0x000fde0000000000 */
[----:B------:R-:W-:-:S15]  /*12e0*/  NOP ;  /* 0x0000000000007918 */ /* 0x000fde0000000000 */
[----:B------:R-:W-:-:S14]  /*12f0*/  NOP ;  /* 0x0000000000007918 */ /* 0x000fdc0000000000 */
[----:B------:R-:W0:Y:S02]  /*1300*/  DFMA R28, R40, R40, R28 ;  /* 0x00000028281c722b */ /* 0x000e24000000001c */
[----:B0-----:R-:W0:Y:S01]  /*1310*/  MUFU.RSQ64H R33, R29 ;  /* 0x0000001d00217308 */ /* 0x001e220000001c00 */
[----:B------:R-:W-:-:S05]  /*1320*/  VIADD R32, R29, 0xfcb00000 ;  /* 0xfcb000001d207836 */ /* 0x000fca0000000000 */
[----:B------:R-:W-:-:S15]  /*1330*/  ISETP.GE.U32.AND P3, PT, R32, 0x7ca00000, PT ;  /* 0x7ca000002000780c */ /* 0x000fde0003f66070 */
[----:B------:R-:W-:-:S15]  /*1340*/  NOP ;  /* 0x0000000000007918 */ /* 0x000fde0000000000 */
[----:B------:R-:W-:-:S15]  /*1350*/  NOP ;  /* 0x0000000000007918 */ /* 0x000fde0000000000 */
[----:B------:R-:W-:-:S11]  /*1360*/  NOP ;  /* 0x0000000000007918 */ /* 0x000fd60000000000 */
[----:B0-----:R-:W0:-:S15]  /*1370*/  DMUL R4, R32, R32 ;  /* 0x0000002020047228 */ /* 0x001e1e0000000000 */
        /* <DEDUP_REMOVED lines=9> */
[----:B0-----:R-:W-:-:S15]  /*1410*/  DFMA R6, R4, R6, 0.5 ;  /* 0x3fe000000406742b */ /* 0x001fde0000000006 */
[----:B------:R-:W-:-:S15]  /*1420*/  NOP ;  /* 0x0000000000007918 */ /* 0x000fde0000000000 */
[----:B------:R-:W-:-:S15]  /*1430*/  NOP ;  /* 0x0000000000007918 */ /* 0x000fde0000000000 */
[----:B------:R-:W-:-:S15]  /*1440*/  NOP ;  /* 0x0000000000007918 */ /* 0x000fde0000000000 */
[----:B------:R-:W-:-:S04]  /*1450*/  NOP ;  /* 0x0000000000007918 */ /* 0x000fc80000000000 */
[----:B------:R-:W0:-:S15]  /*1460*/  DMUL R4, R32, R4 ;  /* 0x0000000420047228 */ /* 0x000e1e0000000000 */
[----:B------:R-:W-:-:S15]  /*1470*/  NOP ;  /* 0x0000000000007918 */ /* 0x000fde0000000000 */
[----:B------:R-:W-:-:S15]  /*1480*/  NOP ;  /* 0x0000000000007918 */ /* 0x000fde0000000000 */
[----:B------:R-:W-:-:S15]  /*1490*/  NOP ;  /* 0x0000000000007918 */ /* 0x000fde0000000000 */
[----:B------:R-:W-:-:S04]  /*14a0*/  NOP ;  /* 0x0000000000007918 */ /* 0x000fc80000000000 */
[----:B0-----:R-:W0:Y:S02]  /*14b0*/  DFMA R44, R6, R4, R32 ;  /* 0x00000004062c722b */ /* 0x001e240000000020 */
[----:B0-----:R-:W-:Y:S02]  /*14c0*/  VIADD R7, R45, 0xfff00000 ;  /* 0xfff000002d077836 */ /* 0x001fe40000000000 */
[----:B------:R-:W-:-:S15]  /*14d0*/  IMAD.MOV.U32 R6, RZ, RZ, R44 ;  /* 0x000000ffff067224 */ /* 0x000fde00078e002c */
        /* <DEDUP_REMOVED lines=13> */
[----:B------:R1:W2:-:S15]  /*15b0*/  DMUL R40, R40, R36 ;  /* 0x0000002428287228 */ /* 0x00029e0000000000 */
[----:B------:R-:W-:-:S15]  /*15c0*/  NOP ;  /* 0x0000000000007918 */ /* 0x000fde0000000000 */
[----:B------:R-:W-:-:S15]  /*15d0*/  NOP ;  /* 0x0000000000007918 */ /* 0x000fde0000000000 */
[----:B------:R-:W-:-:S15]  /*15e0*/  NOP ;  /* 0x0000000000007918 */ /* 0x000fde0000000000 */
[----:B------:R-:W-:-:S04]  /*15f0*/  NOP ;  /* 0x0000000000007918 */ /* 0x000fc80000000000 */
[----:B0-----:R1:W0:Y:S02]  /*1600*/  DFMA R34, R8, R6, R4 ;  /* 0x000000060822722b */ /* 0x0012240000000004 */
[----:B012---:R-:W-:Y:S05]  /*1610*/  @!P3 BRA `(.L_x_405) ;  /* 0x00000000001cb947 */ /* 0x007fea0003800000 */
[----:B------:R-:W-:Y:S01]  /*1620*/  IMAD.MOV.U32 R6, RZ, RZ, R44 ;  /* 0x000000ffff067224 */ /* 0x000fe200078e002c */
[----:B------:R-:W-:Y:S01]  /*1630*/  MOV R2, 0x1670 ;  /* 0x0000167000027802 */ /* 0x000fe20000000f00 */
[----:B------:R-:W-:Y:S02]  /*1640*/  IMAD.MOV.U32 R34, RZ, RZ, R28 ;  /* 0x000000ffff227224 */ /* 0x000fe400078e001c */
[----:B------:R-:W-:-:S07]  /*1650*/  IMAD.MOV.U32 R33, RZ, RZ, R29 ;  /* 0x000000ffff217224 */ /* 0x000fce00078e001d */
[----:B------:R-:W-:Y:S05]  /*1660*/  CALL.REL.NOINC `($__internal_4_$__cuda_sm20_dsqrt_rn_f64_mediumpath_v1) ;  /* 0x000000b8000c7944 */ /* 0x000fea0003c00000 */
[----:B------:R-:W-:Y:S02]  /*1670*/  IMAD.MOV.U32 R34, RZ, RZ, R4 ;  /* 0x000000ffff227224 */ /* 0x000fe400078e0004 */
[----:B------:R-:W-:-:S07]  /*1680*/  IMAD.MOV.U32 R35, RZ, RZ, R5 ;  /* 0x000000ffff237224 */ /* 0x000fce00078e0005 */
.L_x_405:
[----:B------:R-:W-:Y:S05]  /*1690*/  BSYNC.RECONVERGENT B1 ;  /* 0x0000000000017941 */ /* 0x000fea0003800200 */
.L_x_404:
[----:B------:R-:W0:Y:S01]  /*16a0*/  DADD R6, R34, UR22 ;  /* 0x0000001622067e29 */ /* 0x000e220008000000 */
[----:B------:R-:W-:Y:S01]  /*16b0*/  IMAD.MOV.U32 R4, RZ, RZ, 0x1 ;  /* 0x00000001ff047424 */ /* 0x000fe200078e00ff */
[----:B0-----:R-:W0:Y:S01]  /*16c0*/  MUFU.RCP64H R5, R7 ;  /* 0x0000000700057308 */ /* 0x001e220000001800 */
[----:B------:R-:W-:Y:S01]  /*16d0*/  FSETP.GEU.AND P3, PT, |R41|, 6.5827683646048100446e-37, PT ;  /* 0x036000002900780b */ /* 0x000fe20003f6e200 */
[----:B------:R-:W-:-:S15]  /*16e0*/  BSSY.RECONVERGENT B1, `(.L_x_406) ;  /* 0x0000031000017945 */ /* 0x000fde0003800200 */
        /* <DEDUP_REMOVED lines=47> */
[----:B------:R-:W-:Y:S05]  /*19e0*/  CALL.REL.NOINC `($__internal_3_$__cuda_sm20_div_rn_f64_full) ;  /* 0x000000a800f87944 */ /* 0x000fea0003c00000 */
.L_x_407:
[----:B------:R-:W-:Y:S05]  /*19f0*/  BSYNC.RECONVERGENT B1 ;  /* 0x0000000000017941 */ /* 0x000fea0003800200 */
.L_x_406:
        /* <DEDUP_REMOVED lines=51> */
[----:B------:R-:W-:Y:S02]  /*1d30*/  IMAD.MOV.U32 R4, RZ, RZ, R54 ;  /* 0x000000ffff047224 */ /* 0x000fe400078e0036 */
[----:B------:R-:W-:-:S07]  /*1d40*/  IMAD.MOV.U32 R5, RZ, RZ, R55 ;  /* 0x000000ffff057224 */ /* 0x000fce00078e0037 */
[----:B------:R-:W-:Y:S05]  /*1d50*/  CALL.REL.NOINC `($__internal_3_$__cuda_sm20_div_rn_f64_full) ;  /* 0x000000a8001c7944 */ /* 0x000fea0003c00000 */
[----:B------:R-:W-:Y:S02]  /*1d60*/  IMAD.MOV.U32 R40, RZ, RZ, R4 ;  /* 0x000000ffff287224 */ /* 0x000fe400078e0004 */
[----:B------:R-:W-:-:S07]  /*1d70*/  IMAD.MOV.U32 R41, RZ, RZ, R5 ;  /* 0x000000ffff297224 */ /* 0x000fce00078e0005 */
.L_x_409:
[----:B------:R-:W-:Y:S05]  /*1d80*/  BSYNC.RECONVERGENT B1 ;  /* 0x0000000000017941 */ /* 0x000fea0003800200 */
.L_x_408:
        /* <DEDUP_REMOVED lines=12> */
[----:B------:R-:W0:Y:S02]  /*1e50*/  DFMA R4, R22, UR20, R6 ;  /* 0x0000001416047c2b */ /* 0x000e240008000006 */
        /* <DEDUP_REMOVED lines=64> */
.L_x_411:
[----:B------:R-:W-:Y:S05]  /*2260*/  BSYNC.RECONVERGENT B1 ;  /* 0x0000000000017941 */ /* 0x000fea0003800200 */
.L_x_410:
        /* <DEDUP_REMOVED lines=53> */
.L_x_413:
[----:B------:R-:W-:Y:S05]  /*25c0*/  BSYNC.RECONVERGENT B1 ;  /* 0x0000000000017941 */ /* 0x000fea0003800200 */
.L_x_412:
        /* <DEDUP_REMOVED lines=56> */
.L_x_415:
[----:B------:R-:W-:Y:S05]  /*2950*/  BSYNC.RECONVERGENT B1 ;  /* 0x0000000000017941 */ /* 0x000fea0003800200 */
.L_x_414:
        /* <DEDUP_REMOVED lines=75> */
[----:B------:R-:W-:Y:S01]  /*2e10*/  IMAD.MOV.U32 R34, RZ, RZ, R4 ;  /* 0x000000ffff227224 */ /* 0x000fe200078e0004 */
[----:B------:R-:W-:-:S07]  /*2e20*/  MOV R35, R5 ;  /* 0x0000000500237202 */ /* 0x000fce0000000f00 */
.L_x_417:
[----:B------:R-:W-:Y:S05]  /*2e30*/  BSYNC.RECONVERGENT B1 ;  /* 0x0000000000017941 */ /* 0x000fea0003800200 */
.L_x_416:
        /* <DEDUP_REMOVED lines=53> */
.L_x_419:
[----:B------:R-:W-:Y:S05]  /*3190*/  BSYNC.RECONVERGENT B1 ;  /* 0x0000000000017941 */ /* 0x000fea0003800200 */
.L_x_418:
        /* <DEDUP_REMOVED lines=56> */
.L_x_421:
[----:B------:R-:W-:Y:S05]  /*3520*/  BSYNC.RECONVERGENT B1 ;  /* 0x0000000000017941 */ /* 0x000fea0003800200 */
.L_x_420:
        /* <DEDUP_REMOVED lines=77> */
.L_x_423:
[----:B------:R-:W-:Y:S05]  /*3a00*/  BSYNC.RECONVERGENT B1 ;  /* 0x0000000000017941 */ /* 0x000fea0003800200 */
.L_x_422:
        /* <DEDUP_REMOVED lines=53> */
.L_x_425:
[----:B------:R-:W-:Y:S05]  /*3d60*/  BSYNC.RECONVERGENT B1 ;  /* 0x0000000000017941 */ /* 0x000fea0003800200 */
.L_x_424:
[----:B------:R-:W-:Y:S01]  /*3d70*/  @!P5 LEA R8, P3, R15, UR10, 0x3 ;  /* 0x0000000a0f08dc11 */ /* 0x000fe2000f8618ff */
[----:B------:R-:W-:Y:S01]  /*3d80*/  IMAD.U32 R7, RZ, RZ, UR15 ;  /* 0x0000000fff077e24 */ /* 0x000fe2000f8e00ff */
[----:B------:R-:W-:Y:S01]  /*3d90*/  ISETP.GE.U32.AND P4, PT, R13, UR18, PT ;  /* 0x000000120d007c0c */ /* 0x000fe2000bf86070 */
[----:B------:R-:W-:Y:S01]  /*3da0*/  IMAD.U32 R13, RZ, RZ, UR15 ;  /* 0x0000000fff0d7e24 */ /* 0x000fe2000f8e00ff */
[C---:B------:R-:W-:Y:S01]  /*3db0*/  @!P5 LEA.HI.X R9, R15.reuse, UR11, R14, 0x3, P3 ;  /* 0x0000000b0f09dc11 */ /* 0x040fe200098f1c0e */
[----:B------:R-:W-:Y:S01]  /*3dc0*/  BSSY.RECONVERGENT B0, `(.L_x_426) ;  /* 0x0000021000007945 */ /* 0x000fe20003800200 */
[----:B------:R-:W-:Y:S01]  /*3dd0*/  @!P2 LEA R6, P6, R15, UR10, 0x3 ;  /* 0x0000000a0f06ac11 */ /* 0x000fe2000f8c18ff */
[----:B------:R0:W1:Y:S01]  /*3de0*/  DADD R60, -R4, R60 ;  /* 0x00000000043c7229 */ /* 0x000062000000013c */
[----:B------:R-:W-:Y:S01]  /*3df0*/  ISETP.GE.U32.AND.EX P4, PT, R12, UR19, PT, P4 ;  /* 0x000000130c007c0c */ /* 0x000fe2000bf86140 */
[----:B------:R-:W-:Y:S01]  /*3e00*/  IMAD.U32 R12, RZ, RZ, UR15 ;  /* 0x0000000fff0c7e24 */ /* 0x000fe2000f8e00ff */
[----:B------:R2:W-:Y:S01]  /*3e10*/  @!P5 STG.E.64 desc[UR16][R8.64], R26 ;  /* 0x0000001a0800d986 */ /* 0x0005e2000c101b10 */
[----:B------:R-:W-:-:S02]  /*3e20*/  ISETP.GE.U32.AND P3, PT, R11, UR18, PT ;  /* 0x000000120b007c0c */ /* 0x000fc4000bf66070 */
[----:B------:R-:W-:Y:S01]  /*3e30*/  @!P2 LEA R6, P5, R7, R6, 0x3 ;  /* 0x000000060706a211 */ /* 0x000fe200078a18ff */
[----:B------:R-:W-:Y:S01]  /*3e40*/  @!P1 IMAD.SHL.U32 R12, R12, 0x8, RZ ;  /* 0x000000080c0c9824 */ /* 0x000fe200078e00ff */
[C-C-:B------:R-:W-:Y:S02]  /*3e50*/  @!P2 LEA.HI.X R2, R15.reuse, UR11, R14.reuse, 0x3, P6 ;  /* 0x0000000b0f02ac11 */ /* 0x140fe4000b0f1c0e */
[----:B------:R-:W-:Y:S02]  /*3e60*/  @!P1 LEA R11, P6, R15, UR10, 0x3 ;  /* 0x0000000a0f0b9c11 */ /* 0x000fe4000f8c18ff */
[----:B------:R-:W-:Y:S02]  /*3e70*/  @!P2 LEA.HI.X R7, R7, R2, RZ, 0x3, P5 ;  /* 0x000000020707a211 */ /* 0x000fe400028f1cff */
[----:B------:R-:W-:Y:S02]  /*3e80*/  @!P1 LEA.HI.X R2, R15, UR11, R14, 0x3, P6 ;  /* 0x0000000b0f029c11 */ /* 0x000fe4000b0f1c0e */
[----:B------:R-:W-:Y:S01]  /*3e90*/  ISETP.GE.U32.AND.EX P3, PT, R10, UR19, PT, P3 ;  /* 0x000000130a007c0c */ /* 0x000fe2000bf66130 */
[----:B------:R0:W-:Y:S01]  /*3ea0*/  @!P2 STG.E.64 desc[UR16][R6.64], R22 ;  /* 0x000000160600a986 */ /* 0x0001e2000c101b10 */
[----:B--2---:R-:W-:Y:S01]  /*3eb0*/  @!P1 IADD3 R8, P5, P6, R12, R11, R12 ;  /* 0x0000000b0c089210 */ /* 0x004fe20007ebe00c */
[----:B------:R-:W-:Y:S01]  /*3ec0*/  IMAD.U32 R11, RZ, RZ, UR15 ;  /* 0x0000000fff0b7e24 */ /* 0x000fe2000f8e00ff */
[----:B------:R-:W-:-:S04]  /*3ed0*/  @!P1 SHF.R.U32.HI R9, RZ, 0x1d, R13 ;  /* 0x0000001dff099819 */ /* 0x000fc8000001160d */
[----:B------:R-:W-:Y:S02]  /*3ee0*/  @!P1 IADD3.X R9, PT, PT, R9, R2, R9, P5, P6 ;  /* 0x0000000209099210 */ /* 0x000fe40002fec409 */
[----:B------:R-:W-:-:S03]  /*3ef0*/  @!P4 LEA R10, P5, R15, UR8, 0x3 ;  /* 0x000000080f0acc11 */ /* 0x000fc6000f8a18ff */
[----:B------:R0:W-:Y:S01]  /*3f00*/  @!P1 STG.E.64 desc[UR16][R8.64], R18 ;  /* 0x0000001208009986 */ /* 0x0001e2000c101b10 */
[----:B-1----:R-:W-:Y:S09]  /*3f10*/  @P0 BRA `(.L_x_427) ;  /* 0x00000000002c0947 */ /* 0x002ff20003800000 */
[----:B0-----:R-:W-:Y:S01]  /*3f20*/  IMAD.U32 R5, RZ, RZ, UR15 ;  /* 0x0000000fff057e24 */ /* 0x001fe2000f8e00ff */
[----:B------:R-:W-:Y:S01]  /*3f30*/  LEA R2, P0, R15, UR10, 0x3 ;  /* 0x0000000a0f027c11 */ /* 0x000fe2000f8018ff */
[----:B------:R-:W-:Y:S02]  /*3f40*/  IMAD.U32 R7, RZ, RZ, UR15 ;  /* 0x0000000fff077e24 */ /* 0x000fe4000f8e00ff */
[----:B------:R-:W-:-:S03]  /*3f50*/  IMAD.SHL.U32 R5, R5, 0x8, RZ ;  /* 0x0000000805057824 */ /* 0x000fc600078e00ff */
[----:B------:R-:W-:Y:S02]  /*3f60*/  SHF.R.U32.HI R7, RZ, 0x1d, R7 ;  /* 0x0000001dff077819 */ /* 0x000fe40000011607 */
[----:B------:R-:W-:Y:S02]  /*3f70*/  IADD3 R4, P1, P2, R5, R2, R5 ;  /* 0x0000000205047210 */ /* 0x000fe40007a3e005 */
[----:B------:R-:W-:Y:S02]  /*3f80*/  LEA.HI.X R2, R15, UR11, R14, 0x3, P0 ;  /* 0x0000000b0f027c11 */ /* 0x000fe400080f1c0e */
[----:B------:R-:W-:Y:S02]  /*3f90*/  IADD3 R4, P0, PT, R5, R4, RZ ;  /* 0x0000000405047210 */ /* 0x000fe40007f1e0ff */
[----:B------:R-:W-:-:S05]  /*3fa0*/  IADD3.X R2, PT, PT, R7, R2, R7, P1, P2 ;  /* 0x0000000207027210 */ /* 0x000fca0000fe4407 */
[----:B------:R-:W-:-:S05]  /*3fb0*/  IMAD.X R5, R7, 0x1, R2, P0 ;  /* 0x0000000107057824 */ /* 0x000fca00000e0602 */
[----:B------:R1:W-:Y:S02]  /*3fc0*/  STG.E.64 desc[UR16][R4.64], R60 ;  /* 0x0000003c04007986 */ /* 0x0003e4000c101b10 */
.L_x_427:
[----:B------:R-:W-:Y:S05]  /*3fd0*/  BSYNC.RECONVERGENT B0 ;  /* 0x0000000000007941 */ /* 0x000fea0003800200 */
.L_x_426:
[----:B------:R-:W-:Y:S01]  /*3fe0*/  ISETP.GE.U32.AND P0, PT, R15, UR18, PT ;  /* 0x000000120f007c0c */ /* 0x000fe2000bf06070 */
[----:B0-----:R-:W-:Y:S01]  /*3ff0*/  IMAD.U32 R7, RZ, RZ, UR15 ;  /* 0x0000000fff077e24 */ /* 0x001fe2000f8e00ff */
[----:B-1----:R-:W-:Y:S01]  /*4000*/  @!P4 LEA R4, P1, R11, R10, 0x3 ;  /* 0x0000000a0b04c211 */ /* 0x002fe200078218ff */
[----:B------:R-:W-:Y:S01]  /*4010*/  IMAD.U32 R6, RZ, RZ, UR15 ;  /* 0x0000000fff067e24 */ /* 0x000fe2000f8e00ff */
[----:B------:R-:W-:Y:S01]  /*4020*/  ISETP.GE.U32.AND.EX P0, PT, R14, UR19, PT, P0 ;  /* 0x000000130e007c0c */ /* 0x000fe2000bf06100 */
[----:B------:R-:W-:Y:S01]  /*4030*/  @!P3 IMAD.SHL.U32 R7, R7, 0x8, RZ ;  /* 0x000000080707b824 */ /* 0x000fe200078e00ff */
[C---:B------:R-:W-:Y:S01]  /*4040*/  @!P3 LEA R2, P2, R15.reuse, UR8, 0x3 ;  /* 0x000000080f02bc11 */ /* 0x040fe2000f8418ff */
[----:B------:R-:W-:Y:S01]  /*4050*/  IMAD.U32 R8, RZ, RZ, UR15 ;  /* 0x0000000fff087e24 */ /* 0x000fe2000f8e00ff */
[----:B------:R-:W-:Y:S01]  /*4060*/  @!P4 LEA.HI.X R5, R15, UR9, R14, 0x3, P5 ;  /* 0x000000090f05cc11 */ /* 0x000fe2000a8f1c0e */
[----:B------:R-:W-:Y:S01]  /*4070*/  IMAD.U32 R13, RZ, RZ, UR15 ;  /* 0x0000000fff0d7e24 */ /* 0x000fe2000f8e00ff */
[----:B------:R-:W-:Y:S01]  /*4080*/  @!P3 IADD3 R2, P5, P6, R7, R2, R7 ;  /* 0x000000020702b210 */ /* 0x000fe20007ebe007 */
[----:B------:R-:W-:Y:S01]  /*4090*/  IMAD.U32 R18, RZ, RZ, UR15 ;  /* 0x0000000fff127e24 */ /* 0x000fe2000f8e00ff */
[----:B------:R-:W-:Y:S01]  /*40a0*/  @!P4 LEA.HI.X R5, R6, R5, RZ, 0x3, P1 ;  /* 0x000000050605c211 */ /* 0x000fe200008f1cff */
[----:B------:R-:W-:Y:S01]  /*40b0*/  BSSY.RECONVERGENT B0, `(.L_x_428) ;  /* 0x0000021000007945 */ /* 0x000fe20003800200 */
[----:B------:R-:W-:-:S02]  /*40c0*/  @!P3 SHF.R.U32.HI R7, RZ, 0x1d, R8 ;  /* 0x0000001dff07b819 */ /* 0x000fc40000011608 */
[----:B------:R-:W-:Y:S02]  /*40d0*/  @!P3 LEA.HI.X R6, R15, UR9, R14, 0x3, P2 ;  /* 0x000000090f06bc11 */ /* 0x000fe400090f1c0e */
[----:B------:R-:W-:Y:S02]  /*40e0*/  @!P4 IADD3 R8, P2, PT, R16, UR4, RZ ;  /* 0x000000041008cc10 */ /* 0x000fe4000ff5e0ff */
[----:B------:R-:W-:Y:S02]  /*40f0*/  ISETP.GE.U32.AND P1, PT, R3, UR18, PT ;  /* 0x0000001203007c0c */ /* 0x000fe4000bf26070 */
[----:B------:R-:W-:Y:S02]  /*4100*/  @!P4 IADD3.X R9, PT, PT, RZ, UR5, RZ, P2, !PT ;  /* 0x00000005ff09cc10 */ /* 0x000fe400097fe4ff */
[----:B------:R-:W-:Y:S02]  /*4110*/  @!P0 LEA R10, P2, R15, UR8, 0x3 ;  /* 0x000000080f0a8c11 */ /* 0x000fe4000f8418ff */
[----:B------:R-:W-:-:S02]  /*4120*/  @!P3 IADD3.X R3, PT, PT, R7, R6, R7, P5, P6 ;  /* 0x000000060703b210 */ /* 0x000fc40002fec407 */
[----:B------:R-:W-:Y:S02]  /*4130*/  @!P0 LEA.HI.X R11, R15, UR9, R14, 0x3, P2 ;  /* 0x000000090f0b8c11 */ /* 0x000fe400090f1c0e */
[----:B------:R-:W-:Y:S02]  /*4140*/  ISETP.GE.U32.AND.EX P1, PT, R0, UR19, PT, P1 ;  /* 0x0000001300007c0c */ /* 0x000fe4000bf26110 */
[----:B------:R-:W-:Y:S01]  /*4150*/  @!P4 LEA R6, P6, R8, UR6, 0x3 ;  /* 0x000000060806cc11 */ /* 0x000fe2000f8c18ff */
[----:B------:R0:W-:Y:S01]  /*4160*/  @!P0 STG.E.64 desc[UR16][R10.64], R42 ;  /* 0x0000002a0a008986 */ /* 0x0001e2000c101b10 */
[----:B------:R-:W-:Y:S02]  /*4170*/  @!P0 IADD3 R7, P5, PT, R16, UR4, RZ ;  /* 0x0000000410078c10 */ /* 0x000fe4000ffbe0ff */
[----:B------:R-:W-:Y:S01]  /*4180*/  @!P4 LEA.HI.X R9, R8, UR7, R9, 0x3, P6 ;  /* 0x000000070809cc11 */ /* 0x000fe2000b0f1c09 */
[----:B------:R0:W-:Y:S01]  /*4190*/  @!P4 STG.E.64 desc[UR16][R4.64], R40 ;  /* 0x000000280400c986 */ /* 0x0001e2000c101b10 */
[----:B------:R-:W-:Y:S01]  /*41a0*/  @!P4 LEA R8, P2, R13, R6, 0x3 ;  /* 0x000000060d08c211 */ /* 0x000fe200078418ff */
[----:B------:R-:W-:Y:S01]  /*41b0*/  @!P0 IMAD.X R12, RZ, RZ, UR5, P5 ;  /* 0x00000005ff0c8e24 */ /* 0x000fe2000a8e06ff */
[----:B------:R-:W-:Y:S01]  /*41c0*/  @!P0 LEA R6, P5, R7, UR6, 0x3 ;  /* 0x0000000607068c11 */ /* 0x000fe2000f8a18ff */
[----:B------:R0:W-:Y:S01]  /*41d0*/  @!P3 STG.E.64 desc[UR16][R2.64], R38 ;  /* 0x000000260200b986 */ /* 0x0001e2000c101b10 */
[----:B------:R-:W-:-:S02]  /*41e0*/  @!P4 LEA.HI.X R9, R18, R9, RZ, 0x3, P2 ;  /* 0x000000091209c211 */ /* 0x000fc400010f1cff */
[----:B------:R-:W-:Y:S01]  /*41f0*/  @!P0 LEA.HI.X R7, R7, UR7, R12, 0x3, P5 ;  /* 0x0000000707078c11 */ /* 0x000fe2000a8f1c0c */
[----:B------:R-:W-:Y:S08]  /*4200*/  @P1 BRA `(.L_x_429) ;  /* 0x00000000002c1947 */ /* 0x000ff00003800000 */
        /* <DEDUP_REMOVED lines=10> */
[----:B------:R1:W-:Y:S02]  /*42b0*/  STG.E.64 desc[UR16][R2.64], R30 ;  /* 0x0000001e02007986 */ /* 0x0003e4000c101b10 */
.L_x_429:
[----:B------:R-:W-:Y:S05]  /*42c0*/  BSYNC.RECONVERGENT B0 ;  /* 0x0000000000007941 */ /* 0x000fea0003800200 */
.L_x_428:
[----:B------:R2:W-:Y:S01]  /*42d0*/  @!P0 STG.E.64 desc[UR16][R6.64], R28 ;  /* 0x0000001c06008986 */ /* 0x0005e2000c101b10 */
[----:B------:R-:W-:Y:S03]  /*42e0*/  BSSY.RECONVERGENT B0, `(.L_x_430) ;  /* 0x000000e000007945 */ /* 0x000fe60003800200 */
[----:B------:R2:W-:Y:S01]  /*42f0*/  @!P4 STG.E.64 desc[UR16][R8.64], R24 ;  /* 0x000000180800c986 */ /* 0x0005e2000c101b10 */
[----:B------:R-:W-:Y:S05]  /*4300*/  @P3 BRA `(.L_x_431) ;  /* 0x00000000002c3947 */ /* 0x000fea0003800000 */
[----:B------:R-:W-:Y:S01]  /*4310*/  IADD3 R0, P0, PT, R16, UR4, RZ ;  /* 0x0000000410007c10 */ /* 0x000fe2000ff1e0ff */
[----:B0-----:R-:W-:Y:S02]  /*4320*/  IMAD.U32 R5, RZ, RZ, UR15 ;  /* 0x0000000fff057e24 */ /* 0x001fe4000f8e00ff */
[----:B------:R-:W-:Y:S02]  /*4330*/  IMAD.U32 R4, RZ, RZ, UR15 ;  /* 0x0000000fff047e24 */ /* 0x000fe4000f8e00ff */
[----:B-1----:R-:W-:Y:S01]  /*4340*/  IMAD.X R3, RZ, RZ, UR5, P0 ;  /* 0x00000005ff037e24 */ /* 0x002fe200080e06ff */
[C---:B------:R-:W-:Y:S01]  /*4350*/  LEA R2, P0, R0.reuse, UR6, 0x3 ;  /* 0x0000000600027c11 */ /* 0x040fe2000f8018ff */
[----:B------:R-:W-:Y:S01]  /*4360*/  IMAD.SHL.U32 R5, R5, 0x8, RZ ;  /* 0x0000000805057824 */ /* 0x000fe200078e00ff */
[----:B------:R-:W-:Y:S02]  /*4370*/  SHF.R.U32.HI R4, RZ, 0x1d, R4 ;  /* 0x0000001dff047819 */ /* 0x000fe40000011604 */
[----:B------:R-:W-:-:S02]  /*4380*/  LEA.HI.X R3, R0, UR7, R3, 0x3, P0 ;  /* 0x0000000700037c11 */ /* 0x000fc400080f1c03 */
[----:B------:R-:W-:-:S04]  /*4390*/  IADD3 R2, P0, P2, R5, R2, R5 ;  /* 0x0000000205027210 */ /* 0x000fc80007a1e005 */
[----:B------:R-:W-:-:S05]  /*43a0*/  IADD3.X R3, PT, PT, R4, R3, R4, P0, P2 ;  /* 0x0000000304037210 */ /* 0x000fca00007e4404 */
[----:B------:R3:W-:Y:S04]  /*43b0*/  STG.E.64 desc[UR16][R2.64], R20 ;  /* 0x0000001402007986 */ /* 0x0007e8000c101b10 */
.L_x_431:
[----:B------:R-:W-:Y:S05]  /*43c0*/  BSYNC.RECONVERGENT B0 ;  /* 0x0000000000007941 */ /* 0x000fea0003800200 */
.L_x_430:
[----:B------:R-:W-:Y:S04]  /*43d0*/  BSSY.RECONVERGENT B0, `(.L_x_432) ;  /* 0x000000f000007945 */ /* 0x000fe80003800200 */
[----:B------:R-:W-:Y:S05]  /*43e0*/  @P1 BRA `(.L_x_433) ;  /* 0x0000000000341947 */ /* 0x000fea0003800000 */
[----:B------:R-:W-:Y:S01]  /*43f0*/  IADD3 R0, P0, PT, R16, UR4, RZ ;  /* 0x0000000410007c10 */ /* 0x000fe2000ff1e0ff */
[----:B0-----:R-:W-:Y:S02]  /*4400*/  IMAD.U32 R5, RZ, RZ, UR15 ;  /* 0x0000000fff057e24 */ /* 0x001fe4000f8e00ff */
[----:B------:R-:W-:Y:S01]  /*4410*/  IMAD.U32 R4, RZ, RZ, UR15 ;  /* 0x0000000fff047e24 */ /* 0x000fe2000f8e00ff */
[----:B-1-3--:R-:W-:Y:S01]  /*4420*/  LEA R2, P1, R0, UR6, 0x3 ;  /* 0x0000000600027c11 */ /* 0x00afe2000f8218ff */
[----:B------:R-:W-:Y:S02]  /*4430*/  IMAD.SHL.U32 R5, R5, 0x8, RZ ;  /* 0x0000000805057824 */ /* 0x000fe400078e00ff */
[----:B------:R-:W-:Y:S01]  /*4440*/  IMAD.X R3, RZ, RZ, UR5, P0 ;  /* 0x00000005ff037e24 */ /* 0x000fe200080e06ff */
[----:B------:R-:W-:Y:S02]  /*4450*/  SHF.R.U32.HI R4, RZ, 0x1d, R4 ;  /* 0x0000001dff047819 */ /* 0x000fe40000011604 */
[----:B------:R-:W-:-:S02]  /*4460*/  IADD3 R2, P2, P3, R5, R2, R5 ;  /* 0x0000000205027210 */ /* 0x000fc40007b5e005 */
[----:B------:R-:W-:Y:S02]  /*4470*/  LEA.HI.X R3, R0, UR7, R3, 0x3, P1 ;  /* 0x0000000700037c11 */ /* 0x000fe400088f1c03 */
[----:B------:R-:W-:Y:S02]  /*4480*/  IADD3 R2, P0, PT, R5, R2, RZ ;  /* 0x0000000205027210 */ /* 0x000fe40007f1e0ff */
[----:B------:R-:W-:-:S05]  /*4490*/  IADD3.X R3, PT, PT, R4, R3, R4, P2, P3 ;  /* 0x0000000304037210 */ /* 0x000fca00017e6404 */
[----:B------:R-:W-:-:S05]  /*44a0*/  IMAD.X R3, R4, 0x1, R3, P0 ;  /* 0x0000000104037824 */ /* 0x000fca00000e0603 */
[----:B------:R4:W-:Y:S02]  /*44b0*/  STG.E.64 desc[UR16][R2.64], R56 ;  /* 0x0000003802007986 */ /* 0x0009e4000c101b10 */
.L_x_433:
[----:B------:R-:W-:Y:S05]  /*44c0*/  BSYNC.RECONVERGENT B0 ;  /* 0x0000000000007941 */ /* 0x000fea0003800200 */
.L_x_432:
[----:B------:R-:W-:-:S04]  /*44d0*/  UIADD3 UR4, UP0, UPT, UR14, UR4, URZ ;  /* 0x000000040e047290 */ /* 0x000fc8000ff1e0ff */
[----:B------:R-:W-:Y:S02]  /*44e0*/  UIADD3.X UR5, UPT, UPT, URZ, UR5, URZ, UP0, !UPT ;  /* 0x00000005ff057290 */ /* 0x000fe400087fe4ff */
[----:B------:R-:W-:-:S04]  /*44f0*/  UISETP.GE.U32.AND UP0, UPT, UR4, UR18, UPT ;  /* 0x000000120400728c */ /* 0x000fc8000bf06070 */
[----:B------:R-:W-:-:S09]  /*4500*/  UISETP.GE.U32.AND.EX UP0, UPT, UR5, UR19, UPT, UP0 ;  /* 0x000000130500728c */ /* 0x000fd2000bf06100 */
[----:B------:R-:W-:Y:S05]  /*4510*/  BRA.U !UP0, `(.L_x_434) ;  /* 0xffffffc108b07547 */ /* 0x000fea000b83ffff */
[----:B------:R-:W-:Y:S05]  /*4520*/  EXIT ;  /* 0x000000000000794d */ /* 0x000fea0003800000 */
.L_x_401:
[----:B------:R-:W0:Y:S01]  /*4530*/  S2R R0, SR_TID.X ;  /* 0x0000000000007919 */ /* 0x000e220000002100 */
[----:B------:R-:W1:Y:S01]  /*4540*/  LDCU.64 UR20, c[0x0][0x1168] ;  /* 0x00022d00ff1477ac */ /* 0x000e620008000a00 */
[----:B------:R-:W2:Y:S01]  /*4550*/  LDCU.64 UR22, c[0x0][0x1170] ;  /* 0x00022e00ff1677ac */ /* 0x000ea20008000a00 */
[----:B------:R-:W3:Y:S01]  /*4560*/  LDCU.U8 UR13, c[0x0][0x1178] ;  /* 0x00022f00ff0d77ac */ /* 0x000ee20008000000 */
[----:B------:R-:W-:Y:S01]  /*4570*/  UMOV UR4, URZ ;  /* 0x000000ff00047c82 */ /* 0x000fe20008000000 */
[----:B------:R-:W-:-:S05]  /*4580*/  UMOV UR5, URZ ;  /* 0x000000ff00057c82 */ /* 0x000fca0008000000 */
.L_x_455:
[----:B0-----:R-:W-:Y:S02]  /*4590*/  IADD3 R16, P1, PT, R0, UR4, RZ ;  /* 0x0000000400107c10 */ /* 0x001fe4000ff3e0ff */
[----:B------:R-:W-:Y:S02]  /*45a0*/  CS2R R4, SRZ ;  /* 0x0000000000047805 */ /* 0x000fe4000001ff00 */
[C---:B------:R-:W-:Y:S01]  /*45b0*/  ISETP.GE.U32.AND P0, PT, R16.reuse, UR18, PT ;  /* 0x0000001210007c0c */ /* 0x040fe2000bf06070 */
[----:B------:R-:W-:Y:S02]  /*45c0*/  IMAD.X R15, RZ, RZ, UR5, P1 ;  /* 0x00000005ff0f7e24 */ /* 0x000fe400088e06ff */
[----:B------:R-:W-:-:S03]  /*45d0*/  IMAD.SHL.U32 R8, R16, 0x8, RZ ;  /* 0x0000000810087824 */ /* 0x000fc600078e00ff */
[----:B------:R-:W-:Y:S02]  /*45e0*/  ISETP.GE.U32.AND.EX P0, PT, R15, UR19, PT, P0 ;  /* 0x000000130f007c0c */ /* 0x000fe4000bf06100 */
[----:B------:R-:W-:-:S11]  /*45f0*/  SHF.L.U64.HI R9, R16, 0x3, R15 ;  /* 0x0000000310097819 */ /* 0x000fd6000001020f */
[----:B-1----:R-:W-:-:S04]  /*4600*/  @!P0 IADD3 R6, P1, PT, R8, UR8, RZ ;  /* 0x0000000808068c10 */ /* 0x002fc8000ff3e0ff */
[C---:B------:R-:W-:Y:S02]  /*4610*/  @!P0 IADD3.X R7, PT, PT, R9.reuse, UR9, RZ, P1, !PT ;  /* 0x0000000909078c10 */ /* 0x040fe40008ffe4ff */
[C---:B--2---:R-:W-:Y:S02]  /*4620*/  IADD3 R2, P1, PT, R8.reuse, UR10, RZ ;  /* 0x0000000a08027c10 */ /* 0x044fe4000ff3e0ff */
[----:B------:R-:W-:Y:S01]  /*4630*/  CS2R R18, SRZ ;  /* 0x0000000000127805 */ /* 0x000fe2000001ff00 */
[----:B------:R-:W4:Y:S01]  /*4640*/  @!P0 LDG.E.64 R4, desc[UR16][R6.64] ;  /* 0x0000001006048981 */ /* 0x000f22000c1e1b00 */
[C---:B------:R-:W-:Y:S01]  /*4650*/  IADD3.X R3, PT, PT, R9.reuse, UR11, RZ, P1, !PT ;  /* 0x0000000b09037c10 */ /* 0x040fe20008ffe4ff */
[----:B------:R-:W-:Y:S01]  /*4660*/  IMAD.U32 R11, RZ, RZ, UR15 ;  /* 0x0000000fff0b7e24 */ /* 0x000fe2000f8e00ff */
[----:B------:R-:W-:Y:S02]  /*4670*/  IADD3 R8, P2, PT, R8, UR6, RZ ;  /* 0x0000000608087c10 */ /* 0x000fe4000ff5e0ff */
[----:B------:R-:W-:Y:S01]  /*4680*/  CS2R R20, SRZ ;  /* 0x0000000000147805 */ /* 0x000fe2000001ff00 */
[----:B------:R-:W-:Y:S01]  /*4690*/  IMAD.U32 R27, RZ, RZ, UR15 ;  /* 0x0000000fff1b7e24 */ /* 0x000fe2000f8e00ff */
[----:B------:R0:W2:Y:S01]  /*46a0*/  @!P0 LDG.E.64 R18, desc[UR16][R2.64] ;  /* 0x0000001002128981 */ /* 0x0000a2000c1e1b00 */
[----:B------:R-:W-:-:S02]  /*46b0*/  IADD3.X R9, PT, PT, R9, UR7, RZ, P2, !PT ;  /* 0x0000000709097c10 */ /* 0x000fc400097fe4ff */
[C---:B------:R-:W-:Y:S02]  /*46c0*/  LEA R10, P4, R11.reuse, R2, 0x3 ;  /* 0x000000020b0a7211 */ /* 0x040fe400078818ff */
[----:B------:R-:W-:Y:S01]  /*46d0*/  IADD3 R14, P3, PT, R16, UR15, RZ ;  /* 0x0000000f100e7c10 */ /* 0x000fe2000ff7e0ff */
[----:B------:R1:W2:Y:S01]  /*46e0*/  @!P0 LDG.E.64 R20, desc[UR16][R8.64] ;  /* 0x0000001008148981 */ /* 0x0002a2000c1e1b00 */
[----:B------:R-:W-:Y:S02]  /*46f0*/  LEA.HI.X R11, R11, R3, RZ, 0x3, P4 ;  /* 0x000000030b0b7211 */ /* 0x000fe400020f1cff */
[----:B------:R-:W-:Y:S01]  /*4700*/  LEA R26, P2, R27, R8, 0x3 ;  /* 0x000000081b1a7211 */ /* 0x000fe200078418ff */
[----:B0-----:R-:W-:Y:S02]  /*4710*/  IMAD.U32 R3, RZ, RZ, UR15 ;  /* 0x0000000fff037e24 */ /* 0x001fe4000f8e00ff */
[----:B------:R-:W-:-:S03]  /*4720*/  IMAD.X R13, RZ, RZ, R15, P3 ;  /* 0x000000ffff0d7224 */ /* 0x000fc600018e060f */
[----:B------:R-:W-:Y:S02]  /*4730*/  LEA.HI.X R27, R3, R9, RZ, 0x3, P2 ;  /* 0x00000009031b7211 */ /* 0x000fe400010f1cff */
[----:B------:R-:W-:Y:S01]  /*4740*/  IADD3 R12, P2, PT, R14, UR15, RZ ;  /* 0x0000000f0e0c7c10 */ /* 0x000fe2000ff5e0ff */
[----:B------:R-:W-:-:S03]  /*4750*/  IMAD.U32 R25, RZ, RZ, UR15 ;  /* 0x0000000fff197e24 */ /* 0x000fc6000f8e00ff */
[----:B------:R-:W-:Y:S01]  /*4760*/  ISETP.GE.U32.AND P5, PT, R12, UR18, PT ;  /* 0x000000120c007c0c */ /* 0x000fe2000bfa6070 */
[----:B------:R-:W-:Y:S01]  /*4770*/  IMAD.X R3, RZ, RZ, R13, P2 ;  /* 0x000000ffff037224 */ /* 0x000fe200010e060d */
[----:B------:R-:W-:Y:S01]  /*4780*/  LEA R24, P3, R25, R10, 0x3 ;  /* 0x0000000a19187211 */ /* 0x000fe200078618ff */
[----:B------:R-:W-:Y:S02]  /*4790*/  IMAD.U32 R7, RZ, RZ, UR15 ;  /* 0x0000000fff077e24 */ /* 0x000fe4000f8e00ff */
[----:B------:R-:W-:Y:S01]  /*47a0*/  IMAD.U32 R23, RZ, RZ, UR15 ;  /* 0x0000000fff177e24 */ /* 0x000fe2000f8e00ff */
[----:B------:R-:W-:Y:S01]  /*47b0*/  ISETP.GE.U32.AND.EX P5, PT, R3, UR19, PT, P5 ;  /* 0x0000001303007c0c */ /* 0x000fe2000bfa6150 */
[----:B-1----:R-:W-:Y:S01]  /*47c0*/  IMAD.U32 R9, RZ, RZ, UR15 ;  /* 0x0000000fff097e24 */ /* 0x002fe2000f8e00ff */
[----:B------:R-:W-:Y:S02]  /*47d0*/  LEA.HI.X R25, R7, R11, RZ, 0x3, P3 ;  /* 0x0000000b07197211 */ /* 0x000fe400018f1cff */
[----:B------:R-:W-:-:S02]  /*47e0*/  LEA R22, P3, R23, R26, 0x3 ;  /* 0x0000001a17167211 */ /* 0x000fc400078618ff */
[----:B------:R-:W-:Y:S02]  /*47f0*/  CS2R R42, SRZ ;  /* 0x00000000002a7805 */ /* 0x000fe4000001ff00 */
[----:B------:R-:W-:Y:S02]  /*4800*/  CS2R R38, SRZ ;  /* 0x0000000000267805 */ /* 0x000fe4000001ff00 */
[----:B------:R-:W-:-:S03]  /*4810*/  LEA.HI.X R23, R9, R27, RZ, 0x3, P3 ;  /* 0x0000001b09177211 */ /* 0x000fc600018f1cff */
[----:B------:R-:W5:Y:S04]  /*4820*/  @!P5 LDG.E.64 R42, desc[UR16][R24.64] ;  /* 0x00000010182ad981 */ /* 0x000f68000c1e1b00 */
[----:B------:R-:W5:Y:S01]  /*4830*/  @!P5 LDG.E.64 R38, desc[UR16][R22.64] ;  /* 0x000000101626d981 */ /* 0x000f62000c1e1b00 */
[----:B------:R-:W-:-:S04]  /*4840*/  ISETP.GE.U32.AND P1, PT, R14, UR18, PT ;  /* 0x000000120e007c0c */ /* 0x000fc8000bf26070 */
[----:B------:R-:W-:Y:S02]  /*4850*/  ISETP.GE.U32.AND.EX P1, PT, R13, UR19, PT, P1 ;  /* 0x000000130d007c0c */ /* 0x000fe4000bf26110 */
[----:B------:R-:W-:-:S11]  /*4860*/  CS2R R58, SRZ ;  /* 0x00000000003a7805 */ /* 0x000fd6000001ff00 */
[----:B------:R0:W5:Y:S01]  /*4870*/  @!P1 LDG.E.64 R58, desc[UR16][R10.64] ;  /* 0x000000100a3a9981 */ /* 0x000162000c1e1b00 */
[----:B------:R-:W-:-:S04]  /*4880*/  @!P1 LEA R6, P2, R14, UR8, 0x3 ;  /* 0x000000080e069c11 */ /* 0x000fc8000f8418ff */
[----:B------:R-:W-:Y:S02]  /*4890*/  @!P1 LEA.HI.X R7, R14, UR9, R13, 0x3, P2 ;  /* 0x000000090e079c11 */ /* 0x000fe400090f1c0d */
[----:B0-----:R-:W-:-:S04]  /*48a0*/  IADD3 R10, P4, PT, R12, UR15, RZ ;  /* 0x0000000f0c0a7c10 */ /* 0x001fc8000ff9e0ff */
[----:B------:R-:W-:Y:S01]  /*48b0*/  ISETP.GE.U32.AND P2, PT, R10, UR18, PT ;  /* 0x000000120a007c0c */ /* 0x000fe2000bf46070 */
[----:B------:R-:W-:Y:S01]  /*48c0*/  IMAD.X R11, RZ, RZ, R3, P4 ;  /* 0x000000ffff0b7224 */ /* 0x000fe200020e0603 */
[----:B------:R-:W-:-:S04]  /*48d0*/  CS2R R56, SRZ ;  /* 0x0000000000387805 */ /* 0x000fc8000001ff00 */
[----:B------:R-:W-:Y:S02]  /*48e0*/  ISETP.GE.U32.AND.EX P2, PT, R11, UR19, PT, P2 ;  /* 0x000000130b007c0c */ /* 0x000fe4000bf46120 */
[----:B------:R0:W5:Y:S01]  /*48f0*/  @!P1 LDG.E.64 R56, desc[UR16][R6.64] ;  /* 0x0000001006389981 */ /* 0x000162000c1e1b00 */
[C---:B------:R-:W-:Y:S01]  /*4900*/  @!P5 LEA R8, P3, R12.reuse, UR8, 0x3 ;  /* 0x000000080c08dc11 */ /* 0x040fe2000f8618ff */
[----:B---3--:R-:W-:Y:S01]  /*4910*/  UPRMT UR12, UR13, 0x8880, URZ ;  /* 0x000088800d0c7896 */ /* 0x008fe200080000ff */
[----:B------:R-:W-:Y:S02]  /*4920*/  CS2R R40, SRZ ;  /* 0x0000000000287805 */ /* 0x000fe4000001ff00 */
[----:B------:R-:W-:Y:S01]  /*4930*/  @!P5 LEA.HI.X R9, R12, UR9, R3, 0x3, P3 ;  /* 0x000000090c09dc11 */ /* 0x000fe200098f1c03 */
[----:B0-----:R-:W-:-:S05]  /*4940*/  IMAD.U32 R7, RZ, RZ, UR15 ;  /* 0x0000000fff077e24 */ /* 0x001fca000f8e00ff */
[C---:B------:R-:W-:Y:S01]  /*4950*/  @!P2 LEA R32, P4, R10.reuse, UR8, 0x3 ;  /* 0x000000080a20ac11 */ /* 0x040fe2000f8818ff */
[----:B------:R-:W5:Y:S01]  /*4960*/  @!P5 LDG.E.64 R40, desc[UR16][R8.64] ;  /* 0x000000100828d981 */ /* 0x000f62000c1e1b00 */
[----:B------:R-:W-:Y:S02]  /*4970*/  @!P2 LEA R6, P3, R7, R24, 0x3 ;  /* 0x000000180706a211 */ /* 0x000fe400078618ff */
[----:B------:R-:W-:Y:S02]  /*4980*/  @!P2 LEA.HI.X R33, R10, UR9, R11, 0x3, P4 ;  /* 0x000000090a21ac11 */ /* 0x000fe4000a0f1c0b */
[----:B------:R-:W-:Y:S01]  /*4990*/  ISETP.NE.AND P4, PT, RZ, UR12, PT ;  /* 0x0000000cff007c0c */ /* 0x000fe2000bf85270 */
[----:B------:R-:W-:Y:S02]  /*49a0*/  IMAD.U32 R35, RZ, RZ, UR15 ;  /* 0x0000000fff237e24 */ /* 0x000fe4000f8e00ff */
[----:B------:R-:W-:Y:S02]  /*49b0*/  IMAD.U32 R17, RZ, RZ, UR15 ;  /* 0x0000000fff117e24 */ /* 0x000fe4000f8e00ff */
[----:B------:R-:W-:Y:S01]  /*49c0*/  IMAD.U32 R45, RZ, RZ, UR15 ;  /* 0x0000000fff2d7e24 */ /* 0x000fe2000f8e00ff */
[----:B------:R-:W-:-:S02]  /*49d0*/  @!P2 LEA R34, P6, R35, R22, 0x3 ;  /* 0x000000162322a211 */ /* 0x000fc400078c18ff */
[----:B------:R-:W-:Y:S01]  /*49e0*/  @!P2 LEA.HI.X R7, R17, R25, RZ, 0x3, P3 ;  /* 0x000000191107a211 */ /* 0x000fe200018f1cff */
[----:B------:R-:W0:Y:S01]  /*49f0*/  DSETP.NEU.AND P3, PT, RZ, UR20, PT ;  /* 0x00000014ff007e2a */ /* 0x000e22000bf6d000 */
[----:B------:R-:W-:Y:S02]  /*4a00*/  @!P2 LEA.HI.X R35, R45, R23, RZ, 0x3, P6 ;  /* 0x000000172d23a211 */ /* 0x000fe400030f1cff */
[----:B------:R-:W-:Y:S02]  /*4a10*/  CS2R R28, SRZ ;  /* 0x00000000001c7805 */ /* 0x000fe4000001ff00 */
[----:B------:R-:W-:-:S04]  /*4a20*/  CS2R R54, SRZ ;  /* 0x0000000000367805 */ /* 0x000fc8000001ff00 */
[----:B------:R-:W5:Y:S01]  /*4a30*/  @!P2 LDG.E.64 R28, desc[UR16][R32.64] ;  /* 0x00000010201ca981 */ /* 0x000f62000c1e1b00 */
[----:B0-----:R-:W-:-:S03]  /*4a40*/  P2R R2, PR, RZ, 0x8 ;  /* 0x00000008ff027803 */ /* 0x001fc60000000000 */
[----:B------:R0:W5:Y:S02]  /*4a50*/  @!P1 LDG.E.64 R54, desc[UR16][R26.64] ;  /* 0x000000101a369981 */ /* 0x000164000c1e1b00 */
[----:B0-----:R-:W-:Y:S02]  /*4a60*/  CS2R R26, SRZ ;  /* 0x00000000001a7805 */ /* 0x001fe4000001ff00 */
[----:B------:R-:W-:-:S04]  /*4a70*/  CS2R R30, SRZ ;  /* 0x00000000001e7805 */ /* 0x000fc8000001ff00 */
[----:B------:R0:W5:Y:S04]  /*4a80*/  @!P2 LDG.E.64 R26, desc[UR16][R34.64] ;  /* 0x00000010221aa981 */ /* 0x000168000c1e1b00 */
[----:B------:R1:W5:Y:S01]  /*4a90*/  @!P2 LDG.E.64 R30, desc[UR16][R6.64] ;  /* 0x00000010061ea981 */ /* 0x000362000c1e1b00 */
[----:B0-----:R-:W-:Y:S02]  /*4aa0*/  IMAD.MOV.U32 R34, RZ, RZ, 0x0 ;  /* 0x00000000ff227424 */ /* 0x001fe400078e00ff */
[----:B------:R-:W-:Y:S01]  /*4ab0*/  IMAD.MOV.U32 R35, RZ, RZ, 0x3fd80000 ;  /* 0x3fd80000ff237424 */ /* 0x000fe200078e00ff */
[----:B------:R-:W-:-:S15]  /*4ac0*/  BSSY.RECONVERGENT B1, `(.L_x_435) ;  /* 0x000004b000017945 */ /* 0x000fde0003800200 */
[----:B------:R-:W-:-:S15]  /*4ad0*/  NOP ;  /* 0x0000000000007918 */ /* 0x000fde0000000000 */
[----:B------:R-:W-:-:S05]  /*4ae0*/  NOP ;  /* 0x0000000000007918 */ /* 0x000fca0000000000 */
[----:B----4-:R-:W0:Y:S02]  /*4af0*/  DADD R8, -RZ, -R4 ;  /* 0x00000000ff087229 */ /* 0x010e240000000904 */
[----:B0-----:R-:W-:Y:S02]  /*4b00*/  FSEL R8, R4, R8, !P4 ;  /* 0x0000000804087208 */ /* 0x001fe40006000000 */
[----:B------:R-:W-:-:S15]  /*4b10*/  FSEL R9, R5, R9, !P4 ;  /* 0x0000000905097208 */ /* 0x000fde0006000000 */
[----:B------:R-:W-:-:S15]  /*4b20*/  NOP ;  /* 0x0000000000007918 */ /* 0x000fde0000000000 */
[----:B------:R-:W-:-:S15]  /*4b30*/  NOP ;  /* 0x0000000000007918 */ /* 0x000fde0000000000 */
[----:B------:R-:W-:-:S15]  /*4b40*/  NOP ;  /* 0x0000000000007918 */ /* 0x000fde0000000000 */
[----:B--2---:R-:W0:Y:S02]  /*4b50*/  DFMA R4, R18, UR20, R8 ;  /* 0x0000001412047c2b */ /* 0x004e240008000008 */
[----:B0-----:R-:W-:Y:S02]  /*4b60*/  FSEL R44, R4, R8, P3 ;  /* 0x00000008042c7208 */ /* 0x001fe40001800000 */
[----:B------:R-:W-:Y:S02]  /*4b70*/  FSEL R45, R5, R9, P3 ;  /* 0x00000009052d7208 */ /* 0x000fe40001800000 */
[----:B------:R-:W-:-:S04]  /*4b80*/  ISETP.GE.U32.AND P3, PT, R16, UR18, PT ;  /* 0x0000001210007c0c */ /* 0x000fc8000bf66070 */
[----:B------:R-:W-:-:S04]  /*4b90*/  ISETP.GE.U32.AND.EX P3, PT, R15, UR19, PT, P3 ;  /* 0x000000130f007c0c */ /* 0x000fc8000bf66130 */
[----:B------:R-:W-:-:S15]  /*4ba0*/  P2R R17, PR, RZ, 0x8 ;  /* 0x00000008ff117803 */ /* 0x000fde0000000000 */
[----:B------:R-:W-:-:S15]  /*4bb0*/  NOP ;  /* 0x0000000000007918 */ /* 0x000fde0000000000 */
[----:B------:R-:W-:-:S15]  /*4bc0*/  NOP ;  /* 0x0000000000007918 */ /* 0x000fde0000000000 */
[----:B------:R-:W-:-:S05]  /*4bd0*/  NOP ;  /* 0x0000000000007918 */ /* 0x000fca0000000000 */
        /* <DEDUP_REMOVED lines=27> */
[----:B0-----:R-:W1:Y:S02]  /*4d90*/  DFMA R34, R34, R4, R32 ;  /* 0x000000042222722b */ /* 0x001e640000000020 */
[----:B-1----:R-:W-:Y:S02]  /*4da0*/  VIADD R7, R35, 0xfff00000 ;  /* 0xfff0000023077836 */ /* 0x002fe40000000000 */
        /* <DEDUP_REMOVED lines=25> */
[----:B-----5:R-:W-:Y:S05]  /*4f40*/  CALL.REL.NOINC `($__internal_4_$__cuda_sm20_dsqrt_rn_f64_mediumpath_v1) ;  /* 0x0000007c00d47944 */ /* 0x020fea0003c00000 */
[----:B------:R-:W-:Y:S01]  /*4f50*/  MOV R46, R4 ;  /* 0x00000004002e7202 */ /* 0x000fe20000000f00 */
[----:B------:R-:W-:-:S07]  /*4f60*/  IMAD.MOV.U32 R47, RZ, RZ, R5 ;  /* 0x000000ffff2f7224 */ /* 0x000fce00078e0005 */
.L_x_436:
[----:B------:R-:W-:Y:S05]  /*4f70*/  BSYNC.RECONVERGENT B1 ;  /* 0x0000000000017941 */ /* 0x000fea0003800200 */
.L_x_435:
        /* <DEDUP_REMOVED lines=52> */
[----:B-----5:R-:W-:Y:S05]  /*52c0*/  CALL.REL.NOINC `($__internal_3_$__cuda_sm20_div_rn_f64_full) ;  /* 0x0000007000c07944 */ /* 0x020fea0003c00000 */
.L_x_438:
[----:B------:R-:W-:Y:S05]  /*52d0*/  BSYNC.RECONVERGENT B1 ;  /* 0x0000000000017941 */ /* 0x000fea0003800200 */
.L_x_437:
[----:B------:R-:W-:Y:S01]  /*52e0*/  DADD R18, -R4, R18 ;  /* 0x0000000004127229 */ /* 0x000fe20000000112 */
[----:B------:R-:W-:-:S15]  /*52f0*/  BSSY.RECONVERGENT B1, `(.L_x_439) ;  /* 0x0000051000017945 */ /* 0x000fde0003800200 */
[----:B------:R-:W-:-:S15]  /*5300*/  NOP ;  /* 0x0000000000007918 */ /* 0x000fde0000000000 */
[----:B------:R-:W-:-:S15]  /*5310*/  NOP ;  /* 0x0000000000007918 */ /* 0x000fde0000000000 */
[----:B------:R-:W-:-:S15]  /*5320*/  NOP ;  /* 0x0000000000007918 */ /* 0x000fde0000000000 */
[----:B------:R-:W-:-:S03]  /*5330*/  NOP ;  /* 0x0000000000007918 */ /* 0x000fc60000000000 */
[----:B-----5:R-:W0:Y:S02]  /*5340*/  DADD R4, -RZ, -R56 ;  /* 0x00000000ff047229 */ /* 0x020e240000000938 */
        /* <DEDUP_REMOVED lines=75> */
.L_x_440:
[----:B------:R-:W-:Y:S05]  /*5800*/  BSYNC.RECONVERGENT B1 ;  /* 0x0000000000017941 */ /* 0x000fea0003800200 */
.L_x_439:
        /* <DEDUP_REMOVED lines=53> */
.L_x_442:
[----:B------:R-:W-:Y:S05]  /*5b60*/  BSYNC.RECONVERGENT B1 ;  /* 0x0000000000017941 */ /* 0x000fea0003800200 */
.L_x_441:
[----:B------:R-:W-:Y:S01]  /*5b70*/  DADD R58, -R4, R58 ;  /* 0x00000000043a7229 */ /* 0x000fe2000000013a */
[----:B------:R-:W-:-:S15]  /*5b80*/  BSSY.RECONVERGENT B1, `(.L_x_443) ;  /* 0x0000051000017945 */ /* 0x000fde0003800200 */
[----:B------:R-:W-:-:S15]  /*5b90*/  NOP ;  /* 0x0000000000007918 */ /* 0x000fde0000000000 */
[----:B------:R-:W-:-:S15]  /*5ba0*/  NOP ;  /* 0x0000000000007918 */ /* 0x000fde0000000000 */
[----:B------:R-:W-:-:S15]  /*5bb0*/  NOP ;  /* 0x0000000000007918 */ /* 0x000fde0000000000 */
[----:B------:R-:W-:-:S03]  /*5bc0*/  NOP ;  /* 0x0000000000007918 */ /* 0x000fc60000000000 */
[----:B------:R-:W0:Y:S02]  /*5bd0*/  DADD R4, -RZ, -R40 ;  /* 0x00000000ff047229 */ /* 0x000e240000000928 */
        /* <DEDUP_REMOVED lines=75> */
.L_x_444:
[----:B------:R-:W-:Y:S05]  /*6090*/  BSYNC.RECONVERGENT B1 ;  /* 0x0000000000017941 */ /* 0x000fea0003800200 */
.L_x_443:
        /* <DEDUP_REMOVED lines=53> */
.L_x_446:
[----:B------:R-:W-:Y:S05]  /*63f0*/  BSYNC.RECONVERGENT B1 ;  /* 0x0000000000017941 */ /* 0x000fea0003800200 */
.L_x_445:
        /* <DEDUP_REMOVED lines=53> */
[----:B0-----:R-:W-:Y:S01]  /*6750*/  VIADD R7, R35, 0xfff00000 ;  /* 0xfff0000023077836 */ /* 0x001fe20000000000 */
[----:B------:R-:W-:-:S15]  /*6760*/  MOV R6, R34 ;  /* 0x0000002200067202 */ /* 0x000fde0000000f00 */
[----:B------:R-:W-:-:S15]  /*6770*/  NOP ;  /* 0x0000000000007918 */ /* 0x000fde0000000000 */
[----:B------:R-:W-:-:S15]  /*6780*/  NOP ;  /* 0x0000000000007918 */ /* 0x000fde0000000000 */
[----:B------:R-:W-:-:S15]  /*6790*/  NOP ;  /* 0x0000000000007918 */ /* 0x000fde0000000000 */
[----:B------:R-:W-:-:S01]  /*67a0*/  NOP ;  /* 0x0000000000007918 */ /* 0x000fc20000000000 */
        /* <DEDUP_REMOVED lines=20> */
[----:B------:R-:W-:Y:S02]  /*68f0*/  IMAD.MOV.U32 R9, RZ, RZ, R41 ;  /* 0x000000ffff097224 */ /* 0x000fe400078e0029 */
[----:B------:R-:W-:Y:S02]  /*6900*/  IMAD.MOV.U32 R34, RZ, RZ, R26 ;  /* 0x000000ffff227224 */ /* 0x000fe400078e001a */
[----:B------:R-:W-:-:S07]  /*6910*/  IMAD.MOV.U32 R33, RZ, RZ, R27 ;  /* 0x000000ffff217224 */ /* 0x000fce00078e001b */
[----:B------:R-:W-:Y:S05]  /*6920*/  CALL.REL.NOINC `($__internal_4_$__cuda_sm20_dsqrt_rn_f64_mediumpath_v1) ;  /* 0x00000064005c7944 */ /* 0x000fea0003c00000 */
[----:B------:R-:W-:Y:S02]  /*6930*/  IMAD.MOV.U32 R8, RZ, RZ, R4 ;  /* 0x000000ffff087224 */ /* 0x000fe400078e0004 */
[----:B------:R-:W-:-:S07]  /*6940*/  IMAD.MOV.U32 R9, RZ, RZ, R5 ;  /* 0x000000ffff097224 */ /* 0x000fce00078e0005 */
.L_x_448:
[----:B------:R-:W-:Y:S05]  /*6950*/  BSYNC.RECONVERGENT B1 ;  /* 0x0000000000017941 */ /* 0x000fea0003800200 */
.L_x_447:
        /* <DEDUP_REMOVED lines=53> */
.L_x_450:
[----:B------:R-:W-:Y:S05]  /*6cb0*/  BSYNC.RECONVERGENT B1 ;  /* 0x0000000000017941 */ /* 0x000fea0003800200 */
.L_x_449:
[----:B------:R-:W-:Y:S01]  /*6cc0*/  ISETP.NE.AND P6, PT, R17, RZ, PT ;  /* 0x000000ff1100720c */ /* 0x000fe20003fc5270 */
[----:B------:R-:W-:Y:S01]  /*6cd0*/  IMAD.U32 R29, RZ, RZ, UR15 ;  /* 0x0000000fff1d7e24 */ /* 0x000fe2000f8e00ff */
[C---:B------:R-:W-:Y:S01]  /*6ce0*/  @!P1 LEA R28, P4, R16.reuse, UR10, 0x3 ;  /* 0x0000000a101c9c11 */ /* 0x040fe2000f8818ff */
[----:B------:R-:W-:Y:S01]  /*6cf0*/  IMAD.U32 R7, RZ, RZ, UR15 ;  /* 0x0000000fff077e24 */ /* 0x000fe2000f8e00ff */
[----:B------:R-:W-:Y:S01]  /*6d00*/  BSSY.RECONVERGENT B0, `(.L_x_451) ;  /* 0x0000026000007945 */ /* 0x000fe20003800200 */
[----:B------:R-:W-:Y:S01]  /*6d10*/  IMAD.U32 R17, RZ, RZ, UR15 ;  /* 0x0000000fff117e24 */ /* 0x000fe2000f8e00ff */
[----:B------:R-:W-:Y:S01]  /*6d20*/  @!P1 LEA.HI.X R2, R16, UR11, R15, 0x3, P4 ;  /* 0x0000000b10029c11 */ /* 0x000fe2000a0f1c0f */
[----:B------:R0:W1:Y:S01]  /*6d30*/  DADD R30, -R4, R30 ;  /* 0x00000000041e7229 */ /* 0x000062000000011e */
[----:B------:R-:W-:-:S04]  /*6d40*/  @!P1 LEA R28, P4, R29, R28, 0x3 ;  /* 0x0000001c1d1c9211 */ /* 0x000fc800078818ff */
[----:B------:R-:W-:Y:S02]  /*6d50*/  @!P1 LEA.HI.X R29, R7, R2, RZ, 0x3, P4 ;  /* 0x00000002071d9211 */ /* 0x000fe400020f1cff */
[----:B------:R-:W-:Y:S02]  /*6d60*/  @!P6 LEA R8, P3, R16, UR10, 0x3 ;  /* 0x0000000a1008ec11 */ /* 0x000fe4000f8618ff */
[----:B------:R-:W-:Y:S02]  /*6d70*/  @!P0 IADD3 R2, P4, PT, R0, UR4, RZ ;  /* 0x0000000400028c10 */ /* 0x000fe4000ff9e0ff */
[----:B------:R-:W-:Y:S02]  /*6d80*/  @!P6 LEA.HI.X R9, R16, UR11, R15, 0x3, P3 ;  /* 0x0000000b1009ec11 */ /* 0x000fe400098f1c0f */
[----:B------:R-:W-:Y:S01]  /*6d90*/  ISETP.GE.U32.AND P3, PT, R14, UR18, PT ;  /* 0x000000120e007c0c */ /* 0x000fe2000bf66070 */
[----:B------:R-:W-:Y:S01]  /*6da0*/  @!P0 IMAD.X R7, RZ, RZ, UR5, P4 ;  /* 0x00000005ff078e24 */ /* 0x000fe2000a0e06ff */
[----:B------:R-:W-:Y:S01]  /*6db0*/  @!P0 LEA R6, P4, R2, UR6, 0x3 ;  /* 0x0000000602068c11 */ /* 0x000fe2000f8818ff */
[----:B------:R2:W-:Y:S01]  /*6dc0*/  @!P6 STG.E.64 desc[UR16][R8.64], R18 ;  /* 0x000000120800e986 */ /* 0x0005e2000c101b10 */
[----:B------:R-:W-:-:S02]  /*6dd0*/  ISETP.GE.U32.AND.EX P3, PT, R13, UR19, PT, P3 ;  /* 0x000000130d007c0c */ /* 0x000fc4000bf66130 */
[----:B------:R-:W-:Y:S01]  /*6de0*/  @!P0 LEA.HI.X R7, R2, UR7, R7, 0x3, P4 ;  /* 0x0000000702078c11 */ /* 0x000fe2000a0f1c07 */
[----:B------:R0:W-:Y:S01]  /*6df0*/  @!P1 STG.E.64 desc[UR16][R28.64], R58 ;  /* 0x0000003a1c009986 */ /* 0x0001e2000c101b10 */
[----:B------:R-:W-:-:S03]  /*6e00*/  ISETP.GE.U32.AND P1, PT, R12, UR18, PT ;  /* 0x000000120c007c0c */ /* 0x000fc6000bf26070 */
[----:B------:R0:W-:Y:S01]  /*6e10*/  @!P5 STG.E.64 desc[UR16][R24.64], R42 ;  /* 0x0000002a1800d986 */ /* 0x0001e2000c101b10 */
[----:B------:R-:W-:-:S05]  /*6e20*/  ISETP.GE.U32.AND.EX P1, PT, R3, UR19, PT, P1 ;  /* 0x0000001303007c0c */ /* 0x000fca000bf26110 */
[----:B------:R-:W-:Y:S01]  /*6e30*/  @!P3 IADD3 R13, P6, PT, R0, UR4, RZ ;  /* 0x00000004000dbc10 */ /* 0x000fe2000ffde0ff */
[----:B--2---:R-:W-:-:S03]  /*6e40*/  IMAD.U32 R8, RZ, RZ, UR15 ;  /* 0x0000000fff087e24 */ /* 0x004fc6000f8e00ff */
[----:B------:R-:W-:Y:S01]  /*6e50*/  @!P3 LEA R12, P4, R13, UR6, 0x3 ;  /* 0x000000060d0cbc11 */ /* 0x000fe2000f8818ff */
[----:B------:R-:W-:-:S05]  /*6e60*/  @!P3 IMAD.X R2, RZ, RZ, UR5, P6 ;  /* 0x00000005ff02be24 */ /* 0x000fca000b0e06ff */
[----:B------:R-:W-:Y:S02]  /*6e70*/  @!P3 LEA.HI.X R13, R13, UR7, R2, 0x3, P4 ;  /* 0x000000070d0dbc11 */ /* 0x000fe4000a0f1c02 */
[----:B------:R-:W-:-:S04]  /*6e80*/  @!P3 LEA R2, P4, R17, R12, 0x3 ;  /* 0x0000000c1102b211 */ /* 0x000fc800078818ff */
[----:B------:R-:W-:Y:S01]  /*6e90*/  @!P3 LEA.HI.X R3, R8, R13, RZ, 0x3, P4 ;  /* 0x0000000d0803b211 */ /* 0x000fe200020f1cff */
[----:B01----:R-:W-:Y:S08]  /*6ea0*/  @P2 BRA `(.L_x_452) ;  /* 0x00000000002c2947 */ /* 0x003ff00003800000 */
        /* <DEDUP_REMOVED lines=11> */
.L_x_452:
[----:B------:R-:W-:Y:S05]  /*6f60*/  BSYNC.RECONVERGENT B0 ;  /* 0x0000000000007941 */ /* 0x000fea0003800200 */
.L_x_451:
[----:B------:R1:W-:Y:S01]  /*6f70*/  @!P0 STG.E.64 desc[UR16][R6.64], R20 ;  /* 0x0000001406008986 */ /* 0x0003e2000c101b10 */
[----:B------:R-:W-:Y:S01]  /*6f80*/  ISETP.GE.U32.AND P0, PT, R10, UR18, PT ;  /* 0x000000120a007c0c */ /* 0x000fe2000bf06070 */
[----:B------:R-:W-:Y:S02]  /*6f90*/  BSSY.RECONVERGENT B0, `(.L_x_453) ;  /* 0x0000012000007945 */ /* 0x000fe40003800200 */
[----:B------:R1:W-:Y:S01]  /*6fa0*/  @!P3 STG.E.64 desc[UR16][R2.64], R54 ;  /* 0x000000360200b986 */ /* 0x0003e2000c101b10 */
[----:B------:R-:W-:-:S03]  /*6fb0*/  ISETP.GE.U32.AND.EX P0, PT, R11, UR19, PT, P0 ;  /* 0x000000130b007c0c */ /* 0x000fc6000bf06100 */
[----:B------:R1:W-:Y:S10]  /*6fc0*/  @!P1 STG.E.64 desc[UR16][R22.64], R38 ;  /* 0x0000002616009986 */ /* 0x0003f4000c101b10 */
[----:B------:R-:W-:Y:S05]  /*6fd0*/  @P0 BRA `(.L_x_454) ;  /* 0x0000000000340947 */ /* 0x000fea0003800000 */
[----:B-1----:R-:W-:Y:S01]  /*6fe0*/  IADD3 R3, P0, PT, R0, UR4, RZ ;  /* 0x0000000400037c10 */ /* 0x002fe2000ff1e0ff */
[----:B0-----:R-:W-:Y:S02]  /*6ff0*/  IMAD.U32 R5, RZ, RZ, UR15 ;  /* 0x0000000fff057e24 */ /* 0x001fe4000f8e00ff */
[----:B------:R-:W-:Y:S01]  /*7000*/  IMAD.U32 R6, RZ, RZ, UR15 ;  /* 0x0000000fff067e24 */ /* 0x000fe2000f8e00ff */
[----:B------:R-:W-:Y:S01]  /*7010*/  LEA R2, P2, R3, UR6, 0x3 ;  /* 0x0000000603027c11 */ /* 0x000fe2000f8418ff */
        /* <DEDUP_REMOVED lines=9> */
.L_x_454:
[----:B------:R-:W-:Y:S05]  /*70b0*/  BSYNC.RECONVERGENT B0 ;  /* 0x0000000000007941 */ /* 0x000fea0003800200 */
.L_x_453:
[----:B------:R-:W-:-:S04]  /*70c0*/  UIADD3 UR4, UP0, UPT, UR14, UR4, URZ ;  /* 0x000000040e047290 */ /* 0x000fc8000ff1e0ff */
[----:B------:R-:W-:Y:S02]  /*70d0*/  UIADD3.X UR5, UPT, UPT, URZ, UR5, URZ, UP0, !UPT ;  /* 0x00000005ff057290 */ /* 0x000fe400087fe4ff */
[----:B------:R-:W-:-:S04]  /*70e0*/  UISETP.GE.U32.AND UP0, UPT, UR4, UR18, UPT ;  /* 0x000000120400728c */ /* 0x000fc8000bf06070 */
[----:B------:R-:W-:-:S09]  /*70f0*/  UISETP.GE.U32.AND.EX UP0, UPT, UR5, UR19, UPT, UP0 ;  /* 0x000000130500728c */ /* 0x000fd2000bf06100 */
[----:B------:R-:W-:Y:S05]  /*7100*/  BRA.U !UP0, `(.L_x_455) ;  /* 0xffffffd508207547 */ /* 0x000fea000b83ffff */
[----:B------:R-:W-:Y:S05]  /*7110*/  EXIT ;  /* 0x000000000000794d */ /* 0x000fea0003800000 */
.L_x_400:
        /* <DEDUP_REMOVED lines=10> */
[----:B------:R-:W4:Y:S01]  /*71c0*/  LDCU.64 UR22, c[0x0][0x1170] ;  /* 0x00022e00ff1677ac */ /* 0x000f220008000a00 */
[----:B0-----:R-:W-:Y:S01]  /*71d0*/  UISETP.NE.U32.AND UP0, UPT, UR14, URZ, UPT ;  /* 0x000000ff0e00728c */ /* 0x001fe2000bf05070 */
[----:B------:R-:W0:Y:S03]  /*71e0*/  LDCU.64 UR26, c[0x0][0x1170] ;  /* 0x00022e00ff1a77ac */ /* 0x000e260008000a00 */
[----:B------:R-:W-:Y:S01]  /*71f0*/  UISETP.NE.AND.EX UP0, UPT, UR15, URZ, UPT, UP0 ;  /* 0x000000ff0f00728c */ /* 0x000fe2000bf05300 */
[----:B------:R-:W0:Y:S01]  /*7200*/  LDCU.U8 UR20, c[0x0][0x1178] ;  /* 0x00022f00ff1477ac */ /* 0x000e220008000000 */
[----:B------:R-:W0:Y:S07]  /*7210*/  LDCU.U8 UR21, c[0x0][0x1178] ;  /* 0x00022f00ff1577ac */ /* 0x000e2e0008000000 */
[----:B-1234-:R-:W-:Y:S05]  /*7220*/  BRA.U !UP0, `(.L_x_456) ;  /* 0x00000031081c7547 */ /* 0x01efea000b800000 */
[----:B------:R-:W-:Y:S01]  /*7230*/  BSSY.RECONVERGENT B1, `(.L_x_457) ;  /* 0x0000305000017945 */ /* 0x000fe20003800200 */
.L_x_482:
[----:B-1----:R-:W1:Y:S01]  /*7240*/  LDC.64 R4, c[0x0][0x1180] ;  /* 0x00046000ff047b82 */ /* 0x002e620000000a00 */
[C---:B------:R-:W-:Y:S01]  /*7250*/  IMAD.SHL.U32 R38, R3.reuse, 0x20, RZ ;  /* 0x0000002003267824 */ /* 0x040fe200078e00ff */
[----:B------:R-:W-:Y:S01]  /*7260*/  SHF.L.U64.HI R2, R3, 0x5, R0 ;  /* 0x0000000503027819 */ /* 0x000fe20000010200 */
[----:B-1----:R-:W2:Y:S03]  /*7270*/  LDG.E R4, desc[UR16][R4.64] ;  /* 0x0000001004047981 */ /* 0x002ea6000c1e1900 */
[----:B------:R-:W-:-:S04]  /*7280*/  IADD3 R8, P0, PT, R38, UR8, RZ ;  /* 0x0000000826087c10 */ /* 0x000fc8000ff1e0ff */
[----:B------:R-:W-:-:S06]  /*7290*/  IADD3.X R9, PT, PT, R2, UR9, RZ, P0, !PT ;  /* 0x0000000902097c10 */ /* 0x000fcc00087fe4ff */
[----:B------:R-:W3:Y:S01]  /*72a0*/  LDG.E.ENL2.256 R12, R8, desc[UR16][R8.64] ;  /* 0xfe0000100808797e */ /* 0x000ee2000812190c */
[C---:B------:R-:W-:Y:S02]  /*72b0*/  IADD3 R40, P0, PT, R38.reuse, UR10, RZ ;  /* 0x0000000a26287c10 */ /* 0x040fe4000ff1e0ff */
[----:B------:R-:W-:Y:S02]  /*72c0*/  IADD3 R38, P1, PT, R38, UR6, RZ ;  /* 0x0000000626267c10 */ /* 0x000fe4000ff3e0ff */
[C---:B------:R-:W-:Y:S02]  /*72d0*/  IADD3.X R41, PT, PT, R2.reuse, UR11, RZ, P0, !PT ;  /* 0x0000000b02297c10 */ /* 0x040fe400087fe4ff */
[----:B------:R-:W-:-:S03]  /*72e0*/  IADD3.X R39, PT, PT, R2, UR7, RZ, P1, !PT ;  /* 0x0000000702277c10 */ /* 0x000fc60008ffe4ff */
[----:B------:R1:W5:Y:S04]  /*72f0*/  LDG.E.ENL2.256 R20, R16, desc[UR16][R40.64] ;  /* 0xfe0000102810797e */ /* 0x0003680008121914 */
[----:B------:R1:W5:Y:S01]  /*7300*/  LDG.E.ENL2.256 R28, R24, desc[UR16][R38.64] ;  /* 0xfe0000102618797e */ /* 0x000362000812191c */
[----:B0-----:R-:W-:Y:S01]  /*7310*/  UPRMT UR4, UR20, 0x8880, URZ ;  /* 0x0000888014047896 */ /* 0x001fe200080000ff */
[----:B------:R-:W-:Y:S01]  /*7320*/  BSSY.RECONVERGENT B2, `(.L_x_458) ;  /* 0x000003a000027945 */ /* 0x000fe20003800200 */
[----:B------:R-:W-:Y:S04]  /*7330*/  DSETP.NEU.AND P1, PT, RZ, UR18, PT ;  /* 0x00000012ff007e2a */ /* 0x000fe8000bf2d000 */
[----:B------:R-:W-:Y:S01]  /*7340*/  ISETP.NE.AND P0, PT, RZ, UR4, PT ;  /* 0x00000004ff007c0c */ /* 0x000fe2000bf05270 */
[----:B--2---:R-:W-:Y:S01]  /*7350*/  FMUL.FTZ R42, R4, 1 ;  /* 0x3f800000042a7820 */ /* 0x004fe20000410000 */
[----:B------:R-:W-:-:S15]  /*7360*/  IMAD.MOV.U32 R4, RZ, RZ, 0x1 ;  /* 0x00000001ff047424 */ /* 0x000fde00078e00ff */
[----:B------:R-:W-:-:S15]  /*7370*/  NOP ;  /* 0x0000000000007918 */ /* 0x000fde0000000000 */
[----:B------:R-:W-:-:S15]  /*7380*/  NOP ;  /* 0x0000000000007918 */ /* 0x000fde0000000000 */
[----:B------:R-:W-:-:S13]  /*7390*/  NOP ;  /* 0x0000000000007918 */ /* 0x000fda0000000000 */
[----:B------:R-:W0:Y:S01]  /*73a0*/  F2F.F64.F32 R42, R42 ;  /* 0x0000002a002a7310 */ /* 0x000e220000201800 */
[----:B---3--:R-:W-:Y:S01]  /*73b0*/  FSETP.GEU.AND P3, PT, |R9|, 6.5827683646048100446e-37, PT ;  /* 0x036000000900780b */ /* 0x008fe20003f6e200 */
        /* <DEDUP_REMOVED lines=46> */
[----:B------:R-:W-:-:S07]  /*76a0*/  IMAD.MOV.U32 R5, RZ, RZ, R43 ;  /* 0x000000ffff057224 */ /* 0x000fce00078e002b */
[----:B-----5:R-:W-:Y:S05]  /*76b0*/  CALL.REL.NOINC `($__internal_3_$__cuda_sm20_div_rn_f64_full) ;  /* 0x0000004c00c47944 */ /* 0x020fea0003c00000 */
.L_x_459:
[----:B------:R-:W-:Y:S05]  /*76c0*/  BSYNC.RECONVERGENT B2 ;  /* 0x0000000000027941 */ /* 0x000fea0003800200 */
.L_x_458:
[----:B------:R-:W0:Y:S01]  /*76d0*/  DADD R6, -RZ, -R4 ;  /* 0x00000000ff067229 */ /* 0x000e220000000904 */
[----:B------:R-:W-:Y:S01]  /*76e0*/  BSSY.RECONVERGENT B2, `(.L_x_460) ;  /* 0x0000049000027945 */ /* 0x000fe20003800200 */
[----:B0-----:R-:W-:Y:S02]  /*76f0*/  FSEL R6, R4, R6, !P0 ;  /* 0x0000000604067208 */ /* 0x001fe40004000000 */
[----:B------:R-:W-:-:S15]  /*7700*/  FSEL R7, R5, R7, !P0 ;  /* 0x0000000705077208 */ /* 0x000fde0004000000 */
[----:B------:R-:W-:-:S15]  /*7710*/  NOP ;  /* 0x0000000000007918 */ /* 0x000fde0000000000 */
[----:B------:R-:W-:-:S15]  /*7720*/  NOP ;  /* 0x0000000000007918 */ /* 0x000fde0000000000 */
[----:B------:R-:W-:-:S15]  /*7730*/  NOP ;  /* 0x0000000000007918 */ /* 0x000fde0000000000 */
        /* <DEDUP_REMOVED lines=59> */
[----:B------:R-:W-:Y:S01]  /*7af0*/  MOV R4, R34 ;  /* 0x0000002200047202 */ /* 0x000fe20000000f00 */
[----:B------:R-:W-:Y:S01]  /*7b00*/  IMAD.MOV.U32 R8, RZ, RZ, R46 ;  /* 0x000000ffff087224 */ /* 0x000fe200078e002e */
[----:B------:R-:W-:Y:S01]  /*7b10*/  MOV R2, 0x7b70 ;  /* 0x00007b7000027802 */ /* 0x000fe20000000f00 */
[----:B------:R-:W-:Y:S02]  /*7b20*/  IMAD.MOV.U32 R9, RZ, RZ, R47 ;  /* 0x000000ffff097224 */ /* 0x000fe400078e002f */
[----:B------:R-:W-:Y:S02]  /*7b30*/  IMAD.MOV.U32 R5, RZ, RZ, R35 ;  /* 0x000000ffff057224 */ /* 0x000fe400078e0023 */
[----:B------:R-:W-:Y:S02]  /*7b40*/  IMAD.MOV.U32 R34, RZ, RZ, R24 ;  /* 0x000000ffff227224 */ /* 0x000fe400078e0018 */
[----:B------:R-:W-:-:S07]  /*7b50*/  IMAD.MOV.U32 R33, RZ, RZ, R25 ;  /* 0x000000ffff217224 */ /* 0x000fce00078e0019 */
[----:B------:R-:W-:Y:S05]  /*7b60*/  CALL.REL.NOINC `($__internal_4_$__cuda_sm20_dsqrt_rn_f64_mediumpath_v1) ;  /* 0x0000005000cc7944 */ /* 0x000fea0003c00000 */
.L_x_461:
[----:B------:R-:W-:Y:S05]  /*7b70*/  BSYNC.RECONVERGENT B2 ;  /* 0x0000000000027941 */ /* 0x000fea0003800200 */
.L_x_460:
[----:B------:R-:W0:Y:S01]  /*7b80*/  DADD R6, R4, UR22 ;  /* 0x0000001604067e29 */ /* 0x000e220008000000 */
[----:B------:R-:W-:Y:S01]  /*7b90*/  FSETP.GEU.AND P3, PT, |R45|, 6.5827683646048100446e-37, PT ;  /* 0x036000002d00780b */ /* 0x000fe20003f6e200 */
[----:B0-----:R-:W0:Y:S01]  /*7ba0*/  MUFU.RCP64H R5, R7 ;  /* 0x0000000700057308 */ /* 0x001e220000001800 */
[----:B------:R-:W-:Y:S01]  /*7bb0*/  IMAD.MOV.U32 R4, RZ, RZ, 0x1 ;  /* 0x00000001ff047424 */ /* 0x000fe200078e00ff */
        /* <DEDUP_REMOVED lines=49> */
.L_x_463:
[----:B------:R-:W-:Y:S05]  /*7ed0*/  BSYNC.RECONVERGENT B2 ;  /* 0x0000000000027941 */ /* 0x000fea0003800200 */
.L_x_462:
[----:B------:R-:W0:Y:S01]  /*7ee0*/  MUFU.RCP64H R7, R43 ;  /* 0x0000002b00077308 */ /* 0x000e220000001800 */
[----:B------:R-:W-:Y:S01]  /*7ef0*/  IMAD.MOV.U32 R6, RZ, RZ, 0x1 ;  /* 0x00000001ff067424 */ /* 0x000fe200078e00ff */
[----:B------:R-:W-:Y:S01]  /*7f00*/  FSETP.GEU.AND P3, PT, |R11|, 6.5827683646048100446e-37, PT ;  /* 0x036000000b00780b */ /* 0x000fe20003f6e200 */
[----:B------:R-:W-:Y:S01]  /*7f10*/  BSSY.RECONVERGENT B2, `(.L_x_464) ;  /* 0x0000035000027945 */ /* 0x000fe20003800200 */
[----:B------:R-:W-:-:S15]  /*7f20*/  DADD R16, R16, -R4 ;  /* 0x0000000010107229 */ /* 0x000fde0000000804 */
        /* <DEDUP_REMOVED lines=51> */
.L_x_465:
[----:B------:R-:W-:Y:S05]  /*8260*/  BSYNC.RECONVERGENT B2 ;  /* 0x0000000000027941 */ /* 0x000fea0003800200 */
.L_x_464:
[----:B------:R-:W0:Y:S01]  /*8270*/  DADD R4, -RZ, -R6 ;  /* 0x00000000ff047229 */ /* 0x000e220000000906 */
[----:B------:R-:W-:Y:S01]  /*8280*/  BSSY.RECONVERGENT B2, `(.L_x_466) ;  /* 0x0000049000027945 */ /* 0x000fe20003800200 */
[----:B0-----:R-:W-:Y:S02]  /*8290*/  FSEL R6, R6, R4, !P0 ;  /* 0x0000000406067208 */ /* 0x001fe40004000000 */
[----:B------:R-:W-:-:S15]  /*82a0*/  FSEL R7, R7, R5, !P0 ;  /* 0x0000000507077208 */ /* 0x000fde0004000000 */
[----:B------:R-:W-:-:S15]  /*82b0*/  NOP ;  /* 0x0000000000007918 */ /* 0x000fde0000000000 */
[----:B------:R-:W-:-:S15]  /*82c0*/  NOP ;  /* 0x0000000000007918 */ /* 0x000fde0000000000 */
[----:B------:R-:W-:-:S15]  /*82d0*/  NOP ;  /* 0x0000000000007918 */ /* 0x000fde0000000000 */
        /* <DEDUP_REMOVED lines=63> */
[----:B------:R-:W-:Y:S02]  /*86d0*/  IMAD.MOV.U32 R5, RZ, RZ, R35 ;  /* 0x000000ffff057224 */ /* 0x000fe400078e0023 */
[----:B------:R-:W-:-:S02]  /*86e0*/  IMAD.MOV.U32 R34, RZ, RZ, R26 ;  /* 0x000000ffff227224 */ /* 0x000fc400078e001a */
[----:B------:R-:W-:-:S07]  /*86f0*/  IMAD.MOV.U32 R33, RZ, RZ, R27 ;  /* 0x000000ffff217224 */ /* 0x000fce00078e001b */
[----:B------:R-:W-:Y:S05]  /*8700*/  CALL.REL.NOINC `($__internal_4_$__cuda_sm20_dsqrt_rn_f64_mediumpath_v1) ;  /* 0x0000004400e47944 */ /* 0x000fea0003c00000 */
.L_x_467:
[----:B------:R-:W-:Y:S05]  /*8710*/  BSYNC.RECONVERGENT B2 ;  /* 0x0000000000027941 */ /* 0x000fea0003800200 */
.L_x_466:
        /* <DEDUP_REMOVED lines=53> */
.L_x_469:
[----:B------:R-:W-:Y:S05]  /*8a70*/  BSYNC.RECONVERGENT B2 ;  /* 0x0000000000027941 */ /* 0x000fea0003800200 */
.L_x_468:
        /* <DEDUP_REMOVED lines=56> */
.L_x_471:
[----:B------:R-:W-:Y:S05]  /*8e00*/  BSYNC.RECONVERGENT B2 ;  /* 0x0000000000027941 */ /* 0x000fea0003800200 */
.L_x_470:
        /* <DEDUP_REMOVED lines=17> */
[----:B------:R-:W-:-:S04]  /*8f20*/  IADD3 R32, PT, PT, R29, -0x3500000, RZ ;  /* 0xfcb000001d207810 */ /* 0x000fc80007ffe0ff */
[----:B------:R-:W-:-:S15]  /*8f30*/  ISETP.GE.U32.AND P2, PT, R32, 0x7ca00000, PT ;  /* 0x7ca000002000780c */ /* 0x000fde0003f46070 */
[----:B------:R-:W-:-:S15]  /*8f40*/  NOP ;  /* 0x0000000000007918 */ /* 0x000fde0000000000 */
[----:B------:R-:W-:-:S15]  /*8f50*/  NOP ;  /* 0x0000000000007918 */ /* 0x000fde0000000000 */
[----:B------:R-:W-:-:S12]  /*8f60*/  NOP ;  /* 0x0000000000007918 */ /* 0x000fd80000000000 */
        /* <DEDUP_REMOVED lines=52> */
.L_x_473:
[----:B------:R-:W-:Y:S05]  /*92b0*/  BSYNC.RECONVERGENT B2 ;  /* 0x0000000000027941 */ /* 0x000fea0003800200 */
.L_x_472:
        /* <DEDUP_REMOVED lines=53> */
.L_x_475:
[----:B------:R-:W-:Y:S05]  /*9610*/  BSYNC.RECONVERGENT B2 ;  /* 0x0000000000027941 */ /* 0x000fea0003800200 */
.L_x_474:
        /* <DEDUP_REMOVED lines=56> */
.L_x_477:
[----:B------:R-:W-:Y:S05]  /*99a0*/  BSYNC.RECONVERGENT B2 ;  /* 0x0000000000027941 */ /* 0x000fea0003800200 */
.L_x_476:
        /* <DEDUP_REMOVED lines=74> */
.L_x_479:
[----:B------:R-:W-:Y:S05]  /*9e50*/  BSYNC.RECONVERGENT B2 ;  /* 0x0000000000027941 */ /* 0x000fea0003800200 */
.L_x_478:
        /* <DEDUP_REMOVED lines=53> */
.L_x_481:
[----:B------:R-:W-:Y:S05]  /*a1b0*/  BSYNC.RECONVERGENT B2 ;  /* 0x0000000000027941 */ /* 0x000fea0003800200 */
.L_x_480:
[----:B------:R-:W-:Y:S01]  /*a1c0*/  IADD3 R3, P0, PT, R3, UR5, RZ ;  /* 0x0000000503037c10 */ /* 0x000fe2000ff1e0ff */
[----:B------:R-:W0:Y:S02]  /*a1d0*/  DADD R22, R22, -R4 ;  /* 0x0000000016167229 */ /* 0x000e240000000804 */
[----:B0-----:R1:W-:Y:S02]  /*a1e0*/  STG.E.ENL2.256 desc[UR16][R40.64], R16, R20 ;  /* 0xf80000102814797f */ /* 0x0013e4000f121810 */
[C---:B------:R-:W-:Y:S02]  /*a1f0*/  IMAD.SHL.U32 R2, R3.reuse, 0x4, RZ ;  /* 0x0000000403027824 */ /* 0x040fe400078e00ff */
[----:B------:R-:W-:Y:S01]  /*a200*/  IMAD.X R0, RZ, RZ, R0, P0 ;  /* 0x000000ffff007224 */ /* 0x000fe200000e0600 */
[----:B------:R1:W-:Y:S01]  /*a210*/  STG.E.ENL2.256 desc[UR16][R38.64], R24, R28 ;  /* 0xf8000018261c797f */ /* 0x0003e2000f121810 */
[----:B------:R-:W-:Y:S02]  /*a220*/  LOP3.LUT P0, RZ, R3, 0xffffc000, RZ, 0xc0, !PT ;  /* 0xffffc00003ff7812 */ /* 0x000fe4000780c0ff */
[----:B------:R-:W-:-:S02]  /*a230*/  ISETP.LT.U32.AND P1, PT, R2, UR13, PT ;  /* 0x0000000d02007c0c */ /* 0x000fc4000bf21070 */
[----:B------:R-:W-:Y:S02]  /*a240*/  SHF.L.U64.HI R2, R3, 0x2, R0 ;  /* 0x0000000203027819 */ /* 0x000fe40000010200 */
[----:B------:R-:W-:Y:S02]  /*a250*/  LOP3.LUT P0, RZ, R0, 0x3fffffff, RZ, 0xc0, P0 ;  /* 0x3fffffff00ff7812 */ /* 0x000fe4000000c0ff */
[----:B------:R-:W-:-:S13]  /*a260*/  ISETP.LT.AND.EX P1, PT, R2, UR12, PT, P1 ;  /* 0x0000000c02007c0c */ /* 0x000fda000bf21310 */
[----:B------:R-:W-:Y:S05]  /*a270*/  @!P0 BRA P1, `(.L_x_482) ;  /* 0xffffffcc00f08947 */ /* 0x000fea000083ffff */
[----:B------:R-:W-:Y:S05]  /*a280*/  BSYNC.RECONVERGENT B1 ;  /* 0x0000000000017941 */ /* 0x000fea0003800200 */
.L_x_457:
[----:B------:R-:W-:Y:S05]  /*a290*/  EXIT ;  /* 0x000000000000794d */ /* 0x000fea0003800000 */
.L_x_456:
[----:B------:R-:W-:Y:S01]  /*a2a0*/  BSSY.RECONVERGENT B1, `(.L_x_483) ;  /* 0x0000231000017945 */ /* 0x000fe20003800200 */
.L_x_500:
[C---:B-1----:R-:W-:Y:S01]  /*a2b0*/  IMAD.SHL.U32 R38, R3.reuse, 0x20, RZ ;  /* 0x0000002003267824 */ /* 0x042fe200078e00ff */
[----:B------:R-:W-:-:S04]  /*a2c0*/  SHF.L.U64.HI R2, R3, 0x5, R0 ;  /* 0x0000000503027819 */ /* 0x000fc80000010200 */
[----:B------:R-:W-:-:S04]  /*a2d0*/  IADD3 R8, P0, PT, R38, UR8, RZ ;  /* 0x0000000826087c10 */ /* 0x000fc8000ff1e0ff */
[----:B------:R-:W-:Y:S02]  /*a2e0*/  IADD3.X R9, PT, PT, R2, UR9, RZ, P0, !PT ;  /* 0x0000000902097c10 */ /* 0x000fe400087fe4ff */
[----:B------:R-:W-:-:S04]  /*a2f0*/  IADD3 R40, P0, PT, R38, UR10, RZ ;  /* 0x0000000a26287c10 */ /* 0x000fc8000ff1e0ff */
[----:B------:R-:W2:Y:S01]  /*a300*/  LDG.E.ENL2.256 R12, R8, desc[UR16][R8.64] ;  /* 0xfe0000100808797e */ /* 0x000ea2000812190c */
[----:B------:R-:W-:Y:S02]  /*a310*/  IADD3.X R41, PT, PT, R2, UR11, RZ, P0, !PT ;  /* 0x0000000b02297c10 */ /* 0x000fe400087fe4ff */
[----:B------:R-:W-:-:S03]  /*a320*/  IADD3 R38, P0, PT, R38, UR6, RZ ;  /* 0x0000000626267c10 */ /* 0x000fc6000ff1e0ff */
[----:B------:R-:W3:Y:S01]  /*a330*/  LDG.E.ENL2.256 R20, R16, desc[UR16][R40.64] ;  /* 0xfe0000102810797e */ /* 0x000ee20008121914 */
[----:B------:R-:W-:-:S05]  /*a340*/  IADD3.X R39, PT, PT, R2, UR7, RZ, P0, !PT ;  /* 0x0000000702277c10 */ /* 0x000fca00087fe4ff */
[----:B------:R-:W4:Y:S01]  /*a350*/  LDG.E.ENL2.256 R28, R24, desc[UR16][R38.64] ;  /* 0xfe0000102618797e */ /* 0x000f22000812191c */
[----:B0-----:R-:W-:Y:S01]  /*a360*/  UPRMT UR4, UR21, 0x8880, URZ ;  /* 0x0000888015047896 */ /* 0x001fe200080000ff */
[----:B------:R-:W-:Y:S01]  /*a370*/  DSETP.NEU.AND P1, PT, RZ, UR24, PT ;  /* 0x00000018ff007e2a */ /* 0x000fe2000bf2d000 */
[----:B------:R-:W-:Y:S04]  /*a380*/  BSSY.RECONVERGENT B2, `(.L_x_484) ;  /* 0x000004e000027945 */ /* 0x000fe80003800200 */
[----:B------:R-:W-:-:S15]  /*a390*/  ISETP.NE.AND P0, PT, RZ, UR4, PT ;  /* 0x00000004ff007c0c */ /* 0x000fde000bf05270 */
[----:B------:R-:W-:-:S15]  /*a3a0*/  NOP ;  /* 0x0000000000007918 */ /* 0x000fde0000000000 */
[----:B------:R-:W-:-:S15]  /*a3b0*/  NOP ;  /* 0x0000000000007918 */ /* 0x000fde0000000000 */
[----:B------:R-:W-:-:S14]  /*a3c0*/  NOP ;  /* 0x0000000000007918 */ /* 0x000fdc0000000000 */
[----:B--2---:R-:W0:Y:S02]  /*a3d0*/  DADD R4, -RZ, -R8 ;  /* 0x00000000ff047229 */ /* 0x004e240000000908 */
[----:B0-----:R-:W-:Y:S02]  /*a3e0*/  FSEL R6, R8, R4, !P0 ;  /* 0x0000000408067208 */ /* 0x001fe40004000000 */
[----:B------:R-:W-:-:S15]  /*a3f0*/  FSEL R7, R9, R5, !P0 ;  /* 0x0000000509077208 */ /* 0x000fde0004000000 */
[----:B------:R-:W-:-:S15]  /*a400*/  NOP ;  /* 0x0000000000007918 */ /* 0x000fde0000000000 */
[----:B------:R-:W-:-:S15]  /*a410*/  NOP ;  /* 0x0000000000007918 */ /* 0x000fde0000000000 */
[----:B------:R-:W-:-:S15]  /*a420*/  NOP ;  /* 0x0000000000007918 */ /* 0x000fde0000000000 */
[----:B---3--:R-:W0:Y:S02]  /*a430*/  DFMA R4, R16, UR24, R6 ;  /* 0x0000001810047c2b */ /* 0x008e240008000006 */
[----:B0-----:R-:W-:Y:S01]  /*a440*/  FSEL R42, R4, R6, P1 ;  /* 0x00000006042a7208 */ /* 0x001fe20000800000 */
[----:B------:R-:W-:Y:S01]  /*a450*/  IMAD.MOV.U32 R6, RZ, RZ, 0x0 ;  /* 0x00000000ff067424 */ /* 0x000fe200078e00ff */
[----:B------:R-:W-:Y:S01]  /*a460*/  FSEL R43, R5, R7, P1 ;  /* 0x00000007052b7208 */ /* 0x000fe20000800000 */
[----:B------:R-:W-:-:S15]  /*a470*/  IMAD.MOV.U32 R7, RZ, RZ, 0x3fd80000 ;  /* 0x3fd80000ff077424 */ /* 0x000fde00078e00ff */
[----:B------:R-:W-:-:S15]  /*a480*/  NOP ;  /* 0x0000000000007918 */ /* 0x000fde0000000000 */
[----:B------:R-:W-:-:S15]  /*a490*/  NOP ;  /* 0x0000000000007918 */ /* 0x000fde0000000000 */
[----:B------:R-:W-:-:S14]  /*a4a0*/  NOP ;  /* 0x0000000000007918 */ /* 0x000fdc0000000000 */
[----:B----4-:R-:W0:Y:S02]  /*a4b0*/  DFMA R24, R42, R42, R24 ;  /* 0x0000002a2a18722b */ /* 0x010e240000000018 */
        /* <DEDUP_REMOVED lines=58> */
.L_x_485:
[----:B------:R-:W-:Y:S05]  /*a860*/  BSYNC.RECONVERGENT B2 ;  /* 0x0000000000027941 */ /* 0x000fea0003800200 */
.L_x_484:
        /* <DEDUP_REMOVED lines=53> */
.L_x_487:
[----:B------:R-:W-:Y:S05]  /*abc0*/  BSYNC.RECONVERGENT B2 ;  /* 0x0000000000027941 */ /* 0x000fea0003800200 */
.L_x_486:
[----:B------:R-:W-:Y:S01]  /*abd0*/  DADD R16, R16, -R4 ;  /* 0x0000000010107229 */ /* 0x000fe20000000804 */
        /* <DEDUP_REMOVED lines=78> */
.L_x_489:
[----:B------:R-:W-:Y:S05]  /*b0c0*/  BSYNC.RECONVERGENT B2 ;  /* 0x0000000000027941 */ /* 0x000fea0003800200 */
.L_x_488:
        /* <DEDUP_REMOVED lines=53> */
.L_x_491:
[----:B------:R-:W-:Y:S05]  /*b420*/  BSYNC.RECONVERGENT B2 ;  /* 0x0000000000027941 */ /* 0x000fea0003800200 */
.L_x_490:
        /* <DEDUP_REMOVED lines=15> */
[----:B------:R-:W-:Y:S02]  /*b520*/  FSEL R11, R5, R7, P1 ;  /* 0x00000007050b7208 */ /* 0x000fe40000800000 */
[----:B------:R-:W-:-:S15]  /*b530*/  MOV R7, 0x3fd80000 ;  /* 0x3fd8000000077802 */ /* 0x000fde0000000f00 */
[----:B------:R-:W-:-:S15]  /*b540*/  NOP ;  /* 0x0000000000007918 */ /* 0x000fde0000000000 */
[----:B------:R-:W-:-:S15]  /*b550*/  NOP ;  /* 0x0000000000007918 */ /* 0x000fde0000000000 */
[----:B------:R-:W-:-:S13]  /*b560*/  NOP ;  /* 0x0000000000007918 */ /* 0x000fda0000000000 */
        /* <DEDUP_REMOVED lines=59> */
.L_x_493:
[----:B------:R-:W-:Y:S05]  /*b920*/  BSYNC.RECONVERGENT B2 ;  /* 0x0000000000027941 */ /* 0x000fea0003800200 */
.L_x_492:
        /* <DEDUP_REMOVED lines=53> */
.L_x_495:
[----:B------:R-:W-:Y:S05]  /*bc80*/  BSYNC.RECONVERGENT B2 ;  /* 0x0000000000027941 */ /* 0x000fea0003800200 */
.L_x_494:
        /* <DEDUP_REMOVED lines=79> */
.L_x_497:
[----:B------:R-:W-:Y:S05]  /*c180*/  BSYNC.RECONVERGENT B2 ;  /* 0x0000000000027941 */ /* 0x000fea0003800200 */
.L_x_496:
        /* <DEDUP_REMOVED lines=53> */
.L_x_499:
[----:B------:R-:W-:Y:S05]  /*c4e0*/  BSYNC.RECONVERGENT B2 ;  /* 0x0000000000027941 */ /* 0x000fea0003800200 */
.L_x_498:
        /* <DEDUP_REMOVED lines=13> */
.L_x_483:
[----:B------:R-:W-:Y:S05]  /*c5c0*/  EXIT ;  /* 0x000000000000794d */ /* 0x000fea0003800000 */
        .weak           $__internal_3_$__cuda_sm20_div_rn_f64_full
        .type           $__internal_3_$__cuda_sm20_div_rn_f64_full,@function
        .size           $__internal_3_$__cuda_sm20_div_rn_f64_full,($__internal_4_$__cuda_sm20_dsqrt_rn_f64_mediumpath_v1 - $__internal_3_$__cuda_sm20_div_rn_f64_full)
$__internal_3_$__cuda_sm20_div_rn_f64_full:
[----:B------:R-:W-:Y:S01]  /*c5d0*/  IMAD.MOV.U32 R47, RZ, RZ, R9 ;  /* 0x000000ffff2f7224 */ /* 0x000fe200078e0009 */
[----:B------:R-:W-:Y:S01]  /*c5e0*/  LOP3.LUT R9, R5, 0x7ff00000, RZ, 0xc0, !PT ;  /* 0x7ff0000005097812 */ /* 0x000fe200078ec0ff */
[----:B------:R-:W-:Y:S01]  /*c5f0*/  IMAD.MOV.U32 R7, RZ, RZ, 0x1ca00000 ;  /* 0x1ca00000ff077424 */ /* 0x000fe200078e00ff */
[----:B------:R-:W-:Y:S01]  /*c600*/  BSSY.RECONVERGENT B0, `(.L_x_501) ;  /* 0x0000084000007945 */ /* 0x000fe20003800200 */
[----:B------:R-:W-:Y:S01]  /*c610*/  IMAD.MOV.U32 R35, RZ, RZ, R5 ;  /* 0x000000ffff237224 */ /* 0x000fe200078e0005 */
[----:B------:R-:W-:Y:S01]  /*c620*/  LOP3.LUT R6, R47, 0x7ff00000, RZ, 0xc0, !PT ;  /* 0x7ff000002f067812 */ /* 0x000fe200078ec0ff */
[----:B------:R-:W-:Y:S02]  /*c630*/  IMAD.MOV.U32 R46, RZ, RZ, R8 ;  /* 0x000000ffff2e7224 */ /* 0x000fe400078e0008 */
[--C-:B------:R-:W-:Y:S01]  /*c640*/  IMAD.MOV.U32 R34, RZ, RZ, R4.reuse ;  /* 0x000000ffff227224 */ /* 0x100fe200078e0004 */
[----:B------:R-:W-:Y:S01]  /*c650*/  ISETP.GE.U32.AND P3, PT, R6, R9, PT ;  /* 0x000000090600720c */ /* 0x000fe20003f66070 */
[----:B------:R-:W-:-:S02]  /*c660*/  IMAD.MOV.U32 R44, RZ, RZ, R4 ;  /* 0x000000ffff2c7224 */ /* 0x000fc400078e0004 */
[----:B------:R-:W-:Y:S01]  /*c670*/  IMAD.MOV.U32 R48, RZ, RZ, 0x1 ;  /* 0x00000001ff307424 */ /* 0x000fe200078e00ff */
[----:B------:R-:W-:Y:S02]  /*c680*/  SEL R32, R7, 0x63400000, !P3 ;  /* 0x6340000007207807 */ /* 0x000fe40005800000 */
[----:B------:R-:W-:-:S13]  /*c690*/  FSETP.GEU.AND P3, PT, |R47|, 1.469367938527859385e-39, PT ;  /* 0x001000002f00780b */ /* 0x000fda0003f6e200 */
[----:B------:R-:W-:Y:S01]  /*c6a0*/  @!P3 LOP3.LUT R33, R35, 0x7ff00000, RZ, 0xc0, !PT ;  /* 0x7ff000002321b812 */ /* 0x000fe200078ec0ff */
[----:B------:R-:W-:-:S03]  /*c6b0*/  @!P3 IMAD.MOV.U32 R4, RZ, RZ, RZ ;  /* 0x000000ffff04b224 */ /* 0x000fc600078e00ff */
[----:B------:R-:W-:Y:S02]  /*c6c0*/  @!P3 ISETP.GE.U32.AND P6, PT, R6, R33, PT ;  /* 0x000000210600b20c */ /* 0x000fe40003fc6070 */
[----:B------:R-:W-:Y:S02]  /*c6d0*/  LOP3.LUT R33, R5, 0x800fffff, RZ, 0xc0, !PT ;  /* 0x800fffff05217812 */ /* 0x000fe400078ec0ff */
[----:B------:R-:W-:Y:S02]  /*c6e0*/  @!P3 SEL R8, R7, 0x63400000, !P6 ;  /* 0x634000000708b807 */ /* 0x000fe40007000000 */
[----:B------:R-:W-:Y:S02]  /*c6f0*/  FSETP.GEU.AND P6, PT, |R5|, 1.469367938527859385e-39, PT ;  /* 0x001000000500780b */ /* 0x000fe40003fce200 */
[----:B------:R-:W-:Y:S02]  /*c700*/  LOP3.LUT R45, R33, 0x3ff00000, RZ, 0xfc, !PT ;  /* 0x3ff00000212d7812 */ /* 0x000fe400078efcff */
[----:B------:R-:W-:-:S02]  /*c710*/  @!P3 LOP3.LUT R8, R8, 0x80000000, R47, 0xf8, !PT ;  /* 0x800000000808b812 */ /* 0x000fc400078ef82f */
[----:B------:R-:W-:Y:S02]  /*c720*/  LOP3.LUT R33, R32, 0x800fffff, R47, 0xf8, !PT ;  /* 0x800fffff20217812 */ /* 0x000fe400078ef82f */
[----:B------:R-:W-:Y:S01]  /*c730*/  @!P3 LOP3.LUT R5, R8, 0x100000, RZ, 0xfc, !PT ;  /* 0x001000000805b812 */ /* 0x000fe200078efcff */
[----:B------:R-:W-:Y:S01]  /*c740*/  IMAD.MOV.U32 R8, RZ, RZ, R6 ;  /* 0x000000ffff087224 */ /* 0x000fe200078e0006 */
[----:B------:R-:W-:-:S03]  /*c750*/  MOV R32, R46 ;  /* 0x0000002e00207202 */ /* 0x000fc60000000f00 */
[----:B------:R-:W0:Y:S02]  /*c760*/  @!P6 DMUL R44, R34, 8.98846567431157953865e+307 ;  /* 0x7fe00000222ce828 */ /* 0x000e240000000000 */
[----:B0-----:R-:W0:Y:S01]  /*c770*/  MUFU.RCP64H R49, R45 ;  /* 0x0000002d00317308 */ /* 0x001e220000001800 */
[----:B------:R-:W-:-:S15]  /*c780*/  @!P6 LOP3.LUT R9, R45, 0x7ff00000, RZ, 0xc0, !PT ;  /* 0x7ff000002d09e812 */ /* 0x000fde00078ec0ff */
[----:B------:R-:W-:-:S15]  /*c790*/  NOP ;  /* 0x0000000000007918 */ /* 0x000fde0000000000 */
[----:B------:R-:W-:-:S15]  /*c7a0*/  NOP ;  /* 0x0000000000007918 */ /* 0x000fde0000000000 */
[----:B------:R-:W-:-:S15]  /*c7b0*/  NOP ;  /* 0x0000000000007918 */ /* 0x000fde0000000000 */
[----:B------:R-:W-:-:S01]  /*c7c0*/  NOP ;  /* 0x0000000000007918 */ /* 0x000fc20000000000 */
        /* <DEDUP_REMOVED lines=26> */
[----:B0-----:R0:W1:Y:S02]  /*c970*/  DFMA R52, R4, R52, R4 ;  /* 0x000000340434722b */ /* 0x0010640000000004 */
[----:B0-----:R-:W-:Y:S02]  /*c980*/  VIADD R5, R8, 0xffffffff ;  /* 0xffffffff08057836 */ /* 0x001fe40000000000 */
[----:B------:R-:W-:-:S03]  /*c990*/  VIADD R4, R9, 0xffffffff ;  /* 0xffffffff09047836 */ /* 0x000fc60000000000 */
[----:B------:R-:W-:-:S04]  /*c9a0*/  ISETP.GT.U32.AND P3, PT, R5, 0x7feffffe, PT ;  /* 0x7feffffe0500780c */ /* 0x000fc80003f64070 */
[----:B------:R-:W-:-:S15]  /*c9b0*/  ISETP.GT.U32.OR P3, PT, R4, 0x7feffffe, P3 ;  /* 0x7feffffe0400780c */ /* 0x000fde0001f64470 */
[----:B------:R-:W-:-:S15]  /*c9c0*/  NOP ;  /* 0x0000000000007918 */ /* 0x000fde0000000000 */
[----:B------:R-:W-:-:S15]  /*c9d0*/  NOP ;  /* 0x0000000000007918 */ /* 0x000fde0000000000 */
[----:B------:R-:W-:-:S08]  /*c9e0*/  NOP ;  /* 0x0000000000007918 */ /* 0x000fd00000000000 */
[----:B-1----:R-:W0:-:S15]  /*c9f0*/  DMUL R50, R52, R32 ;  /* 0x0000002034327228 */ /* 0x002e1e0000000000 */
        /* <DEDUP_REMOVED lines=12> */
[CC--:B------:R-:W-:Y:S02]  /*cac0*/  ISETP.GE.U32.AND P3, PT, R6.reuse, R5.reuse, PT ;  /* 0x000000050600720c */ /* 0x0c0fe40003f66070 */
[----:B------:R-:W-:Y:S02]  /*cad0*/  VIADDMNMX R4, R6, -R5, 0xb9600000, !PT ;  /* 0xb960000006047446 */ /* 0x000fe40007800905 */
[----:B------:R-:W-:Y:S02]  /*cae0*/  SEL R7, R7, 0x63400000, !P3 ;  /* 0x6340000007077807 */ /* 0x000fe40005800000 */
[----:B------:R-:W-:-:S05]  /*caf0*/  VIMNMX R4, PT, PT, R4, 0x46a00000, PT ;  /* 0x46a0000004047848 */ /* 0x000fca0003fe0100 */
[----:B------:R-:W-:Y:S02]  /*cb00*/  IMAD.IADD R7, R4, 0x1, -R7 ;  /* 0x0000000104077824 */ /* 0x000fe400078e0a07 */
[----:B------:R-:W-:Y:S02]  /*cb10*/  IMAD.MOV.U32 R4, RZ, RZ, RZ ;  /* 0x000000ffff047224 */ /* 0x000fe400078e00ff */
[----:B------:R-:W-:-:S06]  /*cb20*/  VIADD R5, R7, 0x7fe00000 ;  /* 0x7fe0000007057836 */ /* 0x000fcc0000000000 */
[----:B------:R-:W0:Y:S02]  /*cb30*/  DMUL R50, R48, R4 ;  /* 0x0000000430327228 */ /* 0x000e240000000000 */
[----:B0-----:R-:W-:-:S13]  /*cb40*/  FSETP.GTU.AND P3, PT, |R51|, 1.469367938527859385e-39, PT ;  /* 0x001000003300780b */ /* 0x001fda0003f6c200 */
[----:B------:R-:W-:Y:S05]  /*cb50*/  @P3 BRA `(.L_x_503) ;  /* 0x0000000000b83947 */ /* 0x000fea0003800000 */
[----:B------:R-:W0:Y:S01]  /*cb60*/  DFMA R32, R48, -R44, R32 ;  /* 0x8000002c3020722b */ /* 0x000e220000000020 */
[----:B------:R-:W-:Y:S01]  /*cb70*/  IMAD.MOV.U32 R8, RZ, RZ, RZ ;  /* 0x000000ffff087224 */ /* 0x000fe200078e00ff */
        /* <DEDUP_REMOVED lines=17> */
[----:B------:R-:W-:Y:S02]  /*cc90*/  IMAD.MOV.U32 R50, RZ, RZ, R6 ;  /* 0x000000ffff327224 */ /* 0x000fe400078e0006 */
[----:B------:R-:W-:Y:S01]  /*cca0*/  IMAD.MOV.U32 R51, RZ, RZ, R7 ;  /* 0x000000ffff337224 */ /* 0x000fe200078e0007 */
[----:B------:R-:W-:Y:S06]  /*ccb0*/  BRA `(.L_x_503) ;  /* 0x0000000000607947 */ /* 0x000fec0003800000 */
.L_x_502:
        /* <DEDUP_REMOVED lines=12> */
[----:B------:R-:W-:Y:S02]  /*cd80*/  @!P3 IMAD.MOV.U32 R50, RZ, RZ, RZ ;  /* 0x000000ffff32b224 */ /* 0x000fe400078e00ff */
[----:B------:R-:W-:Y:S02]  /*cd90*/  @!P3 IMAD.MOV.U32 R51, RZ, RZ, R5 ;  /* 0x000000ffff33b224 */ /* 0x000fe400078e0005 */
[----:B------:R-:W-:Y:S02]  /*cda0*/  @P3 IMAD.MOV.U32 R50, RZ, RZ, RZ ;  /* 0x000000ffff323224 */ /* 0x000fe400078e00ff */
[----:B------:R-:W-:Y:S01]  /*cdb0*/  @P3 IMAD.MOV.U32 R51, RZ, RZ, R4 ;  /* 0x000000ffff333224 */ /* 0x000fe200078e0004 */
[----:B------:R-:W-:Y:S06]  /*cdc0*/  BRA `(.L_x_503) ;  /* 0x00000000001c7947 */ /* 0x000fec0003800000 */
.L_x_505:
[----:B------:R-:W-:Y:S01]  /*cdd0*/  LOP3.LUT R5, R35, 0x80000, RZ, 0xfc, !PT ;  /* 0x0008000023057812 */ /* 0x000fe200078efcff */
[----:B------:R-:W-:-:S04]  /*cde0*/  IMAD.MOV.U32 R50, RZ, RZ, R34 ;  /* 0x000000ffff327224 */ /* 0x000fc800078e0022 */
[----:B------:R-:W-:Y:S01]  /*cdf0*/  IMAD.MOV.U32 R51, RZ, RZ, R5 ;  /* 0x000000ffff337224 */ /* 0x000fe200078e0005 */
[----:B------:R-:W-:Y:S06]  /*ce00*/  BRA `(.L_x_503) ;  /* 0x00000000000c7947 */ /* 0x000fec0003800000 */
.L_x_504:
[----:B------:R-:W-:Y:S01]  /*ce10*/  LOP3.LUT R5, R47, 0x80000, RZ, 0xfc, !PT ;  /* 0x000800002f057812 */ /* 0x000fe200078efcff */
[----:B------:R-:W-:-:S04]  /*ce20*/  IMAD.MOV.U32 R50, RZ, RZ, R46 ;  /* 0x000000ffff327224 */ /* 0x000fc800078e002e */
[----:B------:R-:W-:-:S07]  /*ce30*/  IMAD.MOV.U32 R51, RZ, RZ, R5 ;  /* 0x000000ffff337224 */ /* 0x000fce00078e0005 */
.L_x_503:
[----:B------:R-:W-:Y:S05]  /*ce40*/  BSYNC.RECONVERGENT B0 ;  /* 0x0000000000007941 */ /* 0x000fea0003800200 */
.L_x_501:
[----:B------:R-:W-:Y:S02]  /*ce50*/  IMAD.MOV.U32 R6, RZ, RZ, R2 ;  /* 0x000000ffff067224 */ /* 0x000fe400078e0002 */
[----:B------:R-:W-:Y:S02]  /*ce60*/  IMAD.MOV.U32 R7, RZ, RZ, 0x0 ;  /* 0x00000000ff077424 */ /* 0x000fe400078e00ff */
[----:B------:R-:W-:Y:S02]  /*ce70*/  IMAD.MOV.U32 R4, RZ, RZ, R50 ;  /* 0x000000ffff047224 */ /* 0x000fe400078e0032 */
[----:B------:R-:W-:Y:S01]  /*ce80*/  IMAD.MOV.U32 R5, RZ, RZ, R51 ;  /* 0x000000ffff057224 */ /* 0x000fe200078e0033 */
[----:B------:R-:W-:Y:S06]  /*ce90*/  RET.REL.NODEC R6 `(_ZN2at6native54_GLOBAL__N__3d75cb98_21_fused_adagrad_impl_cu_7510a93525multi_tensor_apply_kernelINS1_32FusedOptimizerTensorListMetadataILi3EEENS1_23FusedAdagradMathFunctorIdEEJPKfddddbS8_S8_EEEvT_T0_DpT1_) ;  /* 0xffffff3006587950 */ /* 0x000fec0003c3ffff */
        .weak           $__internal_4_$__cuda_sm20_dsqrt_rn_f64_mediumpath_v1
        .type           $__internal_4_$__cuda_sm20_dsqrt_rn_f64_mediumpath_v1,@function
        .size           $__internal_4_$__cuda_sm20_dsqrt_rn_f64_mediumpath_v1,(.L_x_517 - $__internal_4_$__cuda_sm20_dsqrt_rn_f64_mediumpath_v1)
$__internal_4_$__cuda_sm20_dsqrt_rn_f64_mediumpath_v1:
[----:B------:R-:W-:Y:S01]  /*cea0*/  ISETP.GE.U32.AND P3, PT, R32, -0x3400000, PT ;  /* 0xfcc000002000780c */ /* 0x000fe20003f66070 */
[----:B------:R-:W-:Y:S01]  /*ceb0*/  BSSY.RECONVERGENT B0, `(.L_x_506) ;  /* 0x000004a000007945 */ /* 0x000fe20003800200 */
[----:B------:R-:W-:-:S11]  /*cec0*/  IMAD.MOV.U32 R35, RZ, RZ, R33 ;  /* 0x000000ffff237224 */ /* 0x000fd600078e0021 */
[----:B------:R-:W-:Y:S05]  /*ced0*/  @!P3 BRA `(.L_x_507) ;  /* 0x00000000003cb947 */ /* 0x000fea0003800000 */
[----:B------:R-:W0:Y:S02]  /*cee0*/  DFMA.RM R6, R8, R6, R4 ;  /* 0x000000060806722b */ /* 0x000e240000004004 */
[----:B0-----:R-:W-:-:S05]  /*cef0*/  IADD3 R4, P3, PT, R6, 0x1, RZ ;  /* 0x0000000106047810 */ /* 0x001fca0007f7e0ff */
[----:B------:R-:W-:-:S15]  /*cf00*/  IMAD.X R5, RZ, RZ, R7, P3 ;  /* 0x000000ffff057224 */ /* 0x000fde00018e0607 */
[----:B------:R-:W-:-:S15]  /*cf10*/  NOP ;  /* 0x0000000000007918 */ /* 0x000fde0000000000 */
[----:B------:R-:W-:-:S15]  /*cf20*/  NOP ;  /* 0x0000000000007918 */ /* 0x000fde0000000000 */
[----:B------:R-:W-:-:S12]  /*cf30*/  NOP ;  /* 0x0000000000007918 */ /* 0x000fd80000000000 */
[----:B------:R-:W0:-:S15]  /*cf40*/  DFMA.RP R34, -R6, R4, R34 ;  /* 0x000000040622722b */ /* 0x000e1e0000008122 */
[----:B------:R-:W-:-:S15]  /*cf50*/  NOP ;  /* 0x0000000000007918 */ /* 0x000fde0000000000 */
[----:B------:R-:W-:-:S15]  /*cf60*/  NOP ;  /* 0x0000000000007918 */ /* 0x000fde0000000000 */
[----:B------:R-:W-:-:S15]  /*cf70*/  NOP ;  /* 0x0000000000007918 */ /* 0x000fde0000000000 */
[----:B------:R-:W-:-:S04]  /*cf80*/  NOP ;  /* 0x0000000000007918 */ /* 0x000fc80000000000 */
[----:B0-----:R-:W0:Y:S02]  /*cf90*/  DSETP.GT.AND P3, PT, R34, RZ, PT ;  /* 0x000000ff2200722a */ /* 0x001e240003f64000 */
[----:B0-----:R-:W-:Y:S02]  /*cfa0*/  FSEL R4, R4, R6, P3 ;  /* 0x0000000604047208 */ /* 0x001fe40001800000 */
[----:B------:R-:W-:Y:S01]  /*cfb0*/  FSEL R5, R5, R7, P3 ;  /* 0x0000000705057208 */ /* 0x000fe20001800000 */
[----:B------:R-:W-:Y:S06]  /*cfc0*/  BRA `(.L_x_508) ;  /* 0x0000000000e07947 */ /* 0x000fec0003800000 */
.L_x_507:
[----:B------:R-:W0:Y:S02]  /*cfd0*/  DSETP.NE.AND P3, PT, R34, RZ, PT ;  /* 0x000000ff2200722a */ /* 0x000e240003f65000 */
[----:B0-----:R-:W-:Y:S05]  /*cfe0*/  @!P3 BRA `(.L_x_509) ;  /* 0x0000000000d4b947 */ /* 0x001fea0003800000 */
[----:B------:R-:W-:-:S13]  /*cff0*/  ISETP.GE.AND P3, PT, R35, RZ, PT ;  /* 0x000000ff2300720c */ /* 0x000fda0003f66270 */
[----:B------:R-:W-:Y:S02]  /*d000*/  @!P3 IMAD.MOV.U32 R4, RZ, RZ, 0x0 ;  /* 0x00000000ff04b424 */ /* 0x000fe400078e00ff */
[----:B------:R-:W-:Y:S01]  /*d010*/  @!P3 IMAD.MOV.U32 R5, RZ, RZ, -0x80000 ;  /* 0xfff80000ff05b424 */ /* 0x000fe200078e00ff */
[----:B------:R-:W-:Y:S06]  /*d020*/  @!P3 BRA `(.L_x_508) ;  /* 0x0000000000c8b947 */ /* 0x000fec0003800000 */
[----:B------:R-:W-:-:S13]  /*d030*/  ISETP.GT.AND P3, PT, R35, 0x7fefffff, PT ;  /* 0x7fefffff2300780c */ /* 0x000fda0003f64270 */
[----:B------:R-:W-:Y:S05]  /*d040*/  @P3 BRA `(.L_x_509) ;  /* 0x0000000000bc3947 */ /* 0x000fea0003800000 */
[----:B------:R-:W0:Y:S01]  /*d050*/  DMUL R34, R34, 8.11296384146066816958e+31 ;  /* 0x4690000022227828 */ /* 0x000e220000000000 */
[----:B------:R-:W-:Y:S01]  /*d060*/  IMAD.MOV.U32 R8, RZ, RZ, RZ ;  /* 0x000000ffff087224 */ /* 0x000fe200078e00ff */
[----:B0-----:R-:W0:Y:S01]  /*d070*/  MUFU.RSQ64H R9, R35 ;  /* 0x0000002300097308 */ /* 0x001e220000001c00 */
[----:B------:R-:W-:Y:S02]  /*d080*/  IMAD.MOV.U32 R4, RZ, RZ, 0x0 ;  /* 0x00000000ff047424 */ /* 0x000fe400078e00ff */
[----:B------:R-:W-:-:S15]  /*d090*/  IMAD.MOV.U32 R5, RZ, RZ, 0x3fd80000 ;  /* 0x3fd80000ff057424 */ /* 0x000fde00078e00ff */
[----:B------:R-:W-:-:S15]  /*d0a0*/  NOP ;  /* 0x0000000000007918 */ /* 0x000fde0000000000 */
[----:B------:R-:W-:-:S15]  /*d0b0*/  NOP ;  /* 0x0000000000007918 */ /* 0x000fde0000000000 */
[----:B------:R-:W-:-:S14]  /*d0c0*/  NOP ;  /* 0x0000000000007918 */ /* 0x000fdc0000000000 */
        /* <DEDUP_REMOVED lines=25> */
[----:B0-----:R0:W1:Y:S02]  /*d260*/  DMUL R4, R34, R6 ;  /* 0x0000000622047228 */ /* 0x0010640000000000 */
[----:B0-----:R-:W-:-:S15]  /*d270*/  VIADD R7, R7, 0xfff00000 ;  /* 0xfff0000007077836 */ /* 0x001fde0000000000 */
[----:B------:R-:W-:-:S15]  /*d280*/  NOP ;  /* 0x0000000000007918 */ /* 0x000fde0000000000 */
[----:B------:R-:W-:-:S15]  /*d290*/  NOP ;  /* 0x0000000000007918 */ /* 0x000fde0000000000 */
[----:B------:R-:W-:-:S15]  /*d2a0*/  NOP ;  /* 0x0000000000007918 */ /* 0x000fde0000000000 */
[----:B------:R-:W-:-:S02]  /*d2b0*/  NOP ;  /* 0x0000000000007918 */ /* 0x000fc40000000000 */
[----:B-1----:R-:W0:-:S15]  /*d2c0*/  DFMA R8, R4, -R4, R34 ;  /* 0x800000040408722b */ /* 0x002e1e0000000022 */
[----:B------:R-:W-:-:S15]  /*d2d0*/  NOP ;  /* 0x0000000000007918 */ /* 0x000fde0000000000 */
[----:B------:R-:W-:-:S15]  /*d2e0*/  NOP ;  /* 0x0000000000007918 */ /* 0x000fde0000000000 */
[----:B------:R-:W-:-:S15]  /*d2f0*/  NOP ;  /* 0x0000000000007918 */ /* 0x000fde0000000000 */
[----:B------:R-:W-:-:S04]  /*d300*/  NOP ;  /* 0x0000000000007918 */ /* 0x000fc80000000000 */
[----:B0-----:R-:W0:Y:S02]  /*d310*/  DFMA R4, R6, R8, R4 ;  /* 0x000000080604722b */ /* 0x001e240000000004 */
[----:B0-----:R-:W-:Y:S01]  /*d320*/  VIADD R5, R5, 0xfcb00000 ;  /* 0xfcb0000005057836 */ /* 0x001fe20000000000 */
[----:B------:R-:W-:Y:S06]  /*d330*/  BRA `(.L_x_508) ;  /* 0x0000000000047947 */ /* 0x000fec0003800000 */
.L_x_509:
[----:B------:R0:W1:Y:S02]  /*d340*/  DADD R4, R34, R34 ;  /* 0x0000000022047229 */ /* 0x0000640000000022 */
.L_x_508:
[----:B------:R-:W-:Y:S05]  /*d350*/  BSYNC.RECONVERGENT B0 ;  /* 0x0000000000007941 */ /* 0x000fea0003800200 */
.L_x_506:
[----:B------:R-:W-:Y:S02]  /*d360*/  IMAD.MOV.U32 R6, RZ, RZ, R2 ;  /* 0x000000ffff067224 */ /* 0x000fe400078e0002 */
[----:B------:R-:W-:-:S04]  /*d370*/  IMAD.MOV.U32 R7, RZ, RZ, 0x0 ;  /* 0x00000000ff077424 */ /* 0x000fc800078e00ff */
[----:B01----:R-:W-:Y:S05]  /*d380*/  RET.REL.NODEC R6 `(_ZN2at6native54_GLOBAL__N__3d75cb98_21_fused_adagrad_impl_cu_7510a93525multi_tensor_apply_kernelINS1_32FusedOptimizerTensorListMetadataILi3EEENS1_23FusedAdagradMathFunctorIdEEJPKfddddbS8_S8_EEEvT_T0_DpT1_) ;  /* 0xffffff2c061c7950 */ /* 0x003fea0003c3ffff */
.L_x_510:
        /* <DEDUP_REMOVED lines=15> */
.L_x_517:


//--------------------- .nv.shared.reserved.0     --------------------------
	.section	.nv.shared.reserved.0,"aw",@nobits
	.weak		__nv_reservedSMEM_offset_0_alias
	.size		__nv_reservedSMEM_offset_0_alias, 0, 64
	.other		__nv_reservedSMEM_offset_0_alias,@"STO_CUDA_RESERVED_SHARED STV_DEFAULT"
__nv_reservedSMEM_offset_0_alias:
	.zero		0
	.zero		64


//--------------------- .nv.global                --------------------------
	.section	.nv.global,"aw",@nobits
.nv.global:
	.type		_ZN52_INTERNAL_3d75cb98_21_fused_adagrad_impl_cu_7510a9354cuda3std3__48in_placeE,@object
	.size		_ZN52_INTERNAL_3d75cb98_21_fused_adagrad_impl_cu_7510a9354cuda3std3__48in_placeE,(_ZN52_INTERNAL_3d75cb98_21_fused_adagrad_impl_cu_7510a9354cuda3std6ranges3__45__cpo8distanceE - _ZN52_INTERNAL_3d75cb98_21_fused_adagrad_impl_cu_7510a9354cuda3std3__48in_placeE)
_ZN52_INTERNAL_3d75cb98_21_fused_adagrad_impl_cu_7510a9354cuda3std3__48in_placeE:
	.zero		1
	.type		_ZN52_INTERNAL_3d75cb98_21_fused_adagrad_impl_cu_7510a9354cuda3std6ranges3__45__cpo8distanceE,@object
	.size		_ZN52_INTERNAL_3d75cb98_21_fused_adagrad_impl_cu_7510a9354cuda3std6ranges3__45__cpo8distanceE,(_ZN52_INTERNAL_3d75cb98_21_fused_adagrad_impl_cu_7510a9354cuda3std3__45__cpo6cbeginE - _ZN52_INTERNAL_3d75cb98_21_fused_adagrad_impl_cu_7510a9354cuda3std6ranges3__45__cpo8distanceE)
_ZN52_INTERNAL_3d75cb98_21_fused_adagrad_impl_cu_7510a9354cuda3std6ranges3__45__cpo8distanceE:
	.zero		1
	.type		_ZN52_INTERNAL_3d75cb98_21_fused_adagrad_impl_cu_7510a9354cuda3std3__45__cpo6cbeginE,@object
	.size		_ZN52_INTERNAL_3d75cb98_21_fused_adagrad_impl_cu_7510a9354cuda3std3__45__cpo6cbeginE,(_ZN52_INTERNAL_3d75cb98_21_fused_adagrad_impl_cu_7510a9354cuda3std6ranges3__45__cpo7advanceE - _ZN52_INTERNAL_3d75cb98_21_fused_adagrad_impl_cu_7510a9354cuda3std3__45__cpo6cbeginE)
_ZN52_INTERNAL_3d75cb98_21_fused_adagrad_impl_cu_7510a9354cuda3std3__45__cpo6cbeginE:
	.zero		1
	.type		_ZN52_INTERNAL_3d75cb98_21_fused_adagrad_impl_cu_7510a9354cuda3std6ranges3__45__cpo7advanceE,@object
	.size		_ZN52_INTERNAL_3d75cb98_21_fused_adagrad_impl_cu_7510a9354cuda3std6ranges3__45__cpo7advanceE,(_ZN52_INTERNAL_3d75cb98_21_fused_adagrad_impl_cu_7510a9354cuda3std3__45__cpo7crbeginE - _ZN52_INTERNAL_3d75cb98_21_fused_adagrad_impl_cu_7510a9354cuda3std6ranges3__45__cpo7advanceE)
_ZN52_INTERNAL_3d75cb98_21_fused_adagrad_impl_cu_7510a9354cuda3std6ranges3__45__cpo7advanceE:
	.zero		1
	.type		_ZN52_INTERNAL_3d75cb98_21_fused_adagrad_impl_cu_7510a9354cuda3std3__45__cpo7crbeginE,@object
	.size		_ZN52_INTERNAL_3d75cb98_21_fused_adagrad_impl_cu_7510a9354cuda3std3__45__cpo7crbeginE,(_ZN52_INTERNAL_3d75cb98_21_fused_adagrad_impl_cu_7510a9354cuda3std6ranges3__45__cpo4dataE - _ZN52_INTERNAL_3d75cb98_21_fused_adagrad_impl_cu_7510a9354cuda3std3__45__cpo7crbeginE)
_ZN52_INTERNAL_3d75cb98_21_fused_adagrad_impl_cu_7510a9354cuda3std3__45__cpo7crbeginE:
	.zero		1
	.type		_ZN52_INTERNAL_3d75cb98_21_fused_adagrad_impl_cu_7510a9354cuda3std6ranges3__45__cpo4dataE,@object
	.size		_ZN52_INTERNAL_3d75cb98_21_fused_adagrad_impl_cu_7510a9354cuda3std6ranges3__45__cpo4dataE,(_ZN52_INTERNAL_3d75cb98_21_fused_adagrad_impl_cu_7510a9354cuda3std6ranges3__45__cpo5beginE - _ZN52_INTERNAL_3d75cb98_21_fused_adagrad_impl_cu_7510a9354cuda3std6ranges3__45__cpo4dataE)
_ZN52_INTERNAL_3d75cb98_21_fused_adagrad_impl_cu_7510a9354cuda3std6ranges3__45__cpo4dataE:
	.zero		1
	.type		_ZN52_INTERNAL_3d75cb98_21_fused_adagrad_impl_cu_7510a9354cuda3std6ranges3__45__cpo5beginE,@object
	.size		_ZN52_INTERNAL_3d75cb98_21_fused_adagrad_impl_cu_7510a9354cuda3std6ranges3__45__cpo5beginE,(_ZN52_INTERNAL_3d75cb98_21_fused_adagrad_impl_cu_7510a9354cuda3std3__454_GLOBAL__N__3d75cb98_21_fused_adagrad_impl_cu_7510a9356ignoreE - _ZN52_INTERNAL_3d75cb98_21_fused_adagrad_impl_cu_7510a9354cuda3std6ranges3__45__cpo5beginE)
_ZN52_INTERNAL_3d75cb98_21_fused_adagrad_impl_cu_7510a9354cuda3std6ranges3__45__cpo5beginE:
	.zero		1
	.type		_ZN52_INTERNAL_3d75cb98_21_fused_adagrad_impl_cu_7510a9354cuda3std3__454_GLOBAL__N__3d75cb98_21_fused_adagrad_impl_cu_7510a9356ignoreE,@object
	.size		_ZN52_INTERNAL_3d75cb98_21_fused_adagrad_impl_cu_7510a9354cuda3std3__454_GLOBAL__N__3d75cb98_21_fused_adagrad_impl_cu_7510a9356ignoreE,(_ZN52_INTERNAL_3d75cb98_21_fused_adagrad_impl_cu_7510a9354cuda3std6ranges3__45__cpo4sizeE - _ZN52_INTERNAL_3d75cb98_21_fused_adagrad_impl_cu_7510a9354cuda3std3__454_GLOBAL__N__3d75cb98_21_fused_adagrad_impl_cu_7510a9356ignoreE)
_ZN52_INTERNAL_3d75cb98_21_fused_adagrad_impl_cu_7510a9354cuda3std3__454_GLOBAL__N__3d75cb98_21_fused_adagrad_impl_cu_7510a9356ignoreE:
	.zero		1
	.type		_ZN52_INTERNAL_3d75cb98_21_fused_adagrad_impl_cu_7510a9354cuda3std6ranges3__45__cpo4sizeE,@object
	.size		_ZN52_INTERNAL_3d75cb98_21_fused_adagrad_impl_cu_7510a9354cuda3std6ranges3__45__cpo4sizeE,(_ZN52_INTERNAL_3d75cb98_21_fused_adagrad_impl_cu_7510a9354cuda3std3__45__cpo5beginE - _ZN52_INTERNAL_3d75cb98_21_fused_adagrad_impl_cu_7510a9354cuda3std6ranges3__45__cpo4sizeE)
_ZN52_INTERNAL_3d75cb98_21_fused_adagrad_impl_cu_7510a9354cuda3std6ranges3__45__cpo4sizeE:
	.zero		1
	.type		_ZN52_INTERNAL_3d75cb98_21_fused_adagrad_impl_cu_7510a9354cuda3std3__45__cpo5beginE,@object
	.size		_ZN52_INTERNAL_3d75cb98_21_fused_adagrad_impl_cu_7510a9354cuda3std3__45__cpo5beginE,(_ZN52_INTERNAL_3d75cb98_21_fused_adagrad_impl_cu_7510a9354cuda3std6ranges3__45__cpo6cbeginE - _ZN52_INTERNAL_3d75cb98_21_fused_adagrad_impl_cu_7510a9354cuda3std3__45__cpo5beginE)
_ZN52_INTERNAL_3d75cb98_21_fused_adagrad_impl_cu_7510a9354cuda3std3__45__cpo5beginE:
	.zero		1
	.type		_ZN52_INTERNAL_3d75cb98_21_fused_adagrad_impl_cu_7510a9354cuda3std6ranges3__45__cpo6cbeginE,@object
	.size		_ZN52_INTERNAL_3d75cb98_21_fused_adagrad_impl_cu_7510a9354cuda3std6ranges3__45__cpo6cbeginE,(_ZN52_INTERNAL_3d75cb98_21_fused_adagrad_impl_cu_7510a9354cuda3std3__45__cpo6rbeginE - _ZN52_INTERNAL_3d75cb98_21_fused_adagrad_impl_cu_7510a9354cuda3std6ranges3__45__cpo6cbeginE)
_ZN52_INTERNAL_3d75cb98_21_fused_adagrad_impl_cu_7510a9354cuda3std6ranges3__45__cpo6cbeginE:
	.zero		1
	.type		_ZN52_INTERNAL_3d75cb98_21_fused_adagrad_impl_cu_7510a9354cuda3std3__45__cpo6rbeginE,@object
	.size		_ZN52_INTERNAL_3d75cb98_21_fused_adagrad_impl_cu_7510a9354cuda3std3__45__cpo6rbeginE,(_ZN52_INTERNAL_3d75cb98_21_fused_adagrad_impl_cu_7510a9354cuda3std6ranges3__45__cpo4nextE - _ZN52_INTERNAL_3d75cb98_21_fused_adagrad_impl_cu_7510a9354cuda3std3__45__cpo6rbeginE)
_ZN52_INTERNAL_3d75cb98_21_fused_adagrad_impl_cu_7510a9354cuda3std3__45__cpo6rbeginE:
	.zero		1
	.type		_ZN52_INTERNAL_3d75cb98_21_fused_adagrad_impl_cu_7510a9354cuda3std6ranges3__45__cpo4nextE,@object
	.size		_ZN52_INTERNAL_3d75cb98_21_fused_adagrad_impl_cu_7510a9354cuda3std6ranges3__45__cpo4nextE,(_ZN52_INTERNAL_3d75cb98_21_fused_adagrad_impl_cu_7510a9354cuda3std6ranges3__45__cpo4swapE - _ZN52_INTERNAL_3d75cb98_21_fused_adagrad_impl_cu_7510a9354cuda3std6ranges3__45__cpo4nextE)
_ZN52_INTERNAL_3d75cb98_21_fused_adagrad_impl_cu_7510a9354cuda3std6ranges3__45__cpo4nextE:
	.zero		1
	.type		_ZN52_INTERNAL_3d75cb98_21_fused_adagrad_impl_cu_7510a9354cuda3std6ranges3__45__cpo4swapE,@object
	.size		_ZN52_INTERNAL_3d75cb98_21_fused_adagrad_impl_cu_7510a9354cuda3std6ranges3__45__cpo4swapE,(_ZN52_INTERNAL_3d75cb98_21_fused_adagrad_impl_cu_7510a9354cuda3std3__420unreachable_sentinelE - _ZN52_INTERNAL_3d75cb98_21_fused_adagrad_impl_cu_7510a9354cuda3std6ranges3__45__cpo4swapE)
_ZN52_INTERNAL_3d75cb98_21_fused_adagrad_impl_cu_7510a9354cuda3std6ranges3__45__cpo4swapE:
	.zero		1
	.type		_ZN52_INTERNAL_3d75cb98_21_fused_adagrad_impl_cu_7510a9354cuda3std3__420unreachable_sentinelE,@object
	.size		_ZN52_INTERNAL_3d75cb98_21_fused_adagrad_impl_cu_7510a9354cuda3std3__420unreachable_sentinelE,(_ZN52_INTERNAL_3d75cb98_21_fused_adagrad_impl_cu_7510a9356thrust24THRUST_300001_SM_1030_NS6system6detail10sequential3seqE - _ZN52_INTERNAL_3d75cb98_21_fused_adagrad_impl_cu_7510a9354cuda3std3__420unreachable_sentinelE)
_ZN52_INTERNAL_3d75cb98_21_fused_adagrad_impl_cu_7510a9354cuda3std3__420unreachable_sentinelE:
	.zero		1
	.type		_ZN52_INTERNAL_3d75cb98_21_fused_adagrad_impl_cu_7510a9356thrust24THRUST_300001_SM_1030_NS6system6detail10sequential3seqE,@object
	.size		_ZN52_INTERNAL_3d75cb98_21_fused_adagrad_impl_cu_7510a9356thrust24THRUST_300001_SM_1030_NS6system6detail10sequential3seqE,(_ZN52_INTERNAL_3d75cb98_21_fused_adagrad_impl_cu_7510a9354cuda3std3__45__cpo4cendE - _ZN52_INTERNAL_3d75cb98_21_fused_adagrad_impl_cu_7510a9356thrust24THRUST_300001_SM_1030_NS6system6detail10sequential3seqE)
_ZN52_INTERNAL_3d75cb98_21_fused_adagrad_impl_cu_7510a9356thrust24THRUST_300001_SM_1030_NS6system6detail10sequential3seqE:
	.zero		1
	.type		_ZN52_INTERNAL_3d75cb98_21_fused_adagrad_impl_cu_7510a9354cuda3std3__45__cpo4cendE,@object
	.size		_ZN52_INTERNAL_3d75cb98_21_fused_adagrad_impl_cu_7510a9354cuda3std3__45__cpo4cendE,(_ZN52_INTERNAL_3d75cb98_21_fused_adagrad_impl_cu_7510a9354cuda3std6ranges3__45__cpo9iter_swapE - _ZN52_INTERNAL_3d75cb98_21_fused_adagrad_impl_cu_7510a9354cuda3std3__45__cpo4cendE)
_ZN52_INTERNAL_3d75cb98_21_fused_adagrad_impl_cu_7510a9354cuda3std3__45__cpo4cendE:
	.zero		1
	.type		_ZN52_INTERNAL_3d75cb98_21_fused_adagrad_impl_cu_7510a9354cuda3std6ranges3__45__cpo9iter_swapE,@object
	.size		_ZN52_INTERNAL_3d75cb98_21_fused_adagrad_impl_cu_7510a9354cuda3std6ranges3__45__cpo9iter_swapE,(_ZN52_INTERNAL_3d75cb98_21_fused_adagrad_impl_cu_7510a9354cuda3std3__45__cpo5crendE - _ZN52_INTERNAL_3d75cb98_21_fused_adagrad_impl_cu_7510a9354cuda3std6ranges3__45__cpo9iter_swapE)
_ZN52_INTERNAL_3d75cb98_21_fused_adagrad_impl_cu_7510a9354cuda3std6ranges3__45__cpo9iter_swapE:
	.zero		1
	.type		_ZN52_INTERNAL_3d75cb98_21_fused_adagrad_impl_cu_7510a9354cuda3std3__45__cpo5crendE,@object
	.size		_ZN52_INTERNAL_3d75cb98_21_fused_adagrad_impl_cu_7510a9354cuda3std3__45__cpo5crendE,(_ZN52_INTERNAL_3d75cb98_21_fused_adagrad_impl_cu_7510a9354cuda3std6ranges3__45__cpo5cdataE - _ZN52_INTERNAL_3d75cb98_21_fused_adagrad_impl_cu_7510a9354cuda3std3__45__cpo5crendE)
_ZN52_INTERNAL_3d75cb98_21_fused_adagrad_impl_cu_7510a9354cuda3std3__45__cpo5crendE:
	.zero		1
	.type		_ZN52_INTERNAL_3d75cb98_21_fused_adagrad_impl_cu_7510a9354cuda3std6ranges3__45__cpo5cdataE,@object
	.size		_ZN52_INTERNAL_3d75cb98_21_fused_adagrad_impl_cu_7510a9354cuda3std6ranges3__45__cpo5cdataE,(_ZN52_INTERNAL_3d75cb98_21_fused_adagrad_impl_cu_7510a9354cuda3std6ranges3__45__cpo3endE - _ZN52_INTERNAL_3d75cb98_21_fused_adagrad_impl_cu_7510a9354cuda3std6ranges3__45__cpo5cdataE)
_ZN52_INTERNAL_3d75cb98_21_fused_adagrad_impl_cu_7510a9354cuda3std6ranges3__45__cpo5cdataE:
	.zero		1
	.type		_ZN52_INTERNAL_3d75cb98_21_fused_adagrad_impl_cu_7510a9354cuda3std6ranges3__45__cpo3endE,@object
	.size		_ZN52_INTERNAL_3d75cb98_21_fused_adagrad_impl_cu_7510a9354cuda3std6ranges3__45__cpo3endE,(_ZN52_INTERNAL_3d75cb98_21_fused_adagrad_impl_cu_7510a9354cuda3std3__419piecewise_constructE - _ZN52_INTERNAL_3d75cb98_21_fused_adagrad_impl_cu_7510a9354cuda3std6ranges3__45__cpo3endE)
_ZN52_INTERNAL_3d75cb98_21_fused_adagrad_impl_cu_7510a9354cuda3std6ranges3__45__cpo3endE:
	.zero		1
	.type		_ZN52_INTERNAL_3d75cb98_21_fused_adagrad_impl_cu_7510a9354cuda3std3__419piecewise_constructE,@object
	.size		_ZN52_INTERNAL_3d75cb98_21_fused_adagrad_impl_cu_7510a9354cuda3std3__419piecewise_constructE,(_ZN52_INTERNAL_3d75cb98_21_fused_adagrad_impl_cu_7510a9354cuda3std6ranges3__45__cpo5ssizeE - _ZN52_INTERNAL_3d75cb98_21_fused_adagrad_impl_cu_7510a9354cuda3std3__419piecewise_constructE)
_ZN52_INTERNAL_3d75cb98_21_fused_adagrad_impl_cu_7510a9354cuda3std3__419piecewise_constructE:
	.zero		1
	.type		_ZN52_INTERNAL_3d75cb98_21_fused_adagrad_impl_cu_7510a9354cuda3std6ranges3__45__cpo5ssizeE,@object
	.size		_ZN52_INTERNAL_3d75cb98_21_fused_adagrad_impl_cu_7510a9354cuda3std6ranges3__45__cpo5ssizeE,(_ZN52_INTERNAL_3d75cb98_21_fused_adagrad_impl_cu_7510a9354cuda3std3__45__cpo3endE - _ZN52_INTERNAL_3d75cb98_21_fused_adagrad_impl_cu_7510a9354cuda3std6ranges3__45__cpo5ssizeE)
_ZN52_INTERNAL_3d75cb98_21_fused_adagrad_impl_cu_7510a9354cuda3std6ranges3__45__cpo5ssizeE:
	.zero		1
	.type		_ZN52_INTERNAL_3d75cb98_21_fused_adagrad_impl_cu_7510a9354cuda3std3__45__cpo3endE,@object
	.size		_ZN52_INTERNAL_3d75cb98_21_fused_adagrad_impl_cu_7510a9354cuda3std3__45__cpo3endE,(_ZN52_INTERNAL_3d75cb98_21_fused_adagrad_impl_cu_7510a9354cuda3std6ranges3__45__cpo4cendE - _ZN52_INTERNAL_3d75cb98_21_fused_adagrad_impl_cu_7510a9354cuda3std3__45__cpo3endE)
_ZN52_INTERNAL_3d75cb98_21_fused_adagrad_impl_cu_7510a9354cuda3std3__45__cpo3endE:
	.zero		1
	.type		_ZN52_INTERNAL_3d75cb98_21_fused_adagrad_impl_cu_7510a9354cuda3std6ranges3__45__cpo4cendE,@object
	.size		_ZN52_INTERNAL_3d75cb98_21_fused_adagrad_impl_cu_7510a9354cuda3std6ranges3__45__cpo4cendE,(_ZN52_INTERNAL_3d75cb98_21_fused_adagrad_impl_cu_7510a9354cuda3std3__45__cpo4rendE - _ZN52_INTERNAL_3d75cb98_21_fused_adagrad_impl_cu_7510a9354cuda3std6ranges3__45__cpo4cendE)
_ZN52_INTERNAL_3d75cb98_21_fused_adagrad_impl_cu_7510a9354cuda3std6ranges3__45__cpo4cendE:
	.zero		1
	.type		_ZN52_INTERNAL_3d75cb98_21_fused_adagrad_impl_cu_7510a9354cuda3std3__45__cpo4rendE,@object
	.size		_ZN52_INTERNAL_3d75cb98_21_fused_adagrad_impl_cu_7510a9354cuda3std3__45__cpo4rendE,(_ZN52_INTERNAL_3d75cb98_21_fused_adagrad_impl_cu_7510a9354cuda3std6ranges3__45__cpo4prevE - _ZN52_INTERNAL_3d75cb98_21_fused_adagrad_impl_cu_7510a9354cuda3std3__45__cpo4rendE)
_ZN52_INTERNAL_3d75cb98_21_fused_adagrad_impl_cu_7510a9354cuda3std3__45__cpo4rendE:
	.zero		1
	.type		_ZN52_INTERNAL_3d75cb98_21_fused_adagrad_impl_cu_7510a9354cuda3std6ranges3__45__cpo4prevE,@object
	.size		_ZN52_INTERNAL_3d75cb98_21_fused_adagrad_impl_cu_7510a9354cuda3std6ranges3__45__cpo4prevE,(_ZN52_INTERNAL_3d75cb98_21_fused_adagrad_impl_cu_7510a9354cuda3std6ranges3__45__cpo9iter_moveE - _ZN52_INTERNAL_3d75cb98_21_fused_adagrad_impl_cu_7510a9354cuda3std6ranges3__45__cpo4prevE)
_ZN52_INTERNAL_3d75cb98_21_fused_adagrad_impl_cu_7510a9354cuda3std6ranges3__45__cpo4prevE:
	.zero		1
	.type		_ZN52_INTERNAL_3d75cb98_21_fused_adagrad_impl_cu_7510a9354cuda3std6ranges3__45__cpo9iter_moveE,@object
	.size		_ZN52_INTERNAL_3d75cb98_21_fused_adagrad_impl_cu_7510a9354cuda3std6ranges3__45__cpo9iter_moveE,(.L_13 - _ZN52_INTERNAL_3d75cb98_21_fused_adagrad_impl_cu_7510a9354cuda3std6ranges3__45__cpo9iter_moveE)
_ZN52_INTERNAL_3d75cb98_21_fused_adagrad_impl_cu_7510a9354cuda3std6ranges3__45__cpo9iter_moveE:
	.zero		1
.L_13:


//--------------------- .nv.constant0._ZN2at6native54_GLOBAL__N__3d75cb98_21_fused_adagrad_impl_cu_7510a93525multi_tensor_apply_kernelINS1_32FusedOptimizerTensorListMetadataILi3EEENS1_23FusedAdagradMathFunctorIN3c108BFloat16EEEJPKfddddbSA_SA_EEEvT_T0_DpT1_ --------------------------
	.section	.nv.constant0._ZN2at6native54_GLOBAL__N__3d75cb98_21_fused_adagrad_impl_cu_7510a93525multi_tensor_apply_kernelINS1_32FusedOptimizerTensorListMetadataILi3EEENS1_23FusedAdagradMathFunctorIN3c108BFloat16EEEJPKfddddbSA_SA_EEEvT_T0_DpT1_,"a",@progbits
	.sectionflags	@""
	.align	4
.nv.constant0._ZN2at6native54_GLOBAL__N__3d75cb98_21_fused_adagrad_impl_cu_7510a93525multi_tensor_apply_kernelINS1_32FusedOptimizerTensorListMetadataILi3EEENS1_23FusedAdagradMathFunctorIN3c108BFloat16EEEJPKfddddbSA_SA_EEEvT_T0_DpT1_:
	.zero		4496


//--------------------- .nv.constant0._ZN2at6native54_GLOBAL__N__3d75cb98_21_fused_adagrad_impl_cu_7510a93525multi_tensor_apply_kernelINS1_32FusedOptimizerTensorListMetadataILi3EEENS1_23FusedAdagradMathFunctorIN3c104HalfEEEJPKfddddbSA_SA_EEEvT_T0_DpT1_ --------------------------
	.section	.nv.constant0._ZN2at6native54_GLOBAL__N__3d75cb98_21_fused_adagrad_impl_cu_7510a93525multi_tensor_apply_kernelINS1_32FusedOptimizerTensorListMetadataILi3EEENS1_23FusedAdagradMathFunctorIN3c104HalfEEEJPKfddddbSA_SA_EEEvT_T0_DpT1_,"a",@progbits
	.sectionflags	@""
	.align	4
.nv.constant0._ZN2at6native54_GLOBAL__N__3d75cb98_21_fused_adagrad_impl_cu_7510a93525multi_tensor_apply_kernelINS1_32FusedOptimizerTensorListMetadataILi3EEENS1_23FusedAdagradMathFunctorIN3c104HalfEEEJPKfddddbSA_SA_EEEvT_T0_DpT1_:
	.zero		4496


//--------------------- .nv.constant0._ZN2at6native54_GLOBAL__N__3d75cb98_21_fused_adagrad_impl_cu_7510a93525multi_tensor_apply_kernelINS1_32FusedOptimizerTensorListMetadataILi3EEENS1_23FusedAdagradMathFunctorIfEEJPKfddddbS8_S8_EEEvT_T0_DpT1_ --------------------------
	.section	.nv.constant0._ZN2at6native54_GLOBAL__N__3d75cb98_21_fused_adagrad_impl_cu_7510a93525multi_tensor_apply_kernelINS1_32FusedOptimizerTensorListMetadataILi3EEENS1_23FusedAdagradMathFunctorIfEEJPKfddddbS8_S8_EEEvT_T0_DpT1_,"a",@progbits
	.sectionflags	@""
	.align	4
.nv.constant0._ZN2at6native54_GLOBAL__N__3d75cb98_21_fused_adagrad_impl_cu_7510a93525multi_tensor_apply_kernelINS1_32FusedOptimizerTensorListMetadataILi3EEENS1_23FusedAdagradMathFunctorIfEEJPKfddddbS8_S8_EEEvT_T0_DpT1_:
	.zero		4496


//--------------------- .nv.constant0._ZN2at6native54_GLOBAL__N__3d75cb98_21_fused_adagrad_impl_cu_7510a93525multi_tensor_apply_kernelINS1_32FusedOptimizerTensorListMetadataILi3EEENS1_23FusedAdagradMathFunctorIdEEJPKfddddbS8_S8_EEEvT_T0_DpT1_ --------------------------
	.section	.nv.constant0._ZN2at6native54_GLOBAL__N__3d75cb98_21_fused_adagrad_impl_cu_7510a93525multi_tensor_apply_kernelINS1_32FusedOptimizerTensorListMetadataILi3EEENS1_23FusedAdagradMathFunctorIdEEJPKfddddbS8_S8_EEEvT_T0_DpT1_,"a",@progbits
	.sectionflags	@""
	.align	4
.nv.constant0._ZN2at6native54_GLOBAL__N__3d75cb98_21_fused_adagrad_impl_cu_7510a93525multi_tensor_apply_kernelINS1_32FusedOptimizerTensorListMetadataILi3EEENS1_23FusedAdagradMathFunctorIdEEJPKfddddbS8_S8_EEEvT_T0_DpT1_:
	.zero		4496


//--------------------- SYMBOLS --------------------------

	.type		.nv.reservedSmem.offset0,@object
	.size		.nv.reservedSmem.offset0,0x4
